	.target	sm_90a

	.elftype	@"ET_EXEC"


//--------------------- .note.nv.tkinfo           --------------------------
	.section	.note.nv.tkinfo,"",@"SHT_NOTE"
	.sectionflags	@"SHF_NOTE_NV_TKINFO"
	.tkinfo
        /*0018*/ 	.word	0x00000002
        /*0030*/ 	.string	""
        /*0030*/ 	.string	"ptxas"
        /*0030*/ 	.string	"Cuda compilation tools, release 13.0, V13.0.88"
        /*0030*/ 	.string	"Build cuda_13.0.r13.0/compiler.36424714_0"
        /*0030*/ 	.string	"-v  -suppress-debug-info  -lineinfo  -arch sm_90a "



//--------------------- .note.nv.cuinfo           --------------------------
	.section	.note.nv.cuinfo,"",@"SHT_NOTE"
	.sectionflags	@"SHF_NOTE_NV_CUINFO"
        /*0018*/ 	.short	0x0002
        /*001a*/ 	.short	0x005a
        /*001c*/ 	.short	0x0082
	.zero		2


//--------------------- .nv.info                  --------------------------
	.section	.nv.info,"",@"SHT_CUDA_INFO"
	.align	4


	//----- nvinfo : EIATTR_REGCOUNT
	.align		4
        /*0000*/ 	.byte	0x04, 0x2f
        /*0002*/ 	.short	(.L_1 - .L_0)
	.align		4
.L_0:
        /*0004*/ 	.word	index@(matmul_kernel)
        /*0008*/ 	.word	0x000000ff


	//----- nvinfo : EIATTR_FRAME_SIZE
	.align		4
.L_1:
        /*000c*/ 	.byte	0x04, 0x11
        /*000e*/ 	.short	(.L_3 - .L_2)
	.align		4
.L_2:
        /*0010*/ 	.word	index@(matmul_kernel)
        /*0014*/ 	.word	0x00005bc8


	//----- nvinfo : EIATTR_MIN_STACK_SIZE
	.align		4
.L_3:
        /*0018*/ 	.byte	0x04, 0x12
        /*001a*/ 	.short	(.L_5 - .L_4)
	.align		4
.L_4:
        /*001c*/ 	.word	index@(matmul_kernel)
        /*0020*/ 	.word	0x00005bc8
.L_5:


//--------------------- .nv.compat                --------------------------
	.section	.nv.compat,"",@"SHT_CUDA_COMPAT_INFO"
	.align	4
        /*0000*/ 	.byte	0x02, 0x09, 0x01, 0x00, 0x02, 0x02, 0x04, 0x00, 0x02, 0x05, 0x05, 0x00, 0x03, 0x07, 0x01, 0x01
        /*0010*/ 	.byte	0x02, 0x03, 0x00, 0x00, 0x02, 0x06, 0x01, 0x00, 0x04, 0x0b, 0x08, 0x00, 0x00, 0x00, 0x00, 0x00
        /*0020*/ 	.byte	0x00, 0x00, 0x00, 0x00


//--------------------- .nv.info.matmul_kernel    --------------------------
	.section	.nv.info.matmul_kernel,"",@"SHT_CUDA_INFO"
	.sectionflags	@""
	.align	4


	//----- nvinfo : EIATTR_CUDA_API_VERSION
	.align		4
        /*0000*/ 	.byte	0x04, 0x37
        /*0002*/ 	.short	(.L_7 - .L_6)
.L_6:
        /*0004*/ 	.word	0x00000082


	//----- nvinfo : EIATTR_KPARAM_INFO
	.align		4
.L_7:
        /*0008*/ 	.byte	0x04, 0x17
        /*000a*/ 	.short	(.L_9 - .L_8)
.L_8:
        /*000c*/ 	.word	0x00000000
        /*0010*/ 	.short	0x000d
        /*0012*/ 	.short	0x0048
        /*0014*/ 	.byte	0x00, 0xf4, 0x21, 0x00


	//----- nvinfo : EIATTR_KPARAM_INFO
	.align		4
.L_9:
        /*0018*/ 	.byte	0x04, 0x17
        /*001a*/ 	.short	(.L_11 - .L_10)
.L_10:
        /*001c*/ 	.word	0x00000000
        /*0020*/ 	.short	0x000c
        /*0022*/ 	.short	0x0040
        /*0024*/ 	.byte	0x00, 0xf4, 0x21, 0x00


	//----- nvinfo : EIATTR_KPARAM_INFO
	.align		4
.L_11:
        /*0028*/ 	.byte	0x04, 0x17
        /*002a*/ 	.short	(.L_13 - .L_12)
.L_12:
        /*002c*/ 	.word	0x00000000
        /*0030*/ 	.short	0x000b
        /*0032*/ 	.short	0x0038
        /*0034*/ 	.byte	0x00, 0xf0, 0x11, 0x00


	//----- nvinfo : EIATTR_KPARAM_INFO
	.align		4
.L_13:
        /*0038*/ 	.byte	0x04, 0x17
        /*003a*/ 	.short	(.L_15 - .L_14)
.L_14:
        /*003c*/ 	.word	0x00000000
        /*0040*/ 	.short	0x000a
        /*0042*/ 	.short	0x0034
        /*0044*/ 	.byte	0x00, 0xf0, 0x11, 0x00


	//----- nvinfo : EIATTR_KPARAM_INFO
	.align		4
.L_15:
        /*0048*/ 	.byte	0x04, 0x17
        /*004a*/ 	.short	(.L_17 - .L_16)
.L_16:
        /*004c*/ 	.word	0x00000000
        /*0050*/ 	.short	0x0009
        /*0052*/ 	.short	0x0030
        /*0054*/ 	.byte	0x00, 0xf0, 0x11, 0x00


	//----- nvinfo : EIATTR_KPARAM_INFO
	.align		4
.L_17:
        /*0058*/ 	.byte	0x04, 0x17
        /*005a*/ 	.short	(.L_19 - .L_18)
.L_18:
        /*005c*/ 	.word	0x00000000
        /*0060*/ 	.short	0x0008
        /*0062*/ 	.short	0x002c
        /*0064*/ 	.byte	0x00, 0xf0, 0x11, 0x00


	//----- nvinfo : EIATTR_KPARAM_INFO
	.align		4
.L_19:
        /*0068*/ 	.byte	0x04, 0x17
        /*006a*/ 	.short	(.L_21 - .L_20)
.L_20:
        /*006c*/ 	.word	0x00000000
        /*0070*/ 	.short	0x0007
        /*0072*/ 	.short	0x0028
        /*0074*/ 	.byte	0x00, 0xf0, 0x11, 0x00


	//----- nvinfo : EIATTR_KPARAM_INFO
	.align		4
.L_21:
        /*0078*/ 	.byte	0x04, 0x17
        /*007a*/ 	.short	(.L_23 - .L_22)
.L_22:
        /*007c*/ 	.word	0x00000000
        /*0080*/ 	.short	0x0006
        /*0082*/ 	.short	0x0024
        /*0084*/ 	.byte	0x00, 0xf0, 0x11, 0x00


	//----- nvinfo : EIATTR_KPARAM_INFO
	.align		4
.L_23:
        /*0088*/ 	.byte	0x04, 0x17
        /*008a*/ 	.short	(.L_25 - .L_24)
.L_24:
        /*008c*/ 	.word	0x00000000
        /*0090*/ 	.short	0x0005
        /*0092*/ 	.short	0x0020
        /*0094*/ 	.byte	0x00, 0xf0, 0x11, 0x00


	//----- nvinfo : EIATTR_KPARAM_INFO
	.align		4
.L_25:
        /*0098*/ 	.byte	0x04, 0x17
        /*009a*/ 	.short	(.L_27 - .L_26)
.L_26:
        /*009c*/ 	.word	0x00000000
        /*00a0*/ 	.short	0x0004
        /*00a2*/ 	.short	0x001c
        /*00a4*/ 	.byte	0x00, 0xf0, 0x11, 0x00


	//----- nvinfo : EIATTR_KPARAM_INFO
	.align		4
.L_27:
        /*00a8*/ 	.byte	0x04, 0x17
        /*00aa*/ 	.short	(.L_29 - .L_28)
.L_28:
        /*00ac*/ 	.word	0x00000000
        /*00b0*/ 	.short	0x0003
        /*00b2*/ 	.short	0x0018
        /*00b4*/ 	.byte	0x00, 0xf0, 0x11, 0x00


	//----- nvinfo : EIATTR_KPARAM_INFO
	.align		4
.L_29:
        /*00b8*/ 	.byte	0x04, 0x17
        /*00ba*/ 	.short	(.L_31 - .L_30)
.L_30:
        /*00bc*/ 	.word	0x00000000
        /*00c0*/ 	.short	0x0002
        /*00c2*/ 	.short	0x0010
        /*00c4*/ 	.byte	0x00, 0xf4, 0x21, 0x00


	//----- nvinfo : EIATTR_KPARAM_INFO
	.align		4
.L_31:
        /*00c8*/ 	.byte	0x04, 0x17
        /*00ca*/ 	.short	(.L_33 - .L_32)
.L_32:
        /*00cc*/ 	.word	0x00000000
        /*00d0*/ 	.short	0x0001
        /*00d2*/ 	.short	0x0008
        /*00d4*/ 	.byte	0x00, 0xf4, 0x21, 0x00


	//----- nvinfo : EIATTR_KPARAM_INFO
	.align		4
.L_33:
        /*00d8*/ 	.byte	0x04, 0x17
        /*00da*/ 	.short	(.L_35 - .L_34)
.L_34:
        /*00dc*/ 	.word	0x00000000
        /*00e0*/ 	.short	0x0000
        /*00e2*/ 	.short	0x0000
        /*00e4*/ 	.byte	0x00, 0xf4, 0x21, 0x00


	//----- nvinfo : EIATTR_SPARSE_MMA_MASK
	.align		4
.L_35:
        /*00e8*/ 	.byte	0x03, 0x50
        /*00ea*/ 	.short	0x0000


	//----- nvinfo : EIATTR_MAXREG_COUNT
	.align		4
        /*00ec*/ 	.byte	0x03, 0x1b
        /*00ee*/ 	.short	0x00ff


	//----- nvinfo : EIATTR_NUM_BARRIERS
	.align		4
        /*00f0*/ 	.byte	0x02, 0x4c
        /*00f2*/ 	.byte	0x01
	.zero		1


	//----- nvinfo : EIATTR_ANNOTATIONS
	.align		4
        /*00f4*/ 	.byte	0x04, 0x55
        /*00f6*/ 	.short	(.L_37 - .L_36)


	//   ....[0]....
.L_36:
        /*00f8*/ 	.word	0x00000001
        /*00fc*/ 	.byte	0x70, 0x00, 0x00, 0x00, 0x01, 0x00, 0x00, 0x00, 0xb0, 0x00, 0x00, 0x00, 0x01, 0x00, 0x00, 0x00
        /* <DEDUP_REMOVED lines=1388> */
        /*57cc*/ 	.byte	0x90, 0x3c, 0x01, 0x00, 0x01, 0x00, 0x00, 0x00, 0xa0, 0x3c, 0x01, 0x00


	//----- nvinfo : EIATTR_MERCURY_ISA_VERSION
	.align		4
.L_37:
        /*57d8*/ 	.byte	0x03, 0x5f
        /*57da*/ 	.short	0x0101


	//----- nvinfo : EIATTR_EXIT_INSTR_OFFSETS
	.align		4
        /*57dc*/ 	.byte	0x04, 0x1c
        /*57de*/ 	.short	(.L_39 - .L_38)


	//   ....[0]....
.L_38:
        /*57e0*/ 	.word	0x000e5e10


	//   ....[1]....
        /*57e4*/ 	.word	0x000e5e40


	//----- nvinfo : EIATTR_REQNTID
	.align		4
.L_39:
        /*57e8*/ 	.byte	0x04, 0x10
        /*57ea*/ 	.short	(.L_41 - .L_40)
.L_40:
        /*57ec*/ 	.word	0x00000080
        /*57f0*/ 	.word	0x00000001
        /*57f4*/ 	.word	0x00000001


	//----- nvinfo : EIATTR_CBANK_PARAM_SIZE
	.align		4
.L_41:
        /*57f8*/ 	.byte	0x03, 0x19
        /*57fa*/ 	.short	0x0050


	//----- nvinfo : EIATTR_PARAM_CBANK
	.align		4
        /*57fc*/ 	.byte	0x04, 0x0a
        /*57fe*/ 	.short	(.L_43 - .L_42)
	.align		4
.L_42:
        /*5800*/ 	.word	index@(.nv.constant0.matmul_kernel)
        /*5804*/ 	.short	0x0210
        /*5806*/ 	.short	0x0050


	//----- nvinfo : EIATTR_SW_WAR
	.align		4
.L_43:
        /*5808*/ 	.byte	0x04, 0x36
        /*580a*/ 	.short	(.L_45 - .L_44)
.L_44:
        /*580c*/ 	.word	0x00000008
.L_45:


//--------------------- .nv.callgraph             --------------------------
	.section	.nv.callgraph,"",@"SHT_CUDA_CALLGRAPH"
	.align	4
	.sectionentsize	8
	.align		4
        /*0000*/ 	.word	0x00000000
	.align		4
        /*0004*/ 	.word	0xffffffff
	.align		4
        /*0008*/ 	.word	0x00000000
	.align		4
        /*000c*/ 	.word	0xfffffffe
	.align		4
        /*0010*/ 	.word	0x00000000
	.align		4
        /*0014*/ 	.word	0xfffffffd
	.align		4
        /*0018*/ 	.word	0x00000000
	.align		4
        /*001c*/ 	.word	0xfffffffc


//--------------------- .text.matmul_kernel       --------------------------
	.section	.text.matmul_kernel,"ax",@progbits
	.align	128
        .global         matmul_kernel
        .type           matmul_kernel,@function
        .size           matmul_kernel,(.L_x_3 - matmul_kernel)
        .other          matmul_kernel,@"STO_CUDA_ENTRY STV_DEFAULT"
matmul_kernel:
.text.matmul_kernel:
[----:B------:R-:W0:Y:S02]  /*0000*/  LDC R1, c[0x0][0x28] ;  /* 0x00000a00ff017b82 */ /* 0x000e240000000800 */
[----:B0-----:R-:W-:-:S06]  /*0010*/  VIADD R1, R1, 0xffffa438 ;  /* 0xffffa43801017836 */ /* 0x001fcc0000000000 */
[----:B------:R-:W0:Y:S01]  /*0020*/  LDC.64 R4, c[0x0][0x228] ;  /* 0x00008a00ff047b82 */ /* 0x000e220000000a00 */
[----:B------:R-:W1:Y:S01]  /*0030*/  S2R R7, SR_CTAID.X ;  /* 0x0000000000077919 */ /* 0x000e620000002500 */
[----:B------:R-:W-:Y:S01]  /*0040*/  UMOV UR4, 0x400 ;  /* 0x0000040000047882 */ /* 0x000fe20000000000 */
[----:B------:R-:W-:Y:S01]  /*0050*/  ULDC.64 UR52, c[0x0][0x208] ;  /* 0x0000820000347ab9 */ /* 0x000fe20000000a00 */
[----:B------:R-:W-:Y:S01]  /*0060*/  CS2R R24, SRZ ;  /* 0x0000000000187805 */ /* 0x000fe2000001ff00 */
[----:B------:R2:W-:Y:S01]  /*0070*/  STL [R1+0x1c00], RZ ;  /* 0x001c00ff01007387 */ /* 0x0005e20000100800 */
[----:B------:R-:W-:Y:S02]  /*0080*/  CS2R R26, SRZ ;  /* 0x00000000001a7805 */ /* 0x000fe4000001ff00 */
[----:B------:R-:W-:Y:S01]  /*0090*/  CS2R R28, SRZ ;  /* 0x00000000001c7805 */ /* 0x000fe2000001ff00 */
[----:B------:R-:W3:Y:S01]  /*00a0*/  S2UR UR5, SR_CgaCtaId ;  /* 0x00000000000579c3 */ /* 0x000ee20000008800 */
[----:B------:R2:W-:Y:S01]  /*00b0*/  STL [R1+0x1c04], RZ ;  /* 0x001c04ff01007387 */ /* 0x0005e20000100800 */
[----:B------:R-:W-:-:S02]  /*00c0*/  CS2R R30, SRZ ;  /* 0x00000000001e7805 */ /* 0x000fc4000001ff00 */
[----:B------:R-:W-:Y:S02]  /*00d0*/  CS2R R32, SRZ ;  /* 0x0000000000207805 */ /* 0x000fe4000001ff00 */
[----:B------:R-:W-:Y:S01]  /*00e0*/  CS2R R34, SRZ ;  /* 0x0000000000227805 */ /* 0x000fe2000001ff00 */
[----:B------:R2:W-:Y:S01]  /*00f0*/  STL [R1+0x1c08], RZ ;  /* 0x001c08ff01007387 */ /* 0x0005e20000100800 */
[----:B------:R-:W-:Y:S02]  /*0100*/  CS2R R36, SRZ ;  /* 0x0000000000247805 */ /* 0x000fe4000001ff00 */
[----:B------:R-:W-:Y:S02]  /*0110*/  CS2R R38, SRZ ;  /* 0x0000000000267805 */ /* 0x000fe4000001ff00 */
[----:B------:R-:W-:Y:S01]  /*0120*/  CS2R R40, SRZ ;  /* 0x0000000000287805 */ /* 0x000fe2000001ff00 */
[----:B------:R2:W-:Y:S01]  /*0130*/  STL [R1+0x1c0c], RZ ;  /* 0x001c0cff01007387 */ /* 0x0005e20000100800 */
[----:B------:R-:W-:-:S02]  /*0140*/  CS2R R42, SRZ ;  /* 0x00000000002a7805 */ /* 0x000fc4000001ff00 */
[----:B------:R-:W-:Y:S02]  /*0150*/  CS2R R44, SRZ ;  /* 0x00000000002c7805 */ /* 0x000fe4000001ff00 */
[----:B------:R-:W-:Y:S01]  /*0160*/  CS2R R46, SRZ ;  /* 0x00000000002e7805 */ /* 0x000fe2000001ff00 */
[----:B------:R2:W-:Y:S01]  /*0170*/  STL [R1+0x1c10], RZ ;  /* 0x001c10ff01007387 */ /* 0x0005e20000100800 */
[----:B------:R-:W-:Y:S02]  /*0180*/  CS2R R48, SRZ ;  /* 0x0000000000307805 */ /* 0x000fe4000001ff00 */
[----:B------:R-:W-:Y:S01]  /*0190*/  CS2R R50, SRZ ;  /* 0x0000000000327805 */ /* 0x000fe2000001ff00 */
[----:B0-----:R-:W-:Y:S01]  /*01a0*/  VIADD R0, R5, 0x1ff ;  /* 0x000001ff05007836 */ /* 0x001fe20000000000 */
[----:B------:R2:W-:Y:S01]  /*01b0*/  STL [R1+0x1c14], RZ ;  /* 0x001c14ff01007387 */ /* 0x0005e20000100800 */
[----:B------:R-:W-:Y:S02]  /*01c0*/  CS2R R52, SRZ ;  /* 0x0000000000347805 */ /* 0x000fe4000001ff00 */
[----:B------:R-:W-:-:S02]  /*01d0*/  CS2R R54, SRZ ;  /* 0x0000000000367805 */ /* 0x000fc4000001ff00 */
[----:B------:R-:W-:Y:S01]  /*01e0*/  CS2R R56, SRZ ;  /* 0x0000000000387805 */ /* 0x000fe2000001ff00 */
[----:B------:R2:W-:Y:S01]  /*01f0*/  STL [R1+0x1c18], RZ ;  /* 0x001c18ff01007387 */ /* 0x0005e20000100800 */
[----:B------:R-:W-:Y:S02]  /*0200*/  SHF.R.S32.HI R3, RZ, 0x1f, R0 ;  /* 0x0000001fff037819 */ /* 0x000fe40000011400 */
[----:B------:R-:W-:Y:S01]  /*0210*/  CS2R R58, SRZ ;  /* 0x00000000003a7805 */ /* 0x000fe2000001ff00 */
[----:B---3--:R-:W-:Y:S01]  /*0220*/  ULEA UR4, UR5, UR4, 0x18 ;  /* 0x0000000405047291 */ /* 0x008fe2000f8ec03f */
[----:B------:R2:W-:Y:S01]  /*0230*/  STL [R1+0x1c1c], RZ ;  /* 0x001c1cff01007387 */ /* 0x0005e20000100800 */
[----:B------:R-:W-:Y:S02]  /*0240*/  LEA.HI R3, R3, R0, RZ, 0x9 ;  /* 0x0000000003037211 */ /* 0x000fe400078f48ff */
[----:B------:R-:W-:Y:S02]  /*0250*/  CS2R R60, SRZ ;  /* 0x00000000003c7805 */ /* 0x000fe4000001ff00 */
[----:B-1----:R-:W-:Y:S01]  /*0260*/  IABS R10, R7 ;  /* 0x00000007000a7213 */ /* 0x002fe20000000000 */
[----:B------:R2:W-:Y:S01]  /*0270*/  STL [R1+0x1c20], RZ ;  /* 0x001c20ff01007387 */ /* 0x0005e20000100800 */
[----:B------:R-:W-:-:S02]  /*0280*/  SHF.R.S32.HI R6, RZ, 0x9, R3 ;  /* 0x00000009ff067819 */ /* 0x000fc40000011403 */
[----:B------:R-:W-:Y:S02]  /*0290*/  CS2R R62, SRZ ;  /* 0x00000000003e7805 */ /* 0x000fe4000001ff00 */
[----:B------:R-:W-:Y:S01]  /*02a0*/  CS2R R64, SRZ ;  /* 0x0000000000407805 */ /* 0x000fe2000001ff00 */
[----:B------:R2:W-:Y:S01]  /*02b0*/  STL [R1+0x1c24], RZ ;  /* 0x001c24ff01007387 */ /* 0x0005e20000100800 */
[-C--:B------:R-:W-:Y:S02]  /*02c0*/  IABS R9, R6.reuse ;  /* 0x0000000600097213 */ /* 0x080fe40000000000 */
[----:B------:R-:W-:Y:S02]  /*02d0*/  CS2R R66, SRZ ;  /* 0x0000000000427805 */ /* 0x000fe4000001ff00 */
[----:B------:R-:W-:Y:S01]  /*02e0*/  IABS R12, R6 ;  /* 0x00000006000c7213 */ /* 0x000fe20000000000 */
[----:B------:R2:W-:Y:S01]  /*02f0*/  STL [R1+0x1c28], RZ ;  /* 0x001c28ff01007387 */ /* 0x0005e20000100800 */
[----:B------:R-:W0:Y:S01]  /*0300*/  I2F.RP R0, R9 ;  /* 0x0000000900007306 */ /* 0x000e220000209400 */
[----:B------:R-:W-:-:S02]  /*0310*/  CS2R R68, SRZ ;  /* 0x0000000000447805 */ /* 0x000fc4000001ff00 */
[----:B------:R-:W-:Y:S01]  /*0320*/  CS2R R70, SRZ ;  /* 0x0000000000467805 */ /* 0x000fe2000001ff00 */
[----:B------:R2:W-:Y:S01]  /*0330*/  STL [R1+0x1c2c], RZ ;  /* 0x001c2cff01007387 */ /* 0x0005e20000100800 */
[----:B------:R-:W-:Y:S02]  /*0340*/  CS2R R72, SRZ ;  /* 0x0000000000487805 */ /* 0x000fe4000001ff00 */
[----:B------:R-:W-:Y:S02]  /*0350*/  CS2R R74, SRZ ;  /* 0x00000000004a7805 */ /* 0x000fe4000001ff00 */
[----:B------:R-:W-:Y:S01]  /*0360*/  CS2R R76, SRZ ;  /* 0x00000000004c7805 */ /* 0x000fe2000001ff00 */
[----:B------:R2:W-:Y:S01]  /*0370*/  STL [R1+0x1c30], RZ ;  /* 0x001c30ff01007387 */ /* 0x0005e20000100800 */
[----:B------:R-:W-:Y:S02]  /*0380*/  CS2R R78, SRZ ;  /* 0x00000000004e7805 */ /* 0x000fe4000001ff00 */
[----:B------:R-:W-:-:S02]  /*0390*/  CS2R R80, SRZ ;  /* 0x0000000000507805 */ /* 0x000fc4000001ff00 */
[----:B------:R-:W-:Y:S01]  /*03a0*/  CS2R R82, SRZ ;  /* 0x0000000000527805 */ /* 0x000fe2000001ff00 */
[----:B------:R2:W-:Y:S01]  /*03b0*/  STL [R1+0x1c34], RZ ;  /* 0x001c34ff01007387 */ /* 0x0005e20000100800 */
[----:B------:R-:W-:Y:S02]  /*03c0*/  CS2R R84, SRZ ;  /* 0x0000000000547805 */ /* 0x000fe4000001ff00 */
[----:B------:R-:W-:Y:S02]  /*03d0*/  CS2R R86, SRZ ;  /* 0x0000000000567805 */ /* 0x000fe4000001ff00 */
[----:B------:R-:W-:Y:S01]  /*03e0*/  CS2R R88, SRZ ;  /* 0x0000000000587805 */ /* 0x000fe2000001ff00 */
[----:B------:R2:W-:Y:S01]  /*03f0*/  STL [R1+0x1c38], RZ ;  /* 0x001c38ff01007387 */ /* 0x0005e20000100800 */
[----:B0-----:R-:W0:Y:S01]  /*0400*/  MUFU.RCP R0, R0 ;  /* 0x0000000000007308 */ /* 0x001e220000001000 */
        /* <DEDUP_REMOVED lines=15> */
[----:B------:R-:W-:Y:S01]  /*0500*/  CS2R R112, SRZ ;  /* 0x0000000000707805 */ /* 0x000fe2000001ff00 */
[----:B0-----:R-:W-:Y:S01]  /*0510*/  VIADD R2, R0, 0xffffffe ;  /* 0x0ffffffe00027836 */ /* 0x001fe20000000000 */
[----:B------:R-:W-:Y:S01]  /*0520*/  CS2R R114, SRZ ;  /* 0x0000000000727805 */ /* 0x000fe2000001ff00 */
[----:B------:R2:W-:Y:S01]  /*0530*/  STL [R1+0x1c4c], RZ ;  /* 0x001c4cff01007387 */ /* 0x0005e20000100800 */
[----:B------:R-:W-:Y:S01]  /*0540*/  IMAD.MOV R0, RZ, RZ, -R12 ;  /* 0x000000ffff007224 */ /* 0x000fe200078e0a0c */
[----:B------:R0:W1:Y:S01]  /*0550*/  F2I.FTZ.U32.TRUNC.NTZ R3, R2 ;  /* 0x0000000200037305 */ /* 0x000062000021f000 */
        /* <DEDUP_REMOVED lines=8> */
[----:B0-----:R-:W-:Y:S01]  /*05e0*/  IMAD.MOV.U32 R2, RZ, RZ, RZ ;  /* 0x000000ffff027224 */ /* 0x001fe200078e00ff */
[----:B------:R2:W-:Y:S01]  /*05f0*/  STL [R1+0x1c58], RZ ;  /* 0x001c58ff01007387 */ /* 0x0005e20000100800 */
[----:B------:R-:W-:Y:S02]  /*0600*/  CS2R R128, SRZ ;  /* 0x0000000000807805 */ /* 0x000fe4000001ff00 */
[----:B------:R-:W-:-:S02]  /*0610*/  CS2R R130, SRZ ;  /* 0x0000000000827805 */ /* 0x000fc4000001ff00 */
[----:B------:R-:W-:Y:S01]  /*0620*/  CS2R R132, SRZ ;  /* 0x0000000000847805 */ /* 0x000fe2000001ff00 */
[----:B------:R2:W-:Y:S01]  /*0630*/  STL [R1+0x1c5c], RZ ;  /* 0x001c5cff01007387 */ /* 0x0005e20000100800 */
[--C-:B-1----:R-:W-:Y:S01]  /*0640*/  IMAD.MOV R8, RZ, RZ, -R3.reuse ;  /* 0x000000ffff087224 */ /* 0x102fe200078e0a03 */
[----:B------:R-:W-:Y:S02]  /*0650*/  CS2R R134, SRZ ;  /* 0x0000000000867805 */ /* 0x000fe4000001ff00 */
[----:B------:R-:W-:Y:S01]  /*0660*/  CS2R R136, SRZ ;  /* 0x0000000000887805 */ /* 0x000fe2000001ff00 */
[----:B------:R2:W-:Y:S01]  /*0670*/  STL [R1+0x1c60], RZ ;  /* 0x001c60ff01007387 */ /* 0x0005e20000100800 */
[----:B------:R-:W-:Y:S01]  /*0680*/  IMAD R11, R8, R9, RZ ;  /* 0x00000009080b7224 */ /* 0x000fe200078e02ff */
[----:B------:R-:W-:Y:S01]  /*0690*/  CS2R R138, SRZ ;  /* 0x00000000008a7805 */ /* 0x000fe2000001ff00 */
[----:B------:R-:W-:Y:S01]  /*06a0*/  IMAD.MOV.U32 R8, RZ, RZ, R10 ;  /* 0x000000ffff087224 */ /* 0x000fe200078e000a */
[----:B------:R2:W-:Y:S01]  /*06b0*/  STL [R1+0x1c64], RZ ;  /* 0x001c64ff01007387 */ /* 0x0005e20000100800 */
[----:B------:R-:W-:Y:S01]  /*06c0*/  IMAD.HI.U32 R3, R3, R11, R2 ;  /* 0x0000000b03037227 */ /* 0x000fe200078e0002 */
[----:B------:R-:W-:-:S02]  /*06d0*/  CS2R R140, SRZ ;  /* 0x00000000008c7805 */ /* 0x000fc4000001ff00 */
[----:B------:R-:W-:Y:S01]  /*06e0*/  CS2R R142, SRZ ;  /* 0x00000000008e7805 */ /* 0x000fe2000001ff00 */
[----:B------:R2:W-:Y:S01]  /*06f0*/  STL [R1+0x1c68], RZ ;  /* 0x001c68ff01007387 */ /* 0x0005e20000100800 */
[----:B------:R-:W-:Y:S02]  /*0700*/  CS2R R144, SRZ ;  /* 0x0000000000907805 */ /* 0x000fe4000001ff00 */
[----:B------:R-:W-:Y:S01]  /*0710*/  CS2R R146, SRZ ;  /* 0x0000000000927805 */ /* 0x000fe2000001ff00 */
[----:B------:R-:W-:Y:S01]  /*0720*/  IMAD.HI.U32 R3, R3, R8, RZ ;  /* 0x0000000803037227 */ /* 0x000fe200078e00ff */
[----:B------:R2:W-:Y:S01]  /*0730*/  STL [R1+0x1c6c], RZ ;  /* 0x001c6cff01007387 */ /* 0x0005e20000100800 */
[----:B------:R-:W-:Y:S02]  /*0740*/  CS2R R148, SRZ ;  /* 0x0000000000947805 */ /* 0x000fe4000001ff00 */
[----:B------:R-:W-:Y:S01]  /*0750*/  CS2R R150, SRZ ;  /* 0x0000000000967805 */ /* 0x000fe2000001ff00 */
[----:B------:R-:W-:Y:S01]  /*0760*/  IMAD R0, R3, R0, R8 ;  /* 0x0000000003007224 */ /* 0x000fe200078e0208 */
[----:B------:R2:W-:Y:S04]  /*0770*/  STL [R1+0x1c70], RZ ;  /* 0x001c70ff01007387 */ /* 0x0005e80000100800 */
[----:B------:R2:W-:Y:S01]  /*0780*/  STL [R1+0x1c74], RZ ;  /* 0x001c74ff01007387 */ /* 0x0005e20000100800 */
[----:B------:R-:W-:-:S03]  /*0790*/  ISETP.GT.U32.AND P1, PT, R9, R0, PT ;  /* 0x000000000900720c */ /* 0x000fc60003f24070 */
[----:B------:R2:W-:Y:S04]  /*07a0*/  STL [R1+0x1c78], RZ ;  /* 0x001c78ff01007387 */ /* 0x0005e80000100800 */
[----:B------:R2:W-:Y:S04]  /*07b0*/  STL [R1+0x1c7c], RZ ;  /* 0x001c7cff01007387 */ /* 0x0005e80000100800 */
[----:B------:R2:W-:Y:S02]  /*07c0*/  STL [R1+0x1c80], RZ ;  /* 0x001c80ff01007387 */ /* 0x0005e40000100800 */
[----:B------:R-:W-:-:S02]  /*07d0*/  @!P1 IMAD.IADD R0, R0, 0x1, -R9 ;  /* 0x0000000100009824 */ /* 0x000fc400078e0a09 */
[----:B------:R2:W-:Y:S01]  /*07e0*/  STL [R1+0x1c84], RZ ;  /* 0x001c84ff01007387 */ /* 0x0005e20000100800 */
[----:B------:R-:W-:Y:S01]  /*07f0*/  @!P1 VIADD R3, R3, 0x1 ;  /* 0x0000000103039836 */ /* 0x000fe20000000000 */
[----:B------:R-:W-:Y:S02]  /*0800*/  ISETP.NE.AND P1, PT, R6, RZ, PT ;  /* 0x000000ff0600720c */ /* 0x000fe40003f25270 */
[----:B------:R2:W-:Y:S01]  /*0810*/  STL [R1+0x1c88], RZ ;  /* 0x001c88ff01007387 */ /* 0x0005e20000100800 */
[----:B------:R-:W-:Y:S02]  /*0820*/  ISETP.GE.U32.AND P0, PT, R0, R9, PT ;  /* 0x000000090000720c */ /* 0x000fe40003f06070 */
[----:B------:R-:W-:Y:S01]  /*0830*/  LOP3.LUT R0, R7, R6, RZ, 0x3c, !PT ;  /* 0x0000000607007212 */ /* 0x000fe200078e3cff */
[----:B------:R2:W-:Y:S03]  /*0840*/  STL [R1+0x1c8c], RZ ;  /* 0x001c8cff01007387 */ /* 0x0005e60000100800 */
[----:B------:R-:W-:Y:S01]  /*0850*/  ISETP.GE.AND P2, PT, R0, RZ, PT ;  /* 0x000000ff0000720c */ /* 0x000fe20003f46270 */
[----:B------:R2:W-:Y:S01]  /*0860*/  STL [R1+0x1c90], RZ ;  /* 0x001c90ff01007387 */ /* 0x0005e20000100800 */
[----:B------:R-:W-:-:S03]  /*0870*/  VIADD R0, R4, 0x1ff ;  /* 0x000001ff04007836 */ /* 0x000fc60000000000 */
[----:B------:R2:W-:Y:S02]  /*0880*/  STL [R1+0x1c94], RZ ;  /* 0x001c94ff01007387 */ /* 0x0005e40000100800 */
[----:B------:R-:W-:Y:S02]  /*0890*/  @P0 VIADD R3, R3, 0x1 ;  /* 0x0000000103030836 */ /* 0x000fe40000000000 */
[----:B------:R2:W-:Y:S02]  /*08a0*/  STL [R1+0x1c98], RZ ;  /* 0x001c98ff01007387 */ /* 0x0005e40000100800 */
[----:B------:R-:W-:Y:S01]  /*08b0*/  IMAD.MOV.U32 R10, RZ, RZ, R3 ;  /* 0x000000ffff0a7224 */ /* 0x000fe200078e0003 */
[----:B------:R-:W-:Y:S01]  /*08c0*/  SHF.R.S32.HI R3, RZ, 0x1f, R0 ;  /* 0x0000001fff037819 */ /* 0x000fe20000011400 */
[----:B------:R2:W-:Y:S02]  /*08d0*/  STL [R1+0x1c9c], RZ ;  /* 0x001c9cff01007387 */ /* 0x0005e40000100800 */
[----:B------:R-:W-:Y:S01]  /*08e0*/  @!P2 IMAD.MOV R10, RZ, RZ, -R10 ;  /* 0x000000ffff0aa224 */ /* 0x000fe200078e0a0a */
[----:B------:R-:W-:Y:S01]  /*08f0*/  LEA.HI R3, R3, R0, RZ, 0x9 ;  /* 0x0000000003037211 */ /* 0x000fe200078f48ff */
[----:B------:R2:W-:Y:S01]  /*0900*/  STL [R1+0x1ca0], RZ ;  /* 0x001ca0ff01007387 */ /* 0x0005e20000100800 */
[----:B------:R-:W-:-:S03]  /*0910*/  @!P1 LOP3.LUT R10, RZ, R6, RZ, 0x33, !PT ;  /* 0x00000006ff0a9212 */ /* 0x000fc600078e33ff */
[----:B------:R2:W-:Y:S01]  /*0920*/  STL [R1+0x1ca4], RZ ;  /* 0x001ca4ff01007387 */ /* 0x0005e20000100800 */
[----:B------:R-:W-:Y:S01]  /*0930*/  LEA.HI.SX32 R3, R3, -R10, 0x17 ;  /* 0x8000000a03037211 */ /* 0x000fe200078fbaff */
[----:B------:R-:W-:Y:S02]  /*0940*/  IMAD.MOV R8, RZ, RZ, -R10 ;  /* 0x000000ffff087224 */ /* 0x000fe400078e0a0a */
[----:B------:R2:W-:Y:S01]  /*0950*/  STL [R1+0x1ca8], RZ ;  /* 0x001ca8ff01007387 */ /* 0x0005e20000100800 */
[----:B------:R-:W-:Y:S01]  /*0960*/  VIMNMX R12, R3, 0x1, PT ;  /* 0x00000001030c7848 */ /* 0x000fe20003fe0100 */
[----:B------:R-:W-:Y:S02]  /*0970*/  IMAD R11, R6, R8, R7 ;  /* 0x00000008060b7224 */ /* 0x000fe400078e0207 */
[----:B------:R2:W-:Y:S01]  /*0980*/  STL [R1+0x1cac], RZ ;  /* 0x001cacff01007387 */ /* 0x0005e20000100800 */
[----:B------:R-:W-:Y:S02]  /*0990*/  IABS R9, R12 ;  /* 0x0000000c00097213 */ /* 0x000fe40000000000 */
[----:B------:R-:W-:Y:S01]  /*09a0*/  IABS R8, R11 ;  /* 0x0000000b00087213 */ /* 0x000fe20000000000 */
[----:B------:R2:W-:Y:S01]  /*09b0*/  STL [R1+0x1cb0], RZ ;  /* 0x001cb0ff01007387 */ /* 0x0005e20000100800 */
[----:B------:R-:W0:Y:S03]  /*09c0*/  I2F.RP R0, R9 ;  /* 0x0000000900007306 */ /* 0x000e260000209400 */
[----:B------:R2:W-:Y:S04]  /*09d0*/  STL [R1+0x1cb4], RZ ;  /* 0x001cb4ff01007387 */ /* 0x0005e80000100800 */
[----:B------:R2:W-:Y:S04]  /*09e0*/  STL [R1+0x1cb8], RZ ;  /* 0x001cb8ff01007387 */ /* 0x0005e80000100800 */
[----:B------:R2:W-:Y:S04]  /*09f0*/  STL [R1+0x1cbc], RZ ;  /* 0x001cbcff01007387 */ /* 0x0005e80000100800 */
[----:B------:R2:W-:Y:S01]  /*0a00*/  STL [R1+0x1cc0], RZ ;  /* 0x001cc0ff01007387 */ /* 0x0005e20000100800 */
[----:B0-----:R-:W0:Y:S03]  /*0a10*/  MUFU.RCP R0, R0 ;  /* 0x0000000000007308 */ /* 0x001e260000001000 */
[----:B------:R2:W-:Y:S04]  /*0a20*/  STL [R1+0x1cc4], RZ ;  /* 0x001cc4ff01007387 */ /* 0x0005e80000100800 */
[----:B------:R2:W-:Y:S04]  /*0a30*/  STL [R1+0x1cc8], RZ ;  /* 0x001cc8ff01007387 */ /* 0x0005e80000100800 */
[----:B------:R2:W-:Y:S04]  /*0a40*/  STL [R1+0x1ccc], RZ ;  /* 0x001cccff01007387 */ /* 0x0005e80000100800 */
[----:B------:R2:W-:Y:S01]  /*0a50*/  STL [R1+0x1cd0], RZ ;  /* 0x001cd0ff01007387 */ /* 0x0005e20000100800 */
[----:B0-----:R-:W-:-:S03]  /*0a60*/  VIADD R2, R0, 0xffffffe ;  /* 0x0ffffffe00027836 */ /* 0x001fc60000000000 */
[----:B------:R2:W-:Y:S01]  /*0a70*/  STL [R1+0x1cd4], RZ ;  /* 0x001cd4ff01007387 */ /* 0x0005e20000100800 */
[----:B------:R0:W1:Y:S03]  /*0a80*/  F2I.FTZ.U32.TRUNC.NTZ R3, R2 ;  /* 0x0000000200037305 */ /* 0x000066000021f000 */
[----:B------:R2:W-:Y:S04]  /*0a90*/  STL [R1+0x1cd8], RZ ;  /* 0x001cd8ff01007387 */ /* 0x0005e80000100800 */
[----:B------:R2:W-:Y:S01]  /*0aa0*/  STL [R1+0x1cdc], RZ ;  /* 0x001cdcff01007387 */ /* 0x0005e20000100800 */
[----:B0-----:R-:W-:-:S03]  /*0ab0*/  IMAD.MOV.U32 R2, RZ, RZ, RZ ;  /* 0x000000ffff027224 */ /* 0x001fc600078e00ff */
[----:B------:R2:W-:Y:S04]  /*0ac0*/  STL [R1+0x1ce0], RZ ;  /* 0x001ce0ff01007387 */ /* 0x0005e80000100800 */
[----:B------:R2:W-:Y:S01]  /*0ad0*/  STL [R1+0x1ce4], RZ ;  /* 0x001ce4ff01007387 */ /* 0x0005e20000100800 */
[----:B-1----:R-:W-:-:S03]  /*0ae0*/  IMAD.MOV R13, RZ, RZ, -R3 ;  /* 0x000000ffff0d7224 */ /* 0x002fc600078e0a03 */
[----:B------:R2:W-:Y:S01]  /*0af0*/  STL [R1+0x1ce8], RZ ;  /* 0x001ce8ff01007387 */ /* 0x0005e20000100800 */
[----:B------:R-:W-:Y:S01]  /*0b00*/  IMAD.MOV.U32 R6, RZ, RZ, R13 ;  /* 0x000000ffff067224 */ /* 0x000fe200078e000d */
[----:B------:R-:W-:Y:S02]  /*0b10*/  IABS R13, R12 ;  /* 0x0000000c000d7213 */ /* 0x000fe40000000000 */
[----:B------:R2:W-:Y:S01]  /*0b20*/  STL [R1+0x1cec], RZ ;  /* 0x001cecff01007387 */ /* 0x0005e20000100800 */
[----:B------:R-:W-:Y:S02]  /*0b30*/  IMAD R7, R6, R9, RZ ;  /* 0x0000000906077224 */ /* 0x000fe400078e02ff */
[----:B------:R-:W-:Y:S01]  /*0b40*/  IMAD.MOV.U32 R6, RZ, RZ, R8 ;  /* 0x000000ffff067224 */ /* 0x000fe200078e0008 */
[----:B------:R2:W-:Y:S01]  /*0b50*/  STL [R1+0x1cf0], RZ ;  /* 0x001cf0ff01007387 */ /* 0x0005e20000100800 */
[----:B------:R-:W-:-:S03]  /*0b60*/  IMAD.HI.U32 R3, R3, R7, R2 ;  /* 0x0000000703037227 */ /* 0x000fc600078e0002 */
[----:B------:R2:W-:Y:S01]  /*0b70*/  STL [R1+0x1cf4], RZ ;  /* 0x001cf4ff01007387 */ /* 0x0005e20000100800 */
[----:B------:R-:W-:Y:S02]  /*0b80*/  IMAD.MOV R7, RZ, RZ, -R13 ;  /* 0x000000ffff077224 */ /* 0x000fe400078e0a0d */
[----:B------:R-:W-:Y:S01]  /*0b90*/  IMAD.HI.U32 R8, R3, R6, RZ ;  /* 0x0000000603087227 */ /* 0x000fe200078e00ff */
[----:B------:R2:W-:Y:S03]  /*0ba0*/  STL [R1+0x1cf8], RZ ;  /* 0x001cf8ff01007387 */ /* 0x0005e60000100800 */
        /* <DEDUP_REMOVED lines=17> */
[----:B------:R-:W0:Y:S03]  /*0cc0*/  LDC R0, c[0x0][0x230] ;  /* 0x00008c00ff007b82 */ /* 0x000e260000000800 */
[----:B------:R2:W-:Y:S02]  /*0cd0*/  STL [R1+0x1d20], RZ ;  /* 0x001d20ff01007387 */ /* 0x0005e40000100800 */
[----:B------:R-:W-:-:S02]  /*0ce0*/  @P0 VIADD R8, R8, 0x1 ;  /* 0x0000000108080836 */ /* 0x000fc40000000000 */
[----:B------:R2:W-:Y:S04]  /*0cf0*/  STL [R1+0x1d24], RZ ;  /* 0x001d24ff01007387 */ /* 0x0005e80000100800 */
[----:B------:R2:W-:Y:S01]  /*0d00*/  STL [R1+0x1d28], RZ ;  /* 0x001d28ff01007387 */ /* 0x0005e20000100800 */
[----:B------:R-:W-:Y:S01]  /*0d10*/  @!P2 IMAD.MOV R8, RZ, RZ, -R8 ;  /* 0x000000ffff08a224 */ /* 0x000fe200078e0a08 */
[----:B------:R-:W-:Y:S02]  /*0d20*/  @!P1 LOP3.LUT R8, RZ, R12, RZ, 0x33, !PT ;  /* 0x0000000cff089212 */ /* 0x000fe400078e33ff */
[----:B------:R2:W-:Y:S03]  /*0d30*/  STL [R1+0x1d2c], RZ ;  /* 0x001d2cff01007387 */ /* 0x0005e60000100800 */
[----:B------:R-:W-:Y:S01]  /*0d40*/  IMAD.MOV R9, RZ, RZ, -R8 ;  /* 0x000000ffff097224 */ /* 0x000fe200078e0a08 */
[----:B------:R2:W-:Y:S01]  /*0d50*/  STL [R1+0x1d30], RZ ;  /* 0x001d30ff01007387 */ /* 0x0005e20000100800 */
[----:B------:R-:W-:-:S02]  /*0d60*/  IMAD.SHL.U32 R8, R8, 0x200, RZ ;  /* 0x0000020008087824 */ /* 0x000fc400078e00ff */
[----:B------:R-:W-:Y:S01]  /*0d70*/  IMAD R9, R12, R9, R11 ;  /* 0x000000090c097224 */ /* 0x000fe200078e020b */
[----:B------:R2:W-:Y:S01]  /*0d80*/  STL [R1+0x1d34], RZ ;  /* 0x001d34ff01007387 */ /* 0x0005e20000100800 */
[----:B0-----:R-:W-:Y:S02]  /*0d90*/  VIADD R0, R0, 0x1f ;  /* 0x0000001f00007836 */ /* 0x001fe40000000000 */
[----:B------:R-:W-:Y:S01]  /*0da0*/  IMAD.IADD R9, R10, 0x1, R9 ;  /* 0x000000010a097824 */ /* 0x000fe200078e0209 */
[----:B------:R2:W-:Y:S02]  /*0db0*/  STL [R1+0x1d38], RZ ;  /* 0x001d38ff01007387 */ /* 0x0005e40000100800 */
[----:B------:R-:W-:Y:S02]  /*0dc0*/  ISETP.GE.AND P0, PT, R0, 0x20, PT ;  /* 0x000000200000780c */ /* 0x000fe40003f06270 */
[----:B------:R2:W-:Y:S04]  /*0dd0*/  STL [R1+0x1d3c], RZ ;  /* 0x001d3cff01007387 */ /* 0x0005e80000100800 */
        /* <DEDUP_REMOVED lines=1712> */
[----:B------:R2:W-:Y:S04]  /*78e0*/  STL [R1], RZ ;  /* 0x000000ff01007387 */ /* 0x0005e80000100800 */
        /* <DEDUP_REMOVED lines=104> */
[----:B------:R2:W-:Y:S01]  /*7f70*/  STL [R1+0x1a4], RZ ;  /* 0x0001a4ff01007387 */ /* 0x0005e20000100800 */
[----:B------:R-:W0:Y:S03]  /*7f80*/  S2R R2, SR_TID.X ;  /* 0x0000000000027919 */ /* 0x000e260000002100 */
        /* <DEDUP_REMOVED lines=8> */
[----:B0-----:R-:W-:-:S02]  /*8010*/  LOP3.LUT R152, R2, 0x7f, RZ, 0xc0, !PT ;  /* 0x0000007f02987812 */ /* 0x001fc400078ec0ff */
[----:B------:R-:W-:Y:S01]  /*8020*/  LOP3.LUT R21, R2, 0x60, RZ, 0xc0, !PT ;  /* 0x0000006002157812 */ /* 0x000fe200078ec0ff */
[----:B------:R2:W-:Y:S02]  /*8030*/  STL [R1+0x1c8], RZ ;  /* 0x0001c8ff01007387 */ /* 0x0005e40000100800 */
[----:B------:R-:W-:Y:S02]  /*8040*/  IMAD R9, R9, 0x200, R152 ;  /* 0x0000020009097824 */ /* 0x000fe400078e0298 */
[----:B------:R2:W-:Y:S02]  /*8050*/  STL [R1+0x1cc], RZ ;  /* 0x0001ccff01007387 */ /* 0x0005e40000100800 */
[C---:B------:R-:W-:Y:S02]  /*8060*/  VIADD R12, R9.reuse, 0x80 ;  /* 0x00000080090c7836 */ /* 0x040fe40000000000 */
[----:B------:R2:W-:Y:S01]  /*8070*/  STL [R1+0x1d0], RZ ;  /* 0x0001d0ff01007387 */ /* 0x0005e20000100800 */
[----:B------:R-:W-:-:S02]  /*8080*/  VIADD R11, R9, 0x100 ;  /* 0x00000100090b7836 */ /* 0x000fc40000000000 */
[----:B------:R-:W-:Y:S01]  /*8090*/  VIADD R10, R9, 0x180 ;  /* 0x00000180090a7836 */ /* 0x000fe20000000000 */
        /* <DEDUP_REMOVED lines=11> */
[----:B------:R-:W-:Y:S05]  /*8150*/  @!P0 BRA `(.L_x_0) ;  /* 0x000002b000908947 */ /* 0x000fea0003800000 */
[----:B------:R-:W-:Y:S01]  /*8160*/  IABS R20, R4 ;  /* 0x0000000400147213 */ /* 0x000fe20000000000 */
[----:B------:R-:W-:Y:S01]  /*8170*/  ULDC UR5, c[0x0][0x23c] ;  /* 0x00008f0000057ab9 */ /* 0x000fe20000000800 */
[----:B------:R-:W-:Y:S01]  /*8180*/  IABS R7, R5 ;  /* 0x0000000500077213 */ /* 0x000fe20000000000 */
[----:B------:R-:W-:Y:S01]  /*8190*/  ULDC.64 UR6, c[0x0][0x218] ;  /* 0x0000860000067ab9 */ /* 0x000fe20000000a00 */
[----:B------:R-:W0:Y:S01]  /*81a0*/  I2F.RP R6, R20 ;  /* 0x0000001400067306 */ /* 0x000e220000209400 */
[----:B------:R-:W-:Y:S01]  /*81b0*/  IABS R19, R11 ;  /* 0x0000000b00137213 */ /* 0x000fe20000000000 */
[----:B------:R-:W-:Y:S01]  /*81c0*/  ULDC UR8, c[0x0][0x238] ;  /* 0x00008e0000087ab9 */ /* 0x000fe20000000800 */
[----:B------:R-:W-:Y:S01]  /*81d0*/  IABS R23, R9 ;  /* 0x0000000900177213 */ /* 0x000fe20000000000 */
[----:B------:R-:W-:Y:S01]  /*81e0*/  ULDC.64 UR10, c[0x0][0x210] ;  /* 0x00008400000a7ab9 */ /* 0x000fe20000000a00 */
[----:B------:R-:W-:Y:S01]  /*81f0*/  LOP3.LUT R57, R2, 0x1f, RZ, 0xc0, !PT ;  /* 0x0000001f02397812 */ /* 0x000fe200078ec0ff */
[----:B------:R-:W-:-:S02]  /*8200*/  UIMAD UR41, UR8, 0x1f, URZ ;  /* 0x0000001f082978a4 */ /* 0x000fc4000f8e023f */
[----:B------:R-:W1:Y:S01]  /*8210*/  I2F.RP R3, R7 ;  /* 0x0000000700037306 */ /* 0x000e620000209400 */
[----:B------:R-:W-:Y:S02]  /*8220*/  UIMAD UR43, UR8, 0x1e, URZ ;  /* 0x0000001e082b78a4 */ /* 0x000fe4000f8e023f */
[----:B------:R-:W-:Y:S02]  /*8230*/  USHF.R.S32.HI UR42, URZ, 0x1f, UR41 ;  /* 0x0000001f3f2a7899 */ /* 0x000fe40008011429 */
[----:B------:R-:W-:Y:S02]  /*8240*/  USHF.R.S32.HI UR46, URZ, 0x1f, UR43 ;  /* 0x0000001f3f2e7899 */ /* 0x000fe4000801142b */
[----:B------:R-:W-:Y:S01]  /*8250*/  UIMAD UR47, UR8, 0x1d, URZ ;  /* 0x0000001d082f78a4 */ /* 0x000fe2000f8e023f */
[----:B0-----:R-:W0:Y:S01]  /*8260*/  MUFU.RCP R6, R6 ;  /* 0x0000000600067308 */ /* 0x001e220000001000 */
[----:B------:R-:W-:Y:S02]  /*8270*/  UIMAD UR49, UR8, 0x1c, URZ ;  /* 0x0000001c083178a4 */ /* 0x000fe4000f8e023f */
[----:B------:R-:W-:-:S02]  /*8280*/  USHF.R.S32.HI UR48, URZ, 0x1f, UR47 ;  /* 0x0000001f3f307899 */ /* 0x000fc4000801142f */
[----:B------:R-:W-:Y:S02]  /*8290*/  USHF.R.S32.HI UR50, URZ, 0x1f, UR49 ;  /* 0x0000001f3f327899 */ /* 0x000fe40008011431 */
[----:B------:R-:W-:Y:S01]  /*82a0*/  UIMAD UR51, UR8, 0x1b, URZ ;  /* 0x0000001b083378a4 */ /* 0x000fe2000f8e023f */
[----:B-1----:R-:W1:Y:S01]  /*82b0*/  MUFU.RCP R3, R3 ;  /* 0x0000000300037308 */ /* 0x002e620000001000 */
[----:B------:R-:W-:Y:S02]  /*82c0*/  UIMAD UR56, UR8, 0x1a, URZ ;  /* 0x0000001a083878a4 */ /* 0x000fe4000f8e023f */
[----:B------:R-:W-:Y:S02]  /*82d0*/  USHF.R.S32.HI UR55, URZ, 0x1f, UR51 ;  /* 0x0000001f3f377899 */ /* 0x000fe40008011433 */
[----:B------:R-:W-:Y:S02]  /*82e0*/  USHF.R.S32.HI UR57, URZ, 0x1f, UR56 ;  /* 0x0000001f3f397899 */ /* 0x000fe40008011438 */
[----:B------:R-:W-:Y:S01]  /*82f0*/  UIMAD UR58, UR8, 0x19, URZ ;  /* 0x00000019083a78a4 */ /* 0x000fe2000f8e023f */
[----:B0-----:R-:W-:Y:S01]  /*8300*/  VIADD R16, R6, 0xffffffe ;  /* 0x0ffffffe06107836 */ /* 0x001fe20000000000 */
[----:B------:R-:W-:-:S02]  /*8310*/  IABS R6, R10 ;  /* 0x0000000a00067213 */ /* 0x000fc40000000000 */
[----:B------:R-:W-:Y:S01]  /*8320*/  USHF.R.S32.HI UR13, URZ, 0x1f, UR58 ;  /* 0x0000001f3f0d7899 */ /* 0x000fe2000801143a */
[----:B------:R0:W3:Y:S01]  /*8330*/  F2I.FTZ.U32.TRUNC.NTZ R17, R16 ;  /* 0x0000001000117305 */ /* 0x0000e2000021f000 */
[----:B------:R-:W-:Y:S02]  /*8340*/  UIMAD UR12, UR8, 0x18, URZ ;  /* 0x00000018080c78a4 */ /* 0x000fe4000f8e023f */
[----:B------:R-:W-:Y:S01]  /*8350*/  USHF.R.U32.HI UR38, URZ, 0x4, UR4 ;  /* 0x000000043f267899 */ /* 0x000fe20008011604 */
[----:B-1----:R-:W-:Y:S01]  /*8360*/  VIADD R14, R3, 0xffffffe ;  /* 0x0ffffffe030e7836 */ /* 0x002fe20000000000 */
[----:B------:R-:W-:Y:S02]  /*8370*/  UIMAD UR54, UR8, 0x17, URZ ;  /* 0x00000017083678a4 */ /* 0x000fe4000f8e023f */
[----:B------:R-:W-:Y:S01]  /*8380*/  UIMAD UR17, UR8, 0x16, URZ ;  /* 0x00000016081178a4 */ /* 0x000fe2000f8e023f */
[----:B------:R1:W4:Y:S01]  /*8390*/  F2I.FTZ.U32.TRUNC.NTZ R15, R14 ;  /* 0x0000000e000f7305 */ /* 0x000322000021f000 */
[----:B0-----:R-:W-:Y:S01]  /*83a0*/  IMAD.MOV.U32 R16, RZ, RZ, RZ ;  /* 0x000000ffff107224 */ /* 0x001fe200078e00ff */
[----:B------:R-:W-:-:S02]  /*83b0*/  UIMAD UR60, UR8, 0x15, URZ ;  /* 0x00000015083c78a4 */ /* 0x000fc4000f8e023f */
[----:B------:R-:W-:Y:S02]  /*83c0*/  UIMAD UR20, UR8, 0x14, URZ ;  /* 0x00000014081478a4 */ /* 0x000fe4000f8e023f */
[----:B------:R-:W-:Y:S01]  /*83d0*/  UIMAD UR28, UR8, 0x13, URZ ;  /* 0x00000013081c78a4 */ /* 0x000fe2000f8e023f */
[----:B---3--:R-:W-:Y:S01]  /*83e0*/  IMAD.MOV R13, RZ, RZ, -R17 ;  /* 0x000000ffff0d7224 */ /* 0x008fe200078e0a11 */
[----:B------:R-:W-:Y:S01]  /*83f0*/  UIMAD UR36, UR8, 0x12, URZ ;  /* 0x00000012082478a4 */ /* 0x000fe2000f8e023f */
[----:B-1----:R-:W-:Y:S01]  /*8400*/  IMAD.MOV.U32 R14, RZ, RZ, RZ ;  /* 0x000000ffff0e7224 */ /* 0x002fe200078e00ff */
[----:B------:R-:W-:Y:S01]  /*8410*/  UIMAD UR44, UR8, 0x11, URZ ;  /* 0x00000011082c78a4 */ /* 0x000fe2000f8e023f */
[----:B------:R-:W-:Y:S01]  /*8420*/  IMAD R13, R13, R20, RZ ;  /* 0x000000140d0d7224 */ /* 0x000fe200078e02ff */
[----:B------:R-:W-:Y:S02]  /*8430*/  USHF.L.U32 UR9, UR8, 0x4, URZ ;  /* 0x0000000408097899 */ /* 0x000fe4000800063f */
[----:B------:R-:W-:Y:S01]  /*8440*/  UIMAD UR14, UR8, 0xf, URZ ;  /* 0x0000000f080e78a4 */ /* 0x000fe2000f8e023f */
[----:B----4-:R-:W-:Y:S01]  /*8450*/  IMAD.MOV R18, RZ, RZ, -R15 ;  /* 0x000000ffff127224 */ /* 0x010fe200078e0a0f */
[----:B------:R-:W-:Y:S01]  /*8460*/  UIMAD UR15, UR8, 0xe, URZ ;  /* 0x0000000e080f78a4 */ /* 0x000fe2000f8e023f */
[----:B------:R-:W-:Y:S01]  /*8470*/  IMAD.HI.U32 R16, R17, R13, R16 ;  /* 0x0000000d11107227 */ /* 0x000fe200078e0010 */
[----:B------:R-:W-:-:S02]  /*8480*/  UIMAD UR18, UR8, 0xd, URZ ;  /* 0x0000000d081278a4 */ /* 0x000fc4000f8e023f */
[----:B------:R-:W-:Y:S01]  /*8490*/  UIMAD UR19, UR8, 0xc, URZ ;  /* 0x0000000c081378a4 */ /* 0x000fe2000f8e023f */
[----:B------:R-:W-:Y:S01]  /*84a0*/  IMAD.MOV.U32 R17, RZ, RZ, R6 ;  /* 0x000000ffff117224 */ /* 0x000fe200078e0006 */
[----:B------:R-:W-:Y:S01]  /*84b0*/  LEA.HI R6, R21, R8, RZ, 0x1b ;  /* 0x0000000815067211 */ /* 0x000fe200078fd8ff */
[----:B------:R-:W-:Y:S01]  /*84c0*/  IMAD R3, R18, R7, RZ ;  /* 0x0000000712037224 */ /* 0x000fe200078e02ff */
[----:B------:R-:W-:Y:S01]  /*84d0*/  IABS R21, R12 ;  /* 0x0000000c00157213 */ /* 0x000fe20000000000 */
[----:B------:R-:W-:Y:S01]  /*84e0*/  IMAD.HI.U32 R13, R16, R17, RZ ;  /* 0x00000011100d7227 */ /* 0x000fe200078e00ff */
[----:B------:R-:W-:Y:S01]  /*84f0*/  IABS R38, R6 ;  /* 0x0000000600267213 */ /* 0x000fe20000000000 */
[----:B------:R-:W-:Y:S02]  /*8500*/  UIMAD UR22, UR8, 0xb, URZ ;  /* 0x0000000b081678a4 */ /* 0x000fe4000f8e023f */
[----:B------:R-:W-:Y:S01]  /*8510*/  IMAD.HI.U32 R3, R15, R3, R14 ;  /* 0x000000030f037227 */ /* 0x000fe200078e000e */
[----:B------:R-:W-:-:S02]  /*8520*/  UIMAD UR23, UR8, 0xa, URZ ;  /* 0x0000000a081778a4 */ /* 0x000fc4000f8e023f */
[----:B------:R-:W-:Y:S01]  /*8530*/  UIMAD UR24, UR8, 0x9, URZ ;  /* 0x00000009081878a4 */ /* 0x000fe2000f8e023f */
[----:B------:R-:W-:Y:S01]  /*8540*/  IMAD.HI.U32 R14, R16, R19, RZ ;  /* 0x00000013100e7227 */ /* 0x000fe200078e00ff */
[----:B------:R-:W-:Y:S02]  /*8550*/  USHF.L.U32 UR25, UR8, 0x3, URZ ;  /* 0x0000000308197899 */ /* 0x000fe4000800063f */
[----:B------:R-:W-:Y:S01]  /*8560*/  UIMAD UR30, UR8, 0x7, URZ ;  /* 0x00000007081e78a4 */ /* 0x000fe2000f8e023f */
[----:B------:R-:W-:Y:S01]  /*8570*/  IMAD.MOV R13, RZ, RZ, -R13 ;  /* 0x000000ffff0d7224 */ /* 0x000fe200078e0a0d */
[----:B------:R-:W-:Y:S01]  /*8580*/  UIMAD UR31, UR8, 0x6, URZ ;  /* 0x00000006081f78a4 */ /* 0x000fe2000f8e023f */
[----:B------:R-:W-:Y:S01]  /*8590*/  IMAD.MOV R18, RZ, RZ, -R14 ;  /* 0x000000ffff127224 */ /* 0x000fe200078e0a0e */
[----:B------:R-:W-:Y:S01]  /*85a0*/  UIMAD UR32, UR8, 0x5, URZ ;  /* 0x00000005082078a4 */ /* 0x000fe2000f8e023f */
[----:B------:R-:W-:Y:S01]  /*85b0*/  IMAD R15, R20, R13, R17 ;  /* 0x0000000d140f7224 */ /* 0x000fe200078e0211 */
[----:B------:R-:W-:Y:S01]  /*85c0*/  USHF.L.U32 UR33, UR8, 0x2, URZ ;  /* 0x0000000208217899 */ /* 0x000fe2000800063f */
[----:B------:R-:W-:Y:S01]  /*85d0*/  IMAD.HI.U32 R14, R16, R21, RZ ;  /* 0x00000015100e7227 */ /* 0x000fe200078e00ff */
[----:B------:R-:W-:-:S02]  /*85e0*/  UIMAD UR34, UR8, 0x3, URZ ;  /* 0x00000003082278a4 */ /* 0x000fc4000f8e023f */
[----:B------:R-:W-:Y:S01]  /*85f0*/  ISETP.GT.U32.AND P0, PT, R20, R15, PT ;  /* 0x0000000f1400720c */ /* 0x000fe20003f04070 */
[----:B------:R-:W-:Y:S01]  /*8600*/  IMAD.HI.U32 R17, R16, R23, RZ ;  /* 0x0000001710117227 */ /* 0x000fe200078e00ff */
[----:B------:R-:W-:Y:S02]  /*8610*/  USHF.L.U32 UR35, UR8, 0x1, URZ ;  /* 0x0000000108237899 */ /* 0x000fe4000800063f */
[----:B------:R-:W-:Y:S01]  /*8620*/  USGXT.U32 UR38, UR38, 0xe ;  /* 0x0000000e2626789a */ /* 0x000fe20008000000 */
[C---:B------:R-:W-:Y:S01]  /*8630*/  IMAD R16, R20.reuse, R18, R19 ;  /* 0x0000001214107224 */ /* 0x040fe200078e0213 */
[----:B------:R-:W-:Y:S01]  /*8640*/  SHF.R.S32.HI R19, RZ, 0x1f, R0 ;  /* 0x0000001fff137819 */ /* 0x000fe20000011400 */
[----:B------:R-:W-:Y:S01]  /*8650*/  IMAD.MOV R18, RZ, RZ, -R17 ;  /* 0x000000ffff127224 */ /* 0x000fe200078e0a11 */
[----:B------:R-:W-:Y:S01]  /*8660*/  UMOV UR26, 0xfffffe00 ;  /* 0xfffffe00001a7882 */ /* 0x000fe20000000000 */
[----:B------:R-:W-:Y:S01]  /*8670*/  IMAD.MOV R14, RZ, RZ, -R14 ;  /* 0x000000ffff0e7224 */ /* 0x000fe200078e0a0e */
[C---:B------:R-:W-:Y:S01]  /*8680*/  ISETP.GT.U32.AND P1, PT, R20.reuse, R16, PT ;  /* 0x000000101400720c */ /* 0x040fe20003f24070 */
[C---:B------:R-:W-:Y:S01]  /*8690*/  IMAD R18, R20.reuse, R18, R23 ;  /* 0x0000001214127224 */ /* 0x040fe200078e0217 */
[----:B------:R-:W-:Y:S01]  /*86a0*/  LEA.HI R130, R19, R0, RZ, 0x5 ;  /* 0x0000000013827211 */ /* 0x000fe200078f28ff */
[C---:B------:R-:W-:Y:S01]  /*86b0*/  IMAD R17, R20.reuse, R14, R21 ;  /* 0x0000000e14117224 */ /* 0x040fe200078e0215 */
[----:B------:R-:W-:Y:S01]  /*86c0*/  UMOV UR27, 0x3fffffef ;  /* 0x3fffffef001b7882 */ /* 0x000fe20000000000 */
[--C-:B------:R-:W-:Y:S01]  /*86d0*/  @!P0 IMAD.IADD R15, R15, 0x1, -R20.reuse ;  /* 0x000000010f0f8824 */ /* 0x100fe200078e0a14 */
[C---:B------:R-:W-:Y:S01]  /*86e0*/  ISETP.GT.U32.AND P4, PT, R20.reuse, R18, PT ;  /* 0x000000121400720c */ /* 0x040fe20003f84070 */
[----:B------:R-:W-:Y:S01]  /*86f0*/  IMAD.HI.U32 R13, R3, R38, RZ ;  /* 0x00000026030d7227 */ /* 0x000fe200078e00ff */
[C---:B------:R-:W-:Y:S01]  /*8700*/  ISETP.GT.U32.AND P2, PT, R20.reuse, R17, PT ;  /* 0x000000111400720c */ /* 0x040fe20003f44070 */
[----:B------:R-:W-:Y:S01]  /*8710*/  USHF.R.S32.HI UR16, URZ, 0x1f, UR54 ;  /* 0x0000001f3f107899 */ /* 0x000fe20008011436 */
[----:B------:R-:W-:Y:S01]  /*8720*/  ISETP.GT.U32.AND P5, PT, R20, R15, PT ;  /* 0x0000000f1400720c */ /* 0x000fe20003fa4070 */
[----:B------:R-:W-:Y:S01]  /*8730*/  IMAD.MOV R13, RZ, RZ, -R13 ;  /* 0x000000ffff0d7224 */ /* 0x000fe200078e0a0d */
[----:B------:R-:W-:Y:S01]  /*8740*/  USHF.R.S32.HI UR61, URZ, 0x1f, UR17 ;  /* 0x0000001f3f3d7899 */ /* 0x000fe20008011411 */
[----:B------:R-:W-:Y:S01]  /*8750*/  @!P1 IMAD.IADD R16, R16, 0x1, -R20 ;  /* 0x0000000110109824 */ /* 0x000fe200078e0a14 */
[----:B------:R-:W-:Y:S01]  /*8760*/  USHF.R.S32.HI UR21, URZ, 0x1f, UR60 ;  /* 0x0000001f3f157899 */ /* 0x000fe2000801143c */
[----:B------:R-:W-:Y:S01]  /*8770*/  IMAD R38, R7, R13, R38 ;  /* 0x0000000d07267224 */ /* 0x000fe200078e0226 */
[----:B------:R-:W-:Y:S01]  /*8780*/  USHF.R.S32.HI UR29, URZ, 0x1f, UR20 ;  /* 0x0000001f3f1d7899 */ /* 0x000fe20008011414 */
[----:B------:R-:W-:Y:S01]  /*8790*/  VIADD R13, R6, 0x1f8 ;  /* 0x000001f8060d7836 */ /* 0x000fe20000000000 */
[----:B------:R-:W-:Y:S01]  /*87a0*/  ISETP.GT.U32.AND P6, PT, R20, R16, PT ;  /* 0x000000101400720c */ /* 0x000fe20003fc4070 */
[--C-:B------:R-:W-:Y:S01]  /*87b0*/  @!P4 IMAD.IADD R18, R18, 0x1, -R20.reuse ;  /* 0x000000011212c824 */ /* 0x100fe200078e0a14 */
[----:B------:R-:W-:Y:S01]  /*87c0*/  USHF.R.S32.HI UR37, URZ, 0x1f, UR28 ;  /* 0x0000001f3f257899 */ /* 0x000fe2000801141c */
[--C-:B------:R-:W-:Y:S01]  /*87d0*/  @!P2 IMAD.IADD R17, R17, 0x1, -R20.reuse ;  /* 0x000000011111a824 */ /* 0x100fe200078e0a14 */
[----:B------:R-:W-:Y:S01]  /*87e0*/  IABS R66, R13 ;  /* 0x0000000d00427213 */ /* 0x000fe20000000000 */
[--C-:B------:R-:W-:Y:S01]  /*87f0*/  @!P5 IMAD.IADD R15, R15, 0x1, -R20.reuse ;  /* 0x000000010f0fd824 */ /* 0x100fe200078e0a14 */
[----:B------:R-:W-:Y:S01]  /*8800*/  ISETP.GT.U32.AND P4, PT, R20, R18, PT ;  /* 0x000000121400720c */ /* 0x000fe20003f84070 */
[----:B------:R-:W-:Y:S01]  /*8810*/  VIADD R0, R6, 0x1fc ;  /* 0x000001fc06007836 */ /* 0x000fe20000000000 */
[----:B------:R-:W-:Y:S01]  /*8820*/  ISETP.GT.U32.AND P2, PT, R20, R17, PT ;  /* 0x000000111400720c */ /* 0x000fe20003f44070 */
[C---:B------:R-:W-:Y:S01]  /*8830*/  VIADD R14, R6.reuse, 0x1f4 ;  /* 0x000001f4060e7836 */ /* 0x040fe20000000000 */
[----:B------:R-:W-:Y:S01]  /*8840*/  ISETP.GT.U32.AND P5, PT, R7, R38, PT ;  /* 0x000000260700720c */ /* 0x000fe20003fa4070 */
[----:B------:R-:W-:Y:S01]  /*8850*/  VIADD R21, R6, 0x1ec ;  /* 0x000001ec06157836 */ /* 0x000fe20000000000 */
[----:B------:R-:W-:Y:S01]  /*8860*/  ISETP.GE.AND P0, PT, R13, RZ, PT ;  /* 0x000000ff0d00720c */ /* 0x000fe20003f06270 */
[--C-:B------:R-:W-:Y:S01]  /*8870*/  @!P6 IMAD.IADD R16, R16, 0x1, -R20.reuse ;  /* 0x000000011010e824 */ /* 0x100fe200078e0a14 */
[----:B------:R-:W-:Y:S01]  /*8880*/  ISETP.GE.AND P6, PT, R10, RZ, PT ;  /* 0x000000ff0a00720c */ /* 0x000fe20003fc6270 */
[----:B------:R-:W-:Y:S01]  /*8890*/  IMAD.HI.U32 R13, R3, R66, RZ ;  /* 0x00000042030d7227 */ /* 0x000fe200078e00ff */
[----:B------:R-:W-:Y:S01]  /*88a0*/  IABS R68, R0 ;  /* 0x0000000000447213 */ /* 0x000fe20000000000 */
[----:B------:R-:W-:Y:S01]  /*88b0*/  USHF.R.S32.HI UR45, URZ, 0x1f, UR36 ;  /* 0x0000001f3f2d7899 */ /* 0x000fe20008011424 */
[----:B------:R-:W-:Y:S01]  /*88c0*/  ISETP.GE.AND P3, PT, R0, RZ, PT ;  /* 0x000000ff0000720c */ /* 0x000fe20003f66270 */
[--C-:B------:R-:W-:Y:S01]  /*88d0*/  @!P4 IMAD.IADD R18, R18, 0x1, -R20.reuse ;  /* 0x000000011212c824 */ /* 0x100fe200078e0a14 */
[----:B------:R-:W-:Y:S01]  /*88e0*/  ISETP.GE.AND P4, PT, R12, RZ, PT ;  /* 0x000000ff0c00720c */ /* 0x000fe20003f86270 */
[----:B------:R-:W-:Y:S01]  /*88f0*/  IMAD.MOV R13, RZ, RZ, -R13 ;  /* 0x000000ffff0d7224 */ /* 0x000fe200078e0a0d */
[----:B------:R-:W-:Y:S01]  /*8900*/  IABS R64, R14 ;  /* 0x0000000e00407213 */ /* 0x000fe20000000000 */
[----:B------:R-:W-:Y:S01]  /*8910*/  @!P2 IMAD.IADD R17, R17, 0x1, -R20 ;  /* 0x000000011111a824 */ /* 0x000fe200078e0a14 */
[----:B------:R-:W-:Y:S01]  /*8920*/  ISETP.GE.AND P2, PT, R11, RZ, PT ;  /* 0x000000ff0b00720c */ /* 0x000fe20003f46270 */
[----:B------:R-:W-:Y:S01]  /*8930*/  VIADD R20, R6, 0x1f0 ;  /* 0x000001f006147836 */ /* 0x000fe20000000000 */
[----:B------:R-:W-:Y:S01]  /*8940*/  ISETP.GE.AND P1, PT, R14, RZ, PT ;  /* 0x000000ff0e00720c */ /* 0x000fe20003f26270 */
[----:B------:R-:W-:Y:S01]  /*8950*/  @!P6 IMAD.MOV R15, RZ, RZ, -R15 ;  /* 0x000000ffff0fe224 */ /* 0x000fe200078e0a0f */
[----:B------:R-:W-:Y:S01]  /*8960*/  ISETP.GE.AND P6, PT, R9, RZ, PT ;  /* 0x000000ff0900720c */ /* 0x000fe20003fc6270 */
[----:B------:R-:W-:Y:S01]  /*8970*/  IMAD.HI.U32 R0, R3, R68, RZ ;  /* 0x0000004403007227 */ /* 0x000fe200078e00ff */
[----:B------:R-:W-:Y:S01]  /*8980*/  IABS R62, R20 ;  /* 0x00000014003e7213 */ /* 0x000fe20000000000 */
[----:B------:R-:W-:Y:S01]  /*8990*/  USHF.R.S32.HI UR39, URZ, 0x1f, UR44 ;  /* 0x0000001f3f277899 */ /* 0x000fe2000801142c */
[----:B------:R-:W-:Y:S01]  /*89a0*/  IABS R70, R21 ;  /* 0x0000001500467213 */ /* 0x000fe20000000000 */
[----:B------:R-:W-:Y:S01]  /*89b0*/  IMAD R66, R7, R13, R66 ;  /* 0x0000000d07427224 */ /* 0x000fe200078e0242 */
[----:B------:R-:W-:Y:S01]  /*89c0*/  USHF.R.S32.HI UR40, URZ, 0x1f, UR9 ;  /* 0x0000001f3f287899 */ /* 0x000fe20008011409 */
[----:B------:R-:W-:Y:S01]  /*89d0*/  @!P5 IMAD.IADD R38, R38, 0x1, -R7 ;  /* 0x000000012626d824 */ /* 0x000fe200078e0a07 */
[----:B------:R-:W-:Y:S01]  /*89e0*/  USHF.R.S32.HI UR59, URZ, 0x1f, UR35 ;  /* 0x0000001f3f3b7899 */ /* 0x000fe20008011423 */
[----:B------:R-:W-:-:S02]  /*89f0*/  IMAD.MOV.U32 R13, RZ, RZ, R17 ;  /* 0x000000ffff0d7224 */ /* 0x000fc400078e0011 */
[----:B------:R-:W-:Y:S02]  /*8a00*/  IMAD.MOV R0, RZ, RZ, -R0 ;  /* 0x000000ffff007224 */ /* 0x000fe400078e0a00 */
[----:B------:R-:W-:Y:S01]  /*8a10*/  @!P4 IMAD.MOV R13, RZ, RZ, -R13 ;  /* 0x000000ffff0dc224 */ /* 0x000fe200078e0a0d */
[C---:B------:R-:W-:Y:S01]  /*8a20*/  ISETP.GT.U32.AND P4, PT, R7.reuse, R38, PT ;  /* 0x000000260700720c */ /* 0x040fe20003f84070 */
[----:B------:R-:W-:Y:S01]  /*8a30*/  @!P6 IMAD.MOV R18, RZ, RZ, -R18 ;  /* 0x000000ffff12e224 */ /* 0x000fe200078e0a12 */
[C---:B------:R-:W-:Y:S01]  /*8a40*/  ISETP.GT.U32.AND P6, PT, R7.reuse, R66, PT ;  /* 0x000000420700720c */ /* 0x040fe20003fc4070 */
[----:B------:R-:W-:Y:S02]  /*8a50*/  IMAD R68, R7, R0, R68 ;  /* 0x0000000007447224 */ /* 0x000fe400078e0244 */
[----:B------:R-:W-:-:S03]  /*8a60*/  IMAD.HI.U32 R0, R3, R62, RZ ;  /* 0x0000003e03007227 */ /* 0x000fc600078e00ff */
[----:B------:R-:W-:Y:S01]  /*8a70*/  ISETP.GT.U32.AND P5, PT, R7, R68, PT ;  /* 0x000000440700720c */ /* 0x000fe20003fa4070 */
[----:B------:R-:W-:Y:S02]  /*8a80*/  IMAD.MOV R0, RZ, RZ, -R0 ;  /* 0x000000ffff007224 */ /* 0x000fe400078e0a00 */
[----:B------:R-:W-:-:S04]  /*8a90*/  IMAD.HI.U32 R14, R3, R64, RZ ;  /* 0x00000040030e7227 */ /* 0x000fc800078e00ff */
[C---:B------:R-:W-:Y:S02]  /*8aa0*/  IMAD R62, R7.reuse, R0, R62 ;  /* 0x00000000073e7224 */ /* 0x040fe400078e023e */
[----:B------:R-:W-:Y:S02]  /*8ab0*/  IMAD.MOV R14, RZ, RZ, -R14 ;  /* 0x000000ffff0e7224 */ /* 0x000fe400078e0a0e */
[--C-:B------:R-:W-:Y:S01]  /*8ac0*/  @!P4 IMAD.IADD R38, R38, 0x1, -R7.reuse ;  /* 0x000000012626c824 */ /* 0x100fe200078e0a07 */
[----:B------:R-:W-:Y:S01]  /*8ad0*/  ISETP.GE.AND P4, PT, R6, RZ, PT ;  /* 0x000000ff0600720c */ /* 0x000fe20003f86270 */
[----:B------:R-:W-:Y:S01]  /*8ae0*/  @!P6 IMAD.IADD R66, R66, 0x1, -R7 ;  /* 0x000000014242e824 */ /* 0x000fe200078e0a07 */
[C---:B------:R-:W-:Y:S01]  /*8af0*/  ISETP.GT.U32.AND P6, PT, R7.reuse, R62, PT ;  /* 0x0000003e0700720c */ /* 0x040fe20003fc4070 */
[----:B------:R-:W-:Y:S01]  /*8b00*/  IMAD R64, R7, R14, R64 ;  /* 0x0000000e07407224 */ /* 0x000fe200078e0240 */
[----:B------:R-:W-:Y:S01]  /*8b10*/  LOP3.LUT R14, RZ, R4, RZ, 0x33, !PT ;  /* 0x00000004ff0e7212 */ /* 0x000fe200078e33ff */
[----:B------:R-:W-:Y:S01]  /*8b20*/  @!P2 IMAD.MOV R16, RZ, RZ, -R16 ;  /* 0x000000ffff10a224 */ /* 0x000fe200078e0a10 */
[----:B------:R-:W-:Y:S01]  /*8b30*/  ISETP.NE.AND P2, PT, R4, RZ, PT ;  /* 0x000000ff0400720c */ /* 0x000fe20003f45270 */
[----:B------:R-:W-:-:S03]  /*8b40*/  IMAD.HI.U32 R4, R3, R70, RZ ;  /* 0x0000004603047227 */ /* 0x000fc600078e00ff */
[----:B------:R-:W-:Y:S01]  /*8b50*/  SEL R19, R14, R15, !P2 ;  /* 0x0000000f0e137207 */ /* 0x000fe20005000000 */
[--C-:B------:R-:W-:Y:S01]  /*8b60*/  @!P5 IMAD.IADD R68, R68, 0x1, -R7.reuse ;  /* 0x000000014444d824 */ /* 0x100fe200078e0a07 */
[C---:B------:R-:W-:Y:S01]  /*8b70*/  SEL R17, R14.reuse, R16, !P2 ;  /* 0x000000100e117207 */ /* 0x040fe20005000000 */
[----:B------:R-:W-:Y:S01]  /*8b80*/  @!P4 IMAD.MOV R38, RZ, RZ, -R38 ;  /* 0x000000ffff26c224 */ /* 0x000fe200078e0a26 */
[----:B------:R-:W-:Y:S01]  /*8b90*/  SEL R15, R14, R13, !P2 ;  /* 0x0000000d0e0f7207 */ /* 0x000fe20005000000 */
[----:B------:R-:W-:Y:S01]  /*8ba0*/  @!P6 IMAD.IADD R62, R62, 0x1, -R7 ;  /* 0x000000013e3ee824 */ /* 0x000fe200078e0a07 */
[----:B------:R-:W-:Y:S01]  /*8bb0*/  SEL R25, R14, R18, !P2 ;  /* 0x000000120e197207 */ /* 0x000fe20005000000 */
[C---:B------:R-:W-:Y:S01]  /*8bc0*/  VIADD R14, R6.reuse, 0x1e8 ;  /* 0x000001e8060e7836 */ /* 0x040fe20000000000 */
[C---:B------:R-:W-:Y:S01]  /*8bd0*/  ISETP.GT.U32.AND P4, PT, R7.reuse, R66, PT ;  /* 0x000000420700720c */ /* 0x040fe20003f84070 */
[----:B------:R-:W-:Y:S01]  /*8be0*/  IMAD.MOV R4, RZ, RZ, -R4 ;  /* 0x000000ffff047224 */ /* 0x000fe200078e0a04 */
[C---:B------:R-:W-:Y:S01]  /*8bf0*/  ISETP.GT.U32.AND P6, PT, R7.reuse, R62, PT ;  /* 0x0000003e0700720c */ /* 0x040fe20003fc4070 */
[C---:B------:R-:W-:Y:S01]  /*8c00*/  VIADD R16, R6.reuse, 0x1e4 ;  /* 0x000001e406107836 */ /* 0x040fe20000000000 */
[----:B------:R-:W-:Y:S01]  /*8c10*/  IABS R74, R14 ;  /* 0x0000000e004a7213 */ /* 0x000fe20000000000 */
[C---:B------:R-:W-:Y:S01]  /*8c20*/  IMAD R70, R7.reuse, R4, R70 ;  /* 0x0000000407467224 */ /* 0x040fe200078e0246 */
[C---:B------:R-:W-:Y:S01]  /*8c30*/  ISETP.GT.U32.AND P5, PT, R7.reuse, R68, PT ;  /* 0x000000440700720c */ /* 0x040fe20003fa4070 */
[----:B------:R-:W-:Y:S01]  /*8c40*/  VIADD R18, R6, 0x1e0 ;  /* 0x000001e006127836 */ /* 0x000fe20000000000 */
[----:B------:R-:W-:Y:S01]  /*8c50*/  ISETP.GT.U32.AND P2, PT, R7, R64, PT ;  /* 0x000000400700720c */ /* 0x000fe20003f44070 */
[----:B------:R-:W-:Y:S01]  /*8c60*/  IMAD.HI.U32 R0, R3, R74, RZ ;  /* 0x0000004a03007227 */ /* 0x000fe200078e00ff */
[----:B------:R-:W-:-:S02]  /*8c70*/  IABS R72, R16 ;  /* 0x0000001000487213 */ /* 0x000fc40000000000 */
[----:B------:R-:W-:Y:S01]  /*8c80*/  IABS R78, R18 ;  /* 0x00000012004e7213 */ /* 0x000fe20000000000 */
[----:B------:R-:W-:Y:S02]  /*8c90*/  IMAD.MOV R0, RZ, RZ, -R0 ;  /* 0x000000ffff007224 */ /* 0x000fe400078e0a00 */
[--C-:B------:R-:W-:Y:S01]  /*8ca0*/  @!P4 IMAD.IADD R66, R66, 0x1, -R7.reuse ;  /* 0x000000014242c824 */ /* 0x100fe200078e0a07 */
[C---:B------:R-:W-:Y:S01]  /*8cb0*/  ISETP.GT.U32.AND P4, PT, R7.reuse, R70, PT ;  /* 0x000000460700720c */ /* 0x040fe20003f84070 */
[C---:B------:R-:W-:Y:S02]  /*8cc0*/  IMAD R74, R7.reuse, R0, R74 ;  /* 0x00000000074a7224 */ /* 0x040fe400078e024a */
[--C-:B------:R-:W-:Y:S02]  /*8cd0*/  @!P6 IMAD.IADD R62, R62, 0x1, -R7.reuse ;  /* 0x000000013e3ee824 */ /* 0x100fe400078e0a07 */
[--C-:B------:R-:W-:Y:S01]  /*8ce0*/  @!P5 IMAD.IADD R68, R68, 0x1, -R7.reuse ;  /* 0x000000014444d824 */ /* 0x100fe200078e0a07 */
[----:B------:R-:W-:Y:S01]  /*8cf0*/  ISETP.GT.U32.AND P6, PT, R7, R74, PT ;  /* 0x0000004a0700720c */ /* 0x000fe20003fc4070 */
[----:B------:R-:W-:Y:S01]  /*8d00*/  @!P2 IMAD.IADD R64, R64, 0x1, -R7 ;  /* 0x000000014040a824 */ /* 0x000fe200078e0a07 */
[----:B------:R-:W-:Y:S01]  /*8d10*/  ISETP.GE.AND P5, PT, R20, RZ, PT ;  /* 0x000000ff1400720c */ /* 0x000fe20003fa6270 */
[----:B------:R-:W-:-:S02]  /*8d20*/  VIADD R20, R6, 0x1dc ;  /* 0x000001dc06147836 */ /* 0x000fc40000000000 */
[----:B------:R-:W-:Y:S01]  /*8d30*/  IMAD.HI.U32 R0, R3, R72, RZ ;  /* 0x0000004803007227 */ /* 0x000fe200078e00ff */
[----:B------:R-:W-:Y:S02]  /*8d40*/  ISETP.GT.U32.AND P2, PT, R7, R64, PT ;  /* 0x000000400700720c */ /* 0x000fe40003f44070 */
[----:B------:R-:W-:Y:S01]  /*8d50*/  IABS R76, R20 ;  /* 0x00000014004c7213 */ /* 0x000fe20000000000 */
[----:B------:R-:W-:Y:S01]  /*8d60*/  @!P4 IMAD.IADD R70, R70, 0x1, -R7 ;  /* 0x000000014646c824 */ /* 0x000fe200078e0a07 */
[----:B------:R-:W-:Y:S01]  /*8d70*/  ISETP.GE.AND P4, PT, R14, RZ, PT ;  /* 0x000000ff0e00720c */ /* 0x000fe20003f86270 */
[----:B------:R-:W-:-:S04]  /*8d80*/  IMAD.HI.U32 R4, R3, R78, RZ ;  /* 0x0000004e03047227 */ /* 0x000fc800078e00ff */
[----:B------:R-:W-:Y:S01]  /*8d90*/  @!P6 IMAD.IADD R74, R74, 0x1, -R7 ;  /* 0x000000014a4ae824 */ /* 0x000fe200078e0a07 */
[----:B------:R-:W-:Y:S01]  /*8da0*/  ISETP.GT.U32.AND P6, PT, R7, R70, PT ;  /* 0x000000460700720c */ /* 0x000fe20003fc4070 */
[----:B------:R-:W-:-:S04]  /*8db0*/  IMAD.HI.U32 R13, R3, R76, RZ ;  /* 0x0000004c030d7227 */ /* 0x000fc800078e00ff */
[----:B------:R-:W-:Y:S02]  /*8dc0*/  IMAD.MOV R13, RZ, RZ, -R13 ;  /* 0x000000ffff0d7224 */ /* 0x000fe400078e0a0d */
[----:B------:R-:W-:Y:S02]  /*8dd0*/  IMAD.MOV R0, RZ, RZ, -R0 ;  /* 0x000000ffff007224 */ /* 0x000fe400078e0a00 */
[C---:B------:R-:W-:Y:S02]  /*8de0*/  IMAD R76, R7.reuse, R13, R76 ;  /* 0x0000000d074c7224 */ /* 0x040fe400078e024c */
[----:B------:R-:W-:Y:S02]  /*8df0*/  IMAD.MOV R4, RZ, RZ, -R4 ;  /* 0x000000ffff047224 */ /* 0x000fe400078e0a04 */
[----:B------:R-:W-:Y:S02]  /*8e00*/  IMAD R72, R7, R0, R72 ;  /* 0x0000000007487224 */ /* 0x000fe400078e0248 */
[----:B------:R-:W-:-:S02]  /*8e10*/  VIADD R14, R6, 0x1d8 ;  /* 0x000001d8060e7836 */ /* 0x000fc40000000000 */
[--C-:B------:R-:W-:Y:S01]  /*8e20*/  @!P6 IMAD.IADD R70, R70, 0x1, -R7.reuse ;  /* 0x000000014646e824 */ /* 0x100fe200078e0a07 */
[C---:B------:R-:W-:Y:S01]  /*8e30*/  ISETP.GT.U32.AND P6, PT, R7.reuse, R76, PT ;  /* 0x0000004c0700720c */ /* 0x040fe20003fc4070 */
[----:B------:R-:W-:Y:S01]  /*8e40*/  @!P2 IMAD.IADD R64, R64, 0x1, -R7 ;  /* 0x000000014040a824 */ /* 0x000fe200078e0a07 */
[----:B------:R-:W-:Y:S01]  /*8e50*/  IABS R80, R14 ;  /* 0x0000000e00507213 */ /* 0x000fe20000000000 */
[----:B------:R-:W-:Y:S01]  /*8e60*/  IMAD R78, R7, R4, R78 ;  /* 0x00000004074e7224 */ /* 0x000fe200078e024e */
[----:B------:R-:W-:Y:S01]  /*8e70*/  ISETP.GE.AND P2, PT, R21, RZ, PT ;  /* 0x000000ff1500720c */ /* 0x000fe20003f46270 */
[----:B------:R-:W-:Y:S01]  /*8e80*/  @!P3 IMAD.MOV R68, RZ, RZ, -R68 ;  /* 0x000000ffff44b224 */ /* 0x000fe200078e0a44 */
[C---:B------:R-:W-:Y:S01]  /*8e90*/  ISETP.GT.U32.AND P3, PT, R7.reuse, R72, PT ;  /* 0x000000480700720c */ /* 0x040fe20003f64070 */
[----:B------:R-:W-:Y:S01]  /*8ea0*/  @!P0 IMAD.MOV R66, RZ, RZ, -R66 ;  /* 0x000000ffff428224 */ /* 0x000fe200078e0a42 */
[C---:B------:R-:W-:Y:S01]  /*8eb0*/  ISETP.GT.U32.AND P0, PT, R7.reuse, R74, PT ;  /* 0x0000004a0700720c */ /* 0x040fe20003f04070 */
[----:B------:R-:W-:Y:S01]  /*8ec0*/  @!P1 IMAD.MOV R64, RZ, RZ, -R64 ;  /* 0x000000ffff409224 */ /* 0x000fe200078e0a40 */
[----:B------:R-:W-:Y:S01]  /*8ed0*/  ISETP.GT.U32.AND P1, PT, R7, R78, PT ;  /* 0x0000004e0700720c */ /* 0x000fe20003f24070 */
[----:B------:R-:W-:-:S04]  /*8ee0*/  IMAD.HI.U32 R0, R3, R80, RZ ;  /* 0x0000005003007227 */ /* 0x000fc800078e00ff */
[----:B------:R-:W-:Y:S02]  /*8ef0*/  IMAD.MOV R4, RZ, RZ, -R0 ;  /* 0x000000ffff047224 */ /* 0x000fe400078e0a00 */
[--C-:B------:R-:W-:Y:S02]  /*8f00*/  @!P6 IMAD.IADD R76, R76, 0x1, -R7.reuse ;  /* 0x000000014c4ce824 */ /* 0x100fe400078e0a07 */
[----:B------:R-:W-:Y:S02]  /*8f10*/  VIADD R13, R6, 0x1d4 ;  /* 0x000001d4060d7836 */ /* 0x000fe40000000000 */
[--C-:B------:R-:W-:Y:S01]  /*8f20*/  @!P0 IMAD.IADD R74, R74, 0x1, -R7.reuse ;  /* 0x000000014a4a8824 */ /* 0x100fe200078e0a07 */
[----:B------:R-:W-:Y:S01]  /*8f30*/  ISETP.GE.AND P0, PT, R18, RZ, PT ;  /* 0x000000ff1200720c */ /* 0x000fe20003f06270 */
[--C-:B------:R-:W-:Y:S01]  /*8f40*/  @!P3 IMAD.IADD R72, R72, 0x1, -R7.reuse ;  /* 0x000000014848b824 */ /* 0x100fe200078e0a07 */
[----:B------:R-:W-:Y:S01]  /*8f50*/  IABS R82, R13 ;  /* 0x0000000d00527213 */ /* 0x000fe20000000000 */
[C---:B------:R-:W-:Y:S01]  /*8f60*/  IMAD R80, R7.reuse, R4, R80 ;  /* 0x0000000407507224 */ /* 0x040fe200078e0250 */
[----:B------:R-:W-:Y:S01]  /*8f70*/  ISETP.GE.AND P3, PT, R20, RZ, PT ;  /* 0x000000ff1400720c */ /* 0x000fe20003f66270 */
[----:B------:R-:W-:Y:S01]  /*8f80*/  @!P2 IMAD.MOV R70, RZ, RZ, -R70 ;  /* 0x000000ffff46a224 */ /* 0x000fe200078e0a46 */
[C---:B------:R-:W-:Y:S01]  /*8f90*/  ISETP.GT.U32.AND P2, PT, R7.reuse, R76, PT ;  /* 0x0000004c0700720c */ /* 0x040fe20003f44070 */
[----:B------:R-:W-:Y:S01]  /*8fa0*/  @!P1 IMAD.IADD R78, R78, 0x1, -R7 ;  /* 0x000000014e4e9824 */ /* 0x000fe200078e0a07 */
[C---:B------:R-:W-:Y:S01]  /*8fb0*/  ISETP.GT.U32.AND P1, PT, R7.reuse, R72, PT ;  /* 0x000000480700720c */ /* 0x040fe20003f24070 */
[----:B------:R-:W-:Y:S01]  /*8fc0*/  @!P4 IMAD.MOV R74, RZ, RZ, -R74 ;  /* 0x000000ffff4ac224 */ /* 0x000fe200078e0a4a */
[C---:B------:R-:W-:Y:S01]  /*8fd0*/  ISETP.GT.U32.AND P4, PT, R7.reuse, R80, PT ;  /* 0x000000500700720c */ /* 0x040fe20003f84070 */
[----:B------:R-:W-:Y:S01]  /*8fe0*/  @!P5 IMAD.MOV R62, RZ, RZ, -R62 ;  /* 0x000000ffff3ed224 */ /* 0x000fe200078e0a3e */
[----:B------:R-:W-:Y:S01]  /*8ff0*/  ISETP.GE.AND P5, PT, R16, RZ, PT ;  /* 0x000000ff1000720c */ /* 0x000fe20003fa6270 */
[----:B------:R-:W-:Y:S01]  /*9000*/  VIADD R16, R6, 0x1d0 ;  /* 0x000001d006107836 */ /* 0x000fe20000000000 */
[----:B------:R-:W-:Y:S01]  /*9010*/  ISETP.GT.U32.AND P6, PT, R7, R78, PT ;  /* 0x0000004e0700720c */ /* 0x000fe20003fc4070 */
[----:B------:R-:W-:-:S03]  /*9020*/  IMAD.HI.U32 R0, R3, R82, RZ ;  /* 0x0000005203007227 */ /* 0x000fc600078e00ff */
[----:B------:R-:W-:Y:S01]  /*9030*/  IABS R86, R16 ;  /* 0x0000001000567213 */ /* 0x000fe20000000000 */
[----:B------:R-:W-:Y:S02]  /*9040*/  IMAD.MOV R0, RZ, RZ, -R0 ;  /* 0x000000ffff007224 */ /* 0x000fe400078e0a00 */
[--C-:B------:R-:W-:Y:S01]  /*9050*/  @!P2 IMAD.IADD R76, R76, 0x1, -R7.reuse ;  /* 0x000000014c4ca824 */ /* 0x100fe200078e0a07 */
[----:B------:R-:W-:Y:S01]  /*9060*/  ISETP.GE.AND P2, PT, R13, RZ, PT ;  /* 0x000000ff0d00720c */ /* 0x000fe20003f46270 */
[----:B------:R-:W-:Y:S02]  /*9070*/  IMAD R82, R7, R0, R82 ;  /* 0x0000000007527224 */ /* 0x000fe400078e0252 */
[--C-:B------:R-:W-:Y:S01]  /*9080*/  @!P1 IMAD.IADD R72, R72, 0x1, -R7.reuse ;  /* 0x0000000148489824 */ /* 0x100fe200078e0a07 */
[----:B------:R-:W-:Y:S01]  /*9090*/  ISETP.GE.AND P1, PT, R14, RZ, PT ;  /* 0x000000ff0e00720c */ /* 0x000fe20003f26270 */
[----:B------:R-:W-:Y:S02]  /*90a0*/  VIADD R13, R6, 0x1c8 ;  /* 0x000001c8060d7836 */ /* 0x000fe40000000000 */
[----:B------:R-:W-:Y:S01]  /*90b0*/  @!P4 IMAD.IADD R80, R80, 0x1, -R7 ;  /* 0x000000015050c824 */ /* 0x000fe200078e0a07 */
[----:B------:R-:W-:Y:S01]  /*90c0*/  ISETP.GE.AND P4, PT, R16, RZ, PT ;  /* 0x000000ff1000720c */ /* 0x000fe20003f86270 */
[----:B------:R-:W-:Y:S01]  /*90d0*/  IMAD.HI.U32 R0, R3, R86, RZ ;  /* 0x0000005603007227 */ /* 0x000fe200078e00ff */
[----:B------:R-:W-:-:S03]  /*90e0*/  IABS R88, R13 ;  /* 0x0000000d00587213 */ /* 0x000fc60000000000 */
[----:B------:R-:W-:Y:S01]  /*90f0*/  @!P6 IMAD.IADD R78, R78, 0x1, -R7 ;  /* 0x000000014e4ee824 */ /* 0x000fe200078e0a07 */
[C---:B------:R-:W-:Y:S01]  /*9100*/  ISETP.GT.U32.AND P6, PT, R7.reuse, R82, PT ;  /* 0x000000520700720c */ /* 0x040fe20003fc4070 */
[----:B------:R-:W-:Y:S01]  /*9110*/  @!P5 IMAD.MOV R72, RZ, RZ, -R72 ;  /* 0x000000ffff48d224 */ /* 0x000fe200078e0a48 */
[C---:B------:R-:W-:Y:S01]  /*9120*/  ISETP.GT.U32.AND P5, PT, R7.reuse, R80, PT ;  /* 0x000000500700720c */ /* 0x040fe20003fa4070 */
[----:B------:R-:W-:Y:S02]  /*9130*/  IMAD.MOV R0, RZ, RZ, -R0 ;  /* 0x000000ffff007224 */ /* 0x000fe400078e0a00 */
[----:B------:R-:W-:Y:S02]  /*9140*/  VIADD R18, R6, 0x1cc ;  /* 0x000001cc06127836 */ /* 0x000fe40000000000 */
[----:B------:R-:W-:Y:S02]  /*9150*/  IMAD R86, R7, R0, R86 ;  /* 0x0000000007567224 */ /* 0x000fe400078e0256 */
[----:B------:R-:W-:Y:S01]  /*9160*/  IMAD.HI.U32 R0, R3, R88, RZ ;  /* 0x0000005803007227 */ /* 0x000fe200078e00ff */
[----:B------:R-:W-:-:S03]  /*9170*/  IABS R84, R18 ;  /* 0x0000001200547213 */ /* 0x000fc60000000000 */
[----:B------:R-:W-:Y:S02]  /*9180*/  IMAD.MOV R0, RZ, RZ, -R0 ;  /* 0x000000ffff007224 */ /* 0x000fe400078e0a00 */
[--C-:B------:R-:W-:Y:S02]  /*9190*/  @!P6 IMAD.IADD R82, R82, 0x1, -R7.reuse ;  /* 0x000000015252e824 */ /* 0x100fe400078e0a07 */
[----:B------:R-:W-:Y:S02]  /*91a0*/  @!P5 IMAD.IADD R80, R80, 0x1, -R7 ;  /* 0x000000015050d824 */ /* 0x000fe400078e0a07 */
[C---:B------:R-:W-:Y:S01]  /*91b0*/  IMAD R88, R7.reuse, R0, R88 ;  /* 0x0000000007587224 */ /* 0x040fe200078e0258 */
[----:B------:R-:W-:Y:S01]  /*91c0*/  ISETP.GT.U32.AND P6, PT, R7, R82, PT ;  /* 0x000000520700720c */ /* 0x000fe20003fc4070 */
[----:B------:R-:W-:-:S04]  /*91d0*/  IMAD.HI.U32 R4, R3, R84, RZ ;  /* 0x0000005403047227 */ /* 0x000fc800078e00ff */
[----:B------:R-:W-:Y:S01]  /*91e0*/  @!P1 IMAD.MOV R80, RZ, RZ, -R80 ;  /* 0x000000ffff509224 */ /* 0x000fe200078e0a50 */
[C---:B------:R-:W-:Y:S01]  /*91f0*/  ISETP.GT.U32.AND P1, PT, R7.reuse, R88, PT ;  /* 0x000000580700720c */ /* 0x040fe20003f24070 */
[----:B------:R-:W-:Y:S02]  /*9200*/  IMAD.MOV R4, RZ, RZ, -R4 ;  /* 0x000000ffff047224 */ /* 0x000fe400078e0a04 */
[----:B------:R-:W-:Y:S01]  /*9210*/  @!P0 IMAD.MOV R78, RZ, RZ, -R78 ;  /* 0x000000ffff4e8224 */ /* 0x000fe200078e0a4e */
[C---:B------:R-:W-:Y:S01]  /*9220*/  ISETP.GT.U32.AND P0, PT, R7.reuse, R86, PT ;  /* 0x000000560700720c */ /* 0x040fe20003f04070 */
[C---:B------:R-:W-:Y:S02]  /*9230*/  IMAD R84, R7.reuse, R4, R84 ;  /* 0x0000000407547224 */ /* 0x040fe400078e0254 */
[----:B------:R-:W-:Y:S02]  /*9240*/  VIADD R14, R6, 0x1c0 ;  /* 0x000001c0060e7836 */ /* 0x000fe40000000000 */
[--C-:B------:R-:W-:Y:S01]  /*9250*/  @!P6 IMAD.IADD R82, R82, 0x1, -R7.reuse ;  /* 0x000000015252e824 */ /* 0x100fe200078e0a07 */
[----:B------:R-:W-:Y:S01]  /*9260*/  ISETP.GT.U32.AND P5, PT, R7, R84, PT ;  /* 0x000000540700720c */ /* 0x000fe20003fa4070 */
[----:B------:R-:W-:Y:S01]  /*9270*/  VIADD R4, R6, 0x1c4 ;  /* 0x000001c406047836 */ /* 0x000fe20000000000 */
[----:B------:R-:W-:Y:S01]  /*9280*/  IABS R90, R14 ;  /* 0x0000000e005a7213 */ /* 0x000fe20000000000 */
[--C-:B------:R-:W-:Y:S01]  /*9290*/  @!P1 IMAD.IADD R88, R88, 0x1, -R7.reuse ;  /* 0x0000000158589824 */ /* 0x100fe200078e0a07 */
[----:B------:R-:W-:Y:S01]  /*92a0*/  ISETP.GE.AND P6, PT, R13, RZ, PT ;  /* 0x000000ff0d00720c */ /* 0x000fe20003fc6270 */
[----:B------:R-:W-:Y:S01]  /*92b0*/  @!P2 IMAD.MOV R82, RZ, RZ, -R82 ;  /* 0x000000ffff52a224 */ /* 0x000fe200078e0a52 */
[----:B------:R-:W-:Y:S01]  /*92c0*/  IABS R92, R4 ;  /* 0x00000004005c7213 */ /* 0x000fe20000000000 */
[----:B------:R-:W-:Y:S01]  /*92d0*/  @!P0 IMAD.IADD R86, R86, 0x1, -R7 ;  /* 0x0000000156568824 */ /* 0x000fe200078e0a07 */
[----:B------:R-:W-:Y:S01]  /*92e0*/  ISETP.GE.AND P2, PT, R4, RZ, PT ;  /* 0x000000ff0400720c */ /* 0x000fe20003f46270 */
[----:B------:R-:W-:Y:S01]  /*92f0*/  IMAD.HI.U32 R4, R3, R90, RZ ;  /* 0x0000005a03047227 */ /* 0x000fe200078e00ff */
[----:B------:R-:W-:-:S02]  /*9300*/  ISETP.GT.U32.AND P1, PT, R7, R88, PT ;  /* 0x000000580700720c */ /* 0x000fc40003f24070 */
[C---:B------:R-:W-:Y:S01]  /*9310*/  ISETP.GT.U32.AND P0, PT, R7.reuse, R86, PT ;  /* 0x000000560700720c */ /* 0x040fe20003f04070 */
[----:B------:R-:W-:Y:S02]  /*9320*/  IMAD.MOV R4, RZ, RZ, -R4 ;  /* 0x000000ffff047224 */ /* 0x000fe400078e0a04 */
[----:B------:R-:W-:Y:S02]  /*9330*/  @!P5 IMAD.IADD R84, R84, 0x1, -R7 ;  /* 0x000000015454d824 */ /* 0x000fe400078e0a07 */
[C---:B------:R-:W-:Y:S02]  /*9340*/  IMAD R90, R7.reuse, R4, R90 ;  /* 0x00000004075a7224 */ /* 0x040fe400078e025a */
[----:B------:R-:W-:Y:S01]  /*9350*/  VIADD R16, R6, 0x1bc ;  /* 0x000001bc06107836 */ /* 0x000fe20000000000 */
[----:B------:R-:W-:Y:S01]  /*9360*/  ISETP.GT.U32.AND P5, PT, R7, R84, PT ;  /* 0x000000540700720c */ /* 0x000fe20003fa4070 */
[----:B------:R-:W-:-:S03]  /*9370*/  IMAD.HI.U32 R0, R3, R92, RZ ;  /* 0x0000005c03007227 */ /* 0x000fc600078e00ff */
[----:B------:R-:W-:Y:S01]  /*9380*/  IABS R94, R16 ;  /* 0x00000010005e7213 */ /* 0x000fe20000000000 */
[--C-:B------:R-:W-:Y:S01]  /*9390*/  @!P1 IMAD.IADD R88, R88, 0x1, -R7.reuse ;  /* 0x0000000158589824 */ /* 0x100fe200078e0a07 */
[C---:B------:R-:W-:Y:S01]  /*93a0*/  ISETP.GT.U32.AND P1, PT, R7.reuse, R90, PT ;  /* 0x0000005a0700720c */ /* 0x040fe20003f24070 */
[----:B------:R-:W-:Y:S01]  /*93b0*/  @!P3 IMAD.MOV R76, RZ, RZ, -R76 ;  /* 0x000000ffff4cb224 */ /* 0x000fe200078e0a4c */
[----:B------:R-:W-:Y:S01]  /*93c0*/  ISETP.GE.AND P3, PT, R18, RZ, PT ;  /* 0x000000ff1200720c */ /* 0x000fe20003f66270 */
[----:B------:R-:W-:Y:S02]  /*93d0*/  IMAD.MOV R0, RZ, RZ, -R0 ;  /* 0x000000ffff007224 */ /* 0x000fe400078e0a00 */
[----:B------:R-:W-:Y:S01]  /*93e0*/  @!P0 IMAD.IADD R86, R86, 0x1, -R7 ;  /* 0x0000000156568824 */ /* 0x000fe200078e0a07 */
[----:B------:R-:W-:Y:S01]  /*93f0*/  ISETP.GE.AND P0, PT, R14, RZ, PT ;  /* 0x000000ff0e00720c */ /* 0x000fe20003f06270 */
[----:B------:R-:W-:Y:S02]  /*9400*/  IMAD R92, R7, R0, R92 ;  /* 0x00000000075c7224 */ /* 0x000fe400078e025c */
[----:B------:R-:W-:-:S04]  /*9410*/  IMAD.HI.U32 R13, R3, R94, RZ ;  /* 0x0000005e030d7227 */ /* 0x000fc800078e00ff */
[----:B------:R-:W-:Y:S02]  /*9420*/  VIADD R0, R6, 0x1b8 ;  /* 0x000001b806007836 */ /* 0x000fe40000000000 */
[----:B------:R-:W-:Y:S01]  /*9430*/  @!P5 IMAD.IADD R84, R84, 0x1, -R7 ;  /* 0x000000015454d824 */ /* 0x000fe200078e0a07 */
[----:B------:R-:W-:Y:S01]  /*9440*/  ISETP.GE.AND P5, PT, R16, RZ, PT ;  /* 0x000000ff1000720c */ /* 0x000fe20003fa6270 */
[----:B------:R-:W-:Y:S01]  /*9450*/  @!P4 IMAD.MOV R86, RZ, RZ, -R86 ;  /* 0x000000ffff56c224 */ /* 0x000fe200078e0a56 */
[----:B------:R-:W-:Y:S01]  /*9460*/  ISETP.GT.U32.AND P4, PT, R7, R92, PT ;  /* 0x0000005c0700720c */ /* 0x000fe20003f84070 */
[----:B------:R-:W-:Y:S01]  /*9470*/  IMAD.MOV R13, RZ, RZ, -R13 ;  /* 0x000000ffff0d7224 */ /* 0x000fe200078e0a0d */
[----:B------:R-:W-:Y:S01]  /*9480*/  IABS R96, R0 ;  /* 0x0000000000607213 */ /* 0x000fe20000000000 */
[----:B------:R-:W-:Y:S02]  /*9490*/  VIADD R16, R6, 0x1b4 ;  /* 0x000001b406107836 */ /* 0x000fe40000000000 */
[----:B------:R-:W-:-:S02]  /*94a0*/  @!P1 IMAD.IADD R90, R90, 0x1, -R7 ;  /* 0x000000015a5a9824 */ /* 0x000fc400078e0a07 */
[----:B------:R-:W-:Y:S01]  /*94b0*/  IMAD R94, R7, R13, R94 ;  /* 0x0000000d075e7224 */ /* 0x000fe200078e025e */
[----:B------:R-:W-:Y:S01]  /*94c0*/  IABS R98, R16 ;  /* 0x0000001000627213 */ /* 0x000fe20000000000 */
[----:B------:R-:W-:Y:S01]  /*94d0*/  @!P3 IMAD.MOV R84, RZ, RZ, -R84 ;  /* 0x000000ffff54b224 */ /* 0x000fe200078e0a54 */
[----:B------:R-:W-:Y:S01]  /*94e0*/  ISETP.GE.AND P3, PT, R0, RZ, PT ;  /* 0x000000ff0000720c */ /* 0x000fe20003f66270 */
[----:B------:R-:W-:Y:S01]  /*94f0*/  IMAD.HI.U32 R0, R3, R96, RZ ;  /* 0x0000006003007227 */ /* 0x000fe200078e00ff */
[----:B------:R-:W-:-:S03]  /*9500*/  ISETP.GT.U32.AND P1, PT, R7, R90, PT ;  /* 0x0000005a0700720c */ /* 0x000fc60003f24070 */
[----:B------:R-:W-:Y:S01]  /*9510*/  @!P6 IMAD.MOV R88, RZ, RZ, -R88 ;  /* 0x000000ffff58e224 */ /* 0x000fe200078e0a58 */
[----:B------:R-:W-:Y:S01]  /*9520*/  ISETP.GT.U32.AND P6, PT, R7, R94, PT ;  /* 0x0000005e0700720c */ /* 0x000fe20003fc4070 */
[----:B------:R-:W-:Y:S02]  /*9530*/  VIADD R20, R6, 0x1ac ;  /* 0x000001ac06147836 */ /* 0x000fe40000000000 */
[----:B------:R-:W-:-:S03]  /*9540*/  IMAD.HI.U32 R4, R3, R98, RZ ;  /* 0x0000006203047227 */ /* 0x000fc600078e00ff */
[----:B------:R-:W-:Y:S01]  /*9550*/  IABS R102, R20 ;  /* 0x0000001400667213 */ /* 0x000fe20000000000 */
[----:B------:R-:W-:Y:S02]  /*9560*/  IMAD.MOV R0, RZ, RZ, -R0 ;  /* 0x000000ffff007224 */ /* 0x000fe400078e0a00 */
[--C-:B------:R-:W-:Y:S02]  /*9570*/  @!P4 IMAD.IADD R92, R92, 0x1, -R7.reuse ;  /* 0x000000015c5cc824 */ /* 0x100fe400078e0a07 */
[----:B------:R-:W-:Y:S02]  /*9580*/  IMAD.MOV R4, RZ, RZ, -R4 ;  /* 0x000000ffff047224 */ /* 0x000fe400078e0a04 */
[C---:B------:R-:W-:Y:S01]  /*9590*/  IMAD R96, R7.reuse, R0, R96 ;  /* 0x0000000007607224 */ /* 0x040fe200078e0260 */
[C---:B------:R-:W-:Y:S01]  /*95a0*/  ISETP.GT.U32.AND P4, PT, R7.reuse, R92, PT ;  /* 0x0000005c0700720c */ /* 0x040fe20003f84070 */
[C---:B------:R-:W-:Y:S02]  /*95b0*/  IMAD R98, R7.reuse, R4, R98 ;  /* 0x0000000407627224 */ /* 0x040fe400078e0262 */
[----:B------:R-:W-:Y:S01]  /*95c0*/  @!P1 IMAD.IADD R90, R90, 0x1, -R7 ;  /* 0x000000015a5a9824 */ /* 0x000fe200078e0a07 */
[----:B------:R-:W-:Y:S01]  /*95d0*/  ISETP.GT.U32.AND P1, PT, R7, R96, PT ;  /* 0x000000600700720c */ /* 0x000fe20003f24070 */
[----:B------:R-:W-:-:S04]  /*95e0*/  IMAD.HI.U32 R14, R3, R102, RZ ;  /* 0x00000066030e7227 */ /* 0x000fc800078e00ff */
[--C-:B------:R-:W-:Y:S01]  /*95f0*/  @!P6 IMAD.IADD R94, R94, 0x1, -R7.reuse ;  /* 0x000000015e5ee824 */ /* 0x100fe200078e0a07 */
[C---:B------:R-:W-:Y:S01]  /*9600*/  ISETP.GT.U32.AND P6, PT, R7.reuse, R98, PT ;  /* 0x000000620700720c */ /* 0x040fe20003fc4070 */
[----:B------:R-:W-:Y:S02]  /*9610*/  IMAD.MOV R14, RZ, RZ, -R14 ;  /* 0x000000ffff0e7224 */ /* 0x000fe400078e0a0e */
[C---:B------:R-:W-:Y:S02]  /*9620*/  VIADD R18, R6.reuse, 0x1b0 ;  /* 0x000001b006127836 */ /* 0x040fe40000000000 */
[C---:B------:R-:W-:Y:S02]  /*9630*/  IMAD R102, R7.reuse, R14, R102 ;  /* 0x0000000e07667224 */ /* 0x040fe400078e0266 */
[----:B------:R-:W-:Y:S01]  /*9640*/  VIADD R14, R6, 0x1a8 ;  /* 0x000001a8060e7836 */ /* 0x000fe20000000000 */
[----:B------:R-:W-:Y:S01]  /*9650*/  IABS R100, R18 ;  /* 0x0000001200647213 */ /* 0x000fe20000000000 */
[--C-:B------:R-:W-:Y:S01]  /*9660*/  @!P4 IMAD.IADD R92, R92, 0x1, -R7.reuse ;  /* 0x000000015c5cc824 */ /* 0x100fe200078e0a07 */
[----:B------:R-:W-:Y:S01]  /*9670*/  ISETP.GE.AND P4, PT, R16, RZ, PT ;  /* 0x000000ff1000720c */ /* 0x000fe20003f86270 */
[----:B------:R-:W-:Y:S01]  /*9680*/  VIADD R16, R6, 0x1a4 ;  /* 0x000001a406107836 */ /* 0x000fe20000000000 */
[----:B------:R-:W-:Y:S01]  /*9690*/  IABS R104, R14 ;  /* 0x0000000e00687213 */ /* 0x000fe20000000000 */
[----:B------:R-:W-:Y:S01]  /*96a0*/  @!P1 IMAD.IADD R96, R96, 0x1, -R7 ;  /* 0x0000000160609824 */ /* 0x000fe200078e0a07 */
[----:B------:R-:W-:Y:S01]  /*96b0*/  ISETP.GT.U32.AND P1, PT, R7, R94, PT ;  /* 0x0000005e0700720c */ /* 0x000fe20003f24070 */
[----:B------:R-:W-:Y:S01]  /*96c0*/  IMAD.HI.U32 R13, R3, R100, RZ ;  /* 0x00000064030d7227 */ /* 0x000fe200078e00ff */
[----:B------:R-:W-:-:S03]  /*96d0*/  IABS R106, R16 ;  /* 0x00000010006a7213 */ /* 0x000fc60000000000 */
[----:B------:R-:W-:Y:S02]  /*96e0*/  @!P6 IMAD.IADD R98, R98, 0x1, -R7 ;  /* 0x000000016262e824 */ /* 0x000fe400078e0a07 */
[----:B------:R-:W-:Y:S01]  /*96f0*/  @!P2 IMAD.MOV R92, RZ, RZ, -R92 ;  /* 0x000000ffff5ca224 */ /* 0x000fe200078e0a5c */
[C---:B------:R-:W-:Y:S01]  /*9700*/  ISETP.GT.U32.AND P2, PT, R7.reuse, R96, PT ;  /* 0x000000600700720c */ /* 0x040fe20003f44070 */
[----:B------:R-:W-:Y:S01]  /*9710*/  IMAD.MOV R13, RZ, RZ, -R13 ;  /* 0x000000ffff0d7224 */ /* 0x000fe200078e0a0d */
[----:B------:R-:W-:Y:S01]  /*9720*/  ISETP.GT.U32.AND P6, PT, R7, R98, PT ;  /* 0x000000620700720c */ /* 0x000fe20003fc4070 */
[----:B------:R-:W-:-:S04]  /*9730*/  IMAD.HI.U32 R0, R3, R104, RZ ;  /* 0x0000006803007227 */ /* 0x000fc800078e00ff */
[----:B------:R-:W-:Y:S02]  /*9740*/  IMAD R100, R7, R13, R100 ;  /* 0x0000000d07647224 */ /* 0x000fe400078e0264 */
[----:B------:R-:W-:-:S04]  /*9750*/  IMAD.HI.U32 R4, R3, R106, RZ ;  /* 0x0000006a03047227 */ /* 0x000fc800078e00ff */
[----:B------:R-:W-:Y:S02]  /*9760*/  IMAD.MOV R0, RZ, RZ, -R0 ;  /* 0x000000ffff007224 */ /* 0x000fe400078e0a00 */
[----:B------:R-:W-:Y:S02]  /*9770*/  IMAD.MOV R13, RZ, RZ, -R4 ;  /* 0x000000ffff0d7224 */ /* 0x000fe400078e0a04 */
[----:B------:R-:W-:Y:S01]  /*9780*/  @!P0 IMAD.MOV R90, RZ, RZ, -R90 ;  /* 0x000000ffff5a8224 */ /* 0x000fe200078e0a5a */
[C---:B------:R-:W-:Y:S01]  /*9790*/  ISETP.GT.U32.AND P0, PT, R7.reuse, R100, PT ;  /* 0x000000640700720c */ /* 0x040fe20003f04070 */
[----:B------:R-:W-:Y:S01]  /*97a0*/  @!P1 IMAD.IADD R94, R94, 0x1, -R7 ;  /* 0x000000015e5e9824 */ /* 0x000fe200078e0a07 */
[C---:B------:R-:W-:Y:S01]  /*97b0*/  ISETP.GT.U32.AND P1, PT, R7.reuse, R102, PT ;  /* 0x000000660700720c */ /* 0x040fe20003f24070 */
[C---:B------:R-:W-:Y:S02]  /*97c0*/  IMAD R104, R7.reuse, R0, R104 ;  /* 0x0000000007687224 */ /* 0x040fe400078e0268 */
[----:B------:R-:W-:-:S02]  /*97d0*/  IMAD R106, R7, R13, R106 ;  /* 0x0000000d076a7224 */ /* 0x000fc400078e026a */
[--C-:B------:R-:W-:Y:S01]  /*97e0*/  @!P2 IMAD.IADD R96, R96, 0x1, -R7.reuse ;  /* 0x000000016060a824 */ /* 0x100fe200078e0a07 */
[C---:B------:R-:W-:Y:S01]  /*97f0*/  ISETP.GT.U32.AND P2, PT, R7.reuse, R104, PT ;  /* 0x000000680700720c */ /* 0x040fe20003f44070 */
[--C-:B------:R-:W-:Y:S01]  /*9800*/  @!P6 IMAD.IADD R98, R98, 0x1, -R7.reuse ;  /* 0x000000016262e824 */ /* 0x100fe200078e0a07 */
[C---:B------:R-:W-:Y:S01]  /*9810*/  ISETP.GT.U32.AND P6, PT, R7.reuse, R106, PT ;  /* 0x0000006a0700720c */ /* 0x040fe20003fc4070 */
[----:B------:R-:W-:Y:S02]  /*9820*/  VIADD R22, R6, 0x19c ;  /* 0x0000019c06167836 */ /* 0x000fe40000000000 */
[--C-:B------:R-:W-:Y:S01]  /*9830*/  @!P0 IMAD.IADD R100, R100, 0x1, -R7.reuse ;  /* 0x0000000164648824 */ /* 0x100fe200078e0a07 */
[----:B------:R-:W-:Y:S01]  /*9840*/  ISETP.GE.AND P0, PT, R18, RZ, PT ;  /* 0x000000ff1200720c */ /* 0x000fe20003f06270 */
[--C-:B------:R-:W-:Y:S01]  /*9850*/  @!P1 IMAD.IADD R102, R102, 0x1, -R7.reuse ;  /* 0x0000000166669824 */ /* 0x100fe200078e0a07 */
[----:B------:R-:W-:Y:S01]  /*9860*/  IABS R110, R22 ;  /* 0x00000016006e7213 */ /* 0x000fe20000000000 */
[----:B------:R-:W-:Y:S01]  /*9870*/  VIADD R21, R6, 0x1a0 ;  /* 0x000001a006157836 */ /* 0x000fe20000000000 */
[----:B------:R-:W-:Y:S01]  /*9880*/  ISETP.GE.AND P1, PT, R20, RZ, PT ;  /* 0x000000ff1400720c */ /* 0x000fe20003f26270 */
[----:B------:R-:W-:Y:S01]  /*9890*/  @!P5 IMAD.MOV R94, RZ, RZ, -R94 ;  /* 0x000000ffff5ed224 */ /* 0x000fe200078e0a5e */
[C---:B------:R-:W-:Y:S01]  /*98a0*/  ISETP.GT.U32.AND P5, PT, R7.reuse, R102, PT ;  /* 0x000000660700720c */ /* 0x040fe20003fa4070 */
[----:B------:R-:W-:Y:S01]  /*98b0*/  @!P2 IMAD.IADD R104, R104, 0x1, -R7 ;  /* 0x000000016868a824 */ /* 0x000fe200078e0a07 */
[----:B------:R-:W-:Y:S01]  /*98c0*/  ISETP.GT.U32.AND P2, PT, R7, R100, PT ;  /* 0x000000640700720c */ /* 0x000fe20003f44070 */
[----:B------:R-:W-:Y:S01]  /*98d0*/  IMAD.HI.U32 R4, R3, R110, RZ ;  /* 0x0000006e03047227 */ /* 0x000fe200078e00ff */
[----:B------:R-:W-:-:S03]  /*98e0*/  IABS R108, R21 ;  /* 0x00000015006c7213 */ /* 0x000fc60000000000 */
[----:B------:R-:W-:Y:S01]  /*98f0*/  @!P6 IMAD.IADD R106, R106, 0x1, -R7 ;  /* 0x000000016a6ae824 */ /* 0x000fe200078e0a07 */
[----:B------:R-:W-:Y:S01]  /*9900*/  ISETP.GT.U32.AND P6, PT, R7, R104, PT ;  /* 0x000000680700720c */ /* 0x000fe20003fc4070 */
[----:B------:R-:W-:Y:S02]  /*9910*/  IMAD.MOV R4, RZ, RZ, -R4 ;  /* 0x000000ffff047224 */ /* 0x000fe400078e0a04 */
[----:B------:R-:W-:Y:S02]  /*9920*/  VIADD R13, R6, 0x198 ;  /* 0x00000198060d7836 */ /* 0x000fe40000000000 */
[----:B------:R-:W-:-:S03]  /*9930*/  IMAD.HI.U32 R0, R3, R108, RZ ;  /* 0x0000006c03007227 */ /* 0x000fc600078e00ff */
[----:B------:R-:W-:Y:S01]  /*9940*/  IABS R112, R13 ;  /* 0x0000000d00707213 */ /* 0x000fe20000000000 */
[C---:B------:R-:W-:Y:S02]  /*9950*/  IMAD R110, R7.reuse, R4, R110 ;  /* 0x00000004076e7224 */ /* 0x040fe400078e026e */
[----:B------:R-:W-:Y:S02]  /*9960*/  VIADD R18, R6, 0x194 ;  /* 0x0000019406127836 */ /* 0x000fe40000000000 */
[----:B------:R-:W-:Y:S02]  /*9970*/  IMAD.MOV R0, RZ, RZ, -R0 ;  /* 0x000000ffff007224 */ /* 0x000fe400078e0a00 */
[----:B------:R-:W-:Y:S01]  /*9980*/  @!P3 IMAD.MOV R96, RZ, RZ, -R96 ;  /* 0x000000ffff60b224 */ /* 0x000fe200078e0a60 */
[C---:B------:R-:W-:Y:S01]  /*9990*/  ISETP.GT.U32.AND P3, PT, R7.reuse, R106, PT ;  /* 0x0000006a0700720c */ /* 0x040fe20003f64070 */
[--C-:B------:R-:W-:Y:S01]  /*99a0*/  @!P2 IMAD.IADD R100, R100, 0x1, -R7.reuse ;  /* 0x000000016464a824 */ /* 0x100fe200078e0a07 */
[----:B------:R-:W-:Y:S01]  /*99b0*/  IABS R114, R18 ;  /* 0x0000001200727213 */ /* 0x000fe20000000000 */
[----:B------:R-:W-:Y:S01]  /*99c0*/  @!P5 IMAD.IADD R102, R102, 0x1, -R7 ;  /* 0x000000016666d824 */ /* 0x000fe200078e0a07 */
[----:B------:R-:W-:Y:S01]  /*99d0*/  ISETP.GE.AND P2, PT, R14, RZ, PT ;  /* 0x000000ff0e00720c */ /* 0x000fe20003f46270 */
[C---:B------:R-:W-:Y:S01]  /*99e0*/  IMAD R108, R7.reuse, R0, R108 ;  /* 0x00000000076c7224 */ /* 0x040fe200078e026c */
[----:B------:R-:W-:Y:S01]  /*99f0*/  ISETP.GT.U32.AND P5, PT, R7, R110, PT ;  /* 0x0000006e0700720c */ /* 0x000fe20003fa4070 */
[----:B------:R-:W-:-:S04]  /*9a00*/  IMAD.HI.U32 R0, R3, R112, RZ ;  /* 0x0000007003007227 */ /* 0x000fc800078e00ff */
[----:B------:R-:W-:Y:S01]  /*9a10*/  @!P6 IMAD.IADD R104, R104, 0x1, -R7 ;  /* 0x000000016868e824 */ /* 0x000fe200078e0a07 */
[----:B------:R-:W-:Y:S01]  /*9a20*/  ISETP.GE.AND P6, PT, R16, RZ, PT ;  /* 0x000000ff1000720c */ /* 0x000fe20003fc6270 */
[----:B------:R-:W-:-:S04]  /*9a30*/  IMAD.HI.U32 R4, R3, R114, RZ ;  /* 0x0000007203047227 */ /* 0x000fc800078e00ff */
[----:B------:R-:W-:Y:S02]  /*9a40*/  IMAD.MOV R0, RZ, RZ, -R0 ;  /* 0x000000ffff007224 */ /* 0x000fe400078e0a00 */
[----:B------:R-:W-:Y:S01]  /*9a50*/  @!P4 IMAD.MOV R98, RZ, RZ, -R98 ;  /* 0x000000ffff62c224 */ /* 0x000fe200078e0a62 */
[C---:B------:R-:W-:Y:S01]  /*9a60*/  ISETP.GT.U32.AND P4, PT, R7.reuse, R108, PT ;  /* 0x0000006c0700720c */ /* 0x040fe20003f84070 */
[----:B------:R-:W-:Y:S02]  /*9a70*/  IMAD.MOV R4, RZ, RZ, -R4 ;  /* 0x000000ffff047224 */ /* 0x000fe400078e0a04 */
[----:B------:R-:W-:Y:S02]  /*9a80*/  IMAD R112, R7, R0, R112 ;  /* 0x0000000007707224 */ /* 0x000fe400078e0270 */
[--C-:B------:R-:W-:Y:S01]  /*9a90*/  @!P3 IMAD.IADD R106, R106, 0x1, -R7.reuse ;  /* 0x000000016a6ab824 */ /* 0x100fe200078e0a07 */
[----:B------:R-:W-:Y:S01]  /*9aa0*/  ISETP.GE.AND P3, PT, R21, RZ, PT ;  /* 0x000000ff1500720c */ /* 0x000fe20003f66270 */
[----:B------:R-:W-:Y:S01]  /*9ab0*/  @!P5 IMAD.IADD R110, R110, 0x1, -R7 ;  /* 0x000000016e6ed824 */ /* 0x000fe200078e0a07 */
[----:B------:R-:W-:Y:S01]  /*9ac0*/  ISETP.GE.AND P5, PT, R13, RZ, PT ;  /* 0x000000ff0d00720c */ /* 0x000fe20003fa6270 */
[----:B------:R-:W-:-:S02]  /*9ad0*/  IMAD R114, R7, R4, R114 ;  /* 0x0000000407727224 */ /* 0x000fc400078e0272 */
[----:B------:R-:W-:Y:S01]  /*9ae0*/  @!P2 IMAD.MOV R104, RZ, RZ, -R104 ;  /* 0x000000ffff68a224 */ /* 0x000fe200078e0a68 */
[C---:B------:R-:W-:Y:S01]  /*9af0*/  ISETP.GT.U32.AND P2, PT, R7.reuse, R112, PT ;  /* 0x000000700700720c */ /* 0x040fe20003f44070 */
[----:B------:R-:W-:Y:S01]  /*9b00*/  @!P1 IMAD.MOV R102, RZ, RZ, -R102 ;  /* 0x000000ffff669224 */ /* 0x000fe200078e0a66 */
[C---:B------:R-:W-:Y:S01]  /*9b10*/  ISETP.GT.U32.AND P1, PT, R7.reuse, R110, PT ;  /* 0x0000006e0700720c */ /* 0x040fe20003f24070 */
[----:B------:R-:W-:Y:S01]  /*9b20*/  @!P6 IMAD.MOV R106, RZ, RZ, -R106 ;  /* 0x000000ffff6ae224 */ /* 0x000fe200078e0a6a */
[C---:B------:R-:W-:Y:S01]  /*9b30*/  ISETP.GT.U32.AND P6, PT, R7.reuse, R114, PT ;  /* 0x000000720700720c */ /* 0x040fe20003fc4070 */
[--C-:B------:R-:W-:Y:S01]  /*9b40*/  @!P4 IMAD.IADD R108, R108, 0x1, -R7.reuse ;  /* 0x000000016c6cc824 */ /* 0x100fe200078e0a07 */
[----:B------:R-:W-:Y:S01]  /*9b50*/  ISETP.GE.AND P4, PT, R22, RZ, PT ;  /* 0x000000ff1600720c */ /* 0x000fe20003f86270 */
[C---:B------:R-:W-:Y:S02]  /*9b60*/  VIADD R0, R6.reuse, 0x190 ;  /* 0x0000019006007836 */ /* 0x040fe40000000000 */
[----:B------:R-:W-:Y:S01]  /*9b70*/  @!P0 IMAD.MOV R100, RZ, RZ, -R100 ;  /* 0x000000ffff648224 */ /* 0x000fe200078e0a64 */
[----:B------:R-:W-:Y:S01]  /*9b80*/  ISETP.GT.U32.AND P0, PT, R7, R108, PT ;  /* 0x0000006c0700720c */ /* 0x000fe20003f04070 */
[----:B------:R-:W-:Y:S01]  /*9b90*/  VIADD R4, R6, 0x18c ;  /* 0x0000018c06047836 */ /* 0x000fe20000000000 */
[----:B------:R-:W-:Y:S01]  /*9ba0*/  IABS R116, R0 ;  /* 0x0000000000747213 */ /* 0x000fe20000000000 */
[----:B------:R-:W-:-:S02]  /*9bb0*/  @!P2 IMAD.IADD R112, R112, 0x1, -R7 ;  /* 0x000000017070a824 */ /* 0x000fc400078e0a07 */
[--C-:B------:R-:W-:Y:S01]  /*9bc0*/  @!P1 IMAD.IADD R110, R110, 0x1, -R7.reuse ;  /* 0x000000016e6e9824 */ /* 0x100fe200078e0a07 */
[----:B------:R-:W-:Y:S01]  /*9bd0*/  ISETP.GE.AND P1, PT, R0, RZ, PT ;  /* 0x000000ff0000720c */ /* 0x000fe20003f26270 */
[--C-:B------:R-:W-:Y:S01]  /*9be0*/  @!P6 IMAD.IADD R114, R114, 0x1, -R7.reuse ;  /* 0x000000017272e824 */ /* 0x100fe200078e0a07 */
[----:B------:R-:W-:Y:S01]  /*9bf0*/  ISETP.GT.U32.AND P6, PT, R7, R112, PT ;  /* 0x000000700700720c */ /* 0x000fe20003fc4070 */
[----:B------:R-:W-:Y:S01]  /*9c00*/  IMAD.HI.U32 R0, R3, R116, RZ ;  /* 0x0000007403007227 */ /* 0x000fe200078e00ff */
[----:B------:R-:W-:Y:S02]  /*9c10*/  IABS R118, R4 ;  /* 0x0000000400767213 */ /* 0x000fe40000000000 */
[----:B------:R-:W-:Y:S01]  /*9c20*/  ISETP.GE.AND P2, PT, R4, RZ, PT ;  /* 0x000000ff0400720c */ /* 0x000fe20003f46270 */
[----:B------:R-:W-:Y:S02]  /*9c30*/  IMAD.MOV R0, RZ, RZ, -R0 ;  /* 0x000000ffff007224 */ /* 0x000fe400078e0a00 */
[----:B------:R-:W-:Y:S01]  /*9c40*/  @!P0 IMAD.IADD R108, R108, 0x1, -R7 ;  /* 0x000000016c6c8824 */ /* 0x000fe200078e0a07 */
[----:B------:R-:W-:Y:S01]  /*9c50*/  ISETP.GE.AND P0, PT, R18, RZ, PT ;  /* 0x000000ff1200720c */ /* 0x000fe20003f06270 */
[----:B------:R-:W-:-:S02]  /*9c60*/  IMAD R116, R7, R0, R116 ;  /* 0x0000000007747224 */ /* 0x000fc400078e0274 */
[----:B------:R-:W-:-:S04]  /*9c70*/  IMAD.HI.U32 R4, R3, R118, RZ ;  /* 0x0000007603047227 */ /* 0x000fc800078e00ff */
[----:B------:R-:W-:Y:S01]  /*9c80*/  @!P3 IMAD.MOV R108, RZ, RZ, -R108 ;  /* 0x000000ffff6cb224 */ /* 0x000fe200078e0a6c */
[C---:B------:R-:W-:Y:S01]  /*9c90*/  ISETP.GT.U32.AND P3, PT, R7.reuse, R114, PT ;  /* 0x000000720700720c */ /* 0x040fe20003f64070 */
[--C-:B------:R-:W-:Y:S01]  /*9ca0*/  @!P6 IMAD.IADD R112, R112, 0x1, -R7.reuse ;  /* 0x000000017070e824 */ /* 0x100fe200078e0a07 */
[C---:B------:R-:W-:Y:S01]  /*9cb0*/  ISETP.GT.U32.AND P6, PT, R7.reuse, R116, PT ;  /* 0x000000740700720c */ /* 0x040fe20003fc4070 */
[----:B------:R-:W-:Y:S02]  /*9cc0*/  IMAD.MOV R4, RZ, RZ, -R4 ;  /* 0x000000ffff047224 */ /* 0x000fe400078e0a04 */
[C---:B------:R-:W-:Y:S02]  /*9cd0*/  VIADD R13, R6.reuse, 0x188 ;  /* 0x00000188060d7836 */ /* 0x040fe40000000000 */
[C---:B------:R-:W-:Y:S02]  /*9ce0*/  IMAD R118, R7.reuse, R4, R118 ;  /* 0x0000000407767224 */ /* 0x040fe400078e0276 */
[----:B------:R-:W-:Y:S01]  /*9cf0*/  VIADD R0, R6, 0x184 ;  /* 0x0000018406007836 */ /* 0x000fe20000000000 */
[----:B------:R-:W-:Y:S01]  /*9d00*/  IABS R122, R13 ;  /* 0x0000000d007a7213 */ /* 0x000fe20000000000 */
[----:B------:R-:W-:Y:S01]  /*9d10*/  @!P5 IMAD.MOV R112, RZ, RZ, -R112 ;  /* 0x000000ffff70d224 */ /* 0x000fe200078e0a70 */
[----:B------:R-:W-:Y:S01]  /*9d20*/  ISETP.GT.U32.AND P5, PT, R7, R118, PT ;  /* 0x000000760700720c */ /* 0x000fe20003fa4070 */
[--C-:B------:R-:W-:Y:S01]  /*9d30*/  @!P3 IMAD.IADD R114, R114, 0x1, -R7.reuse ;  /* 0x000000017272b824 */ /* 0x100fe200078e0a07 */
[----:B------:R-:W-:Y:S01]  /*9d40*/  ISETP.GE.AND P3, PT, R0, RZ, PT ;  /* 0x000000ff0000720c */ /* 0x000fe20003f66270 */
[----:B------:R-:W-:Y:S01]  /*9d50*/  @!P6 IMAD.IADD R116, R116, 0x1, -R7 ;  /* 0x000000017474e824 */ /* 0x000fe200078e0a07 */
[----:B------:R-:W-:Y:S01]  /*9d60*/  IABS R120, R0 ;  /* 0x0000000000787213 */ /* 0x000fe20000000000 */
[----:B------:R-:W-:-:S03]  /*9d70*/  IMAD.HI.U32 R0, R3, R122, RZ ;  /* 0x0000007a03007227 */ /* 0x000fc600078e00ff */
[----:B------:R-:W-:Y:S01]  /*9d80*/  ISETP.GT.U32.AND P6, PT, R7, R116, PT ;  /* 0x000000740700720c */ /* 0x000fe20003fc4070 */
[----:B------:R-:W-:Y:S01]  /*9d90*/  @!P4 IMAD.MOV R110, RZ, RZ, -R110 ;  /* 0x000000ffff6ec224 */ /* 0x000fe200078e0a6e */
[----:B------:R-:W-:Y:S01]  /*9da0*/  ISETP.GE.AND P4, PT, R13, RZ, PT ;  /* 0x000000ff0d00720c */ /* 0x000fe20003f86270 */
[----:B------:R-:W-:Y:S02]  /*9db0*/  VIADD R4, R6, 0x180 ;  /* 0x0000018006047836 */ /* 0x000fe40000000000 */
[----:B------:R-:W-:Y:S02]  /*9dc0*/  IMAD.MOV R13, RZ, RZ, -R0 ;  /* 0x000000ffff0d7224 */ /* 0x000fe400078e0a00 */
[----:B------:R-:W-:Y:S01]  /*9dd0*/  IMAD.HI.U32 R0, R3, R120, RZ ;  /* 0x0000007803007227 */ /* 0x000fe200078e00ff */
[----:B------:R-:W-:-:S03]  /*9de0*/  IABS R124, R4 ;  /* 0x00000004007c7213 */ /* 0x000fc60000000000 */
[----:B------:R-:W-:Y:S02]  /*9df0*/  VIADD R14, R6, 0x17c ;  /* 0x0000017c060e7836 */ /* 0x000fe40000000000 */
[----:B------:R-:W-:Y:S02]  /*9e00*/  @!P5 IMAD.IADD R118, R118, 0x1, -R7 ;  /* 0x000000017676d824 */ /* 0x000fe400078e0a07 */
[----:B------:R-:W-:Y:S01]  /*9e10*/  IMAD.MOV R0, RZ, RZ, -R0 ;  /* 0x000000ffff007224 */ /* 0x000fe200078e0a00 */
[----:B------:R-:W-:Y:S01]  /*9e20*/  IABS R126, R14 ;  /* 0x0000000e007e7213 */ /* 0x000fe20000000000 */
[C---:B------:R-:W-:Y:S01]  /*9e30*/  IMAD R122, R7.reuse, R13, R122 ;  /* 0x0000000d077a7224 */ /* 0x040fe200078e027a */
[C---:B------:R-:W-:Y:S01]  /*9e40*/  ISETP.GT.U32.AND P5, PT, R7.reuse, R118, PT ;  /* 0x000000760700720c */ /* 0x040fe20003fa4070 */
[----:B------:R-:W-:Y:S02]  /*9e50*/  IMAD R120, R7, R0, R120 ;  /* 0x0000000007787224 */ /* 0x000fe400078e0278 */
[----:B------:R-:W-:-:S04]  /*9e60*/  IMAD.HI.U32 R0, R3, R124, RZ ;  /* 0x0000007c03007227 */ /* 0x000fc800078e00ff */
[----:B------:R-:W-:Y:S01]  /*9e70*/  @!P0 IMAD.MOV R114, RZ, RZ, -R114 ;  /* 0x000000ffff728224 */ /* 0x000fe200078e0a72 */
[----:B------:R-:W-:Y:S01]  /*9e80*/  ISETP.GE.AND P0, PT, R4, RZ, PT ;  /* 0x000000ff0400720c */ /* 0x000fe20003f06270 */
[----:B------:R-:W-:Y:S01]  /*9e90*/  @!P6 IMAD.IADD R116, R116, 0x1, -R7 ;  /* 0x000000017474e824 */ /* 0x000fe200078e0a07 */
[----:B------:R-:W-:Y:S01]  /*9ea0*/  ISETP.GT.U32.AND P6, PT, R7, R122, PT ;  /* 0x0000007a0700720c */ /* 0x000fe20003fc4070 */
[----:B------:R-:W-:-:S04]  /*9eb0*/  IMAD.HI.U32 R4, R3, R126, RZ ;  /* 0x0000007e03047227 */ /* 0x000fc800078e00ff */
[----:B------:R-:W-:Y:S02]  /*9ec0*/  IMAD.MOV R0, RZ, RZ, -R0 ;  /* 0x000000ffff007224 */ /* 0x000fe400078e0a00 */
[----:B------:R-:W-:Y:S02]  /*9ed0*/  IMAD.MOV R4, RZ, RZ, -R4 ;  /* 0x000000ffff047224 */ /* 0x000fe400078e0a04 */
[C---:B------:R-:W-:Y:S02]  /*9ee0*/  IMAD R124, R7.reuse, R0, R124 ;  /* 0x00000000077c7224 */ /* 0x040fe400078e027c */
[C---:B------:R-:W-:Y:S02]  /*9ef0*/  IMAD R126, R7.reuse, R4, R126 ;  /* 0x00000004077e7224 */ /* 0x040fe400078e027e */
[----:B------:R-:W-:Y:S01]  /*9f00*/  @!P5 IMAD.IADD R118, R118, 0x1, -R7 ;  /* 0x000000017676d824 */ /* 0x000fe200078e0a07 */
[----:B------:R-:W-:Y:S01]  /*9f10*/  ISETP.GT.U32.AND P5, PT, R7, R124, PT ;  /* 0x0000007c0700720c */ /* 0x000fe20003fa4070 */
[----:B------:R-:W-:-:S02]  /*9f20*/  VIADD R13, R6, 0x178 ;  /* 0x00000178060d7836 */ /* 0x000fc40000000000 */
[--C-:B------:R-:W-:Y:S01]  /*9f30*/  @!P6 IMAD.IADD R122, R122, 0x1, -R7.reuse ;  /* 0x000000017a7ae824 */ /* 0x100fe200078e0a07 */
[C---:B------:R-:W-:Y:S01]  /*9f40*/  ISETP.GT.U32.AND P6, PT, R7.reuse, R126, PT ;  /* 0x0000007e0700720c */ /* 0x040fe20003fc4070 */
[----:B------:R-:W-:Y:S01]  /*9f50*/  @!P1 IMAD.MOV R116, RZ, RZ, -R116 ;  /* 0x000000ffff749224 */ /* 0x000fe200078e0a74 */
[----:B------:R-:W-:Y:S01]  /*9f60*/  IABS R128, R13 ;  /* 0x0000000d00807213 */ /* 0x000fe20000000000 */
[C---:B------:R-:W-:Y:S01]  /*9f70*/  VIADD R16, R6.reuse, 0x174 ;  /* 0x0000017406107836 */ /* 0x040fe20000000000 */
[----:B------:R-:W-:Y:S01]  /*9f80*/  ISETP.GT.U32.AND P1, PT, R7, R120, PT ;  /* 0x000000780700720c */ /* 0x000fe20003f24070 */
[----:B------:R-:W-:Y:S02]  /*9f90*/  VIADD R18, R6, 0x170 ;  /* 0x0000017006127836 */ /* 0x000fe40000000000 */
[----:B------:R-:W-:Y:S01]  /*9fa0*/  IMAD.HI.U32 R0, R3, R128, RZ ;  /* 0x0000008003007227 */ /* 0x000fe200078e00ff */
[----:B------:R-:W-:Y:S02]  /*9fb0*/  IABS R132, R16 ;  /* 0x0000001000847213 */ /* 0x000fe40000000000 */
[----:B------:R-:W-:Y:S01]  /*9fc0*/  IABS R134, R18 ;  /* 0x0000001200867213 */ /* 0x000fe20000000000 */
[----:B------:R-:W-:-:S02]  /*9fd0*/  @!P5 IMAD.IADD R124, R124, 0x1, -R7 ;  /* 0x000000017c7cd824 */ /* 0x000fc400078e0a07 */
[----:B------:R-:W-:Y:S02]  /*9fe0*/  IMAD.MOV R0, RZ, RZ, -R0 ;  /* 0x000000ffff007224 */ /* 0x000fe400078e0a00 */
[----:B------:R-:W-:Y:S01]  /*9ff0*/  @!P6 IMAD.IADD R126, R126, 0x1, -R7 ;  /* 0x000000017e7ee824 */ /* 0x000fe200078e0a07 */
[C---:B------:R-:W-:Y:S01]  /*a000*/  ISETP.GT.U32.AND P6, PT, R7.reuse, R124, PT ;  /* 0x0000007c0700720c */ /* 0x040fe20003fc4070 */
[----:B------:R-:W-:Y:S02]  /*a010*/  IMAD R128, R7, R0, R128 ;  /* 0x0000000007807224 */ /* 0x000fe400078e0280 */
[----:B------:R-:W-:-:S04]  /*a020*/  IMAD.HI.U32 R0, R3, R132, RZ ;  /* 0x0000008403007227 */ /* 0x000fc800078e00ff */
[--C-:B------:R-:W-:Y:S01]  /*a030*/  @!P1 IMAD.IADD R120, R120, 0x1, -R7.reuse ;  /* 0x0000000178789824 */ /* 0x100fe200078e0a07 */
[C---:B------:R-:W-:Y:S01]  /*a040*/  ISETP.GT.U32.AND P1, PT, R7.reuse, R122, PT ;  /* 0x0000007a0700720c */ /* 0x040fe20003f24070 */
[----:B------:R-:W-:Y:S02]  /*a050*/  IMAD.MOV R0, RZ, RZ, -R0 ;  /* 0x000000ffff007224 */ /* 0x000fe400078e0a00 */
[----:B------:R-:W-:Y:S01]  /*a060*/  VIADD R20, R6, 0x16c ;  /* 0x0000016c06147836 */ /* 0x000fe20000000000 */
[C---:B------:R-:W-:Y:S01]  /*a070*/  ISETP.GT.U32.AND P5, PT, R7.reuse, R120, PT ;  /* 0x000000780700720c */ /* 0x040fe20003fa4070 */
[----:B------:R-:W-:Y:S02]  /*a080*/  IMAD R132, R7, R0, R132 ;  /* 0x0000000007847224 */ /* 0x000fe400078e0284 */
[----:B------:R-:W-:Y:S01]  /*a090*/  @!P6 IMAD.IADD R124, R124, 0x1, -R7 ;  /* 0x000000017c7ce824 */ /* 0x000fe200078e0a07 */
[----:B------:R-:W-:Y:S01]  /*a0a0*/  IABS R140, R20 ;  /* 0x00000014008c7213 */ /* 0x000fe20000000000 */
[----:B------:R-:W-:Y:S01]  /*a0b0*/  IMAD.HI.U32 R0, R3, R134, RZ ;  /* 0x0000008603007227 */ /* 0x000fe200078e00ff */
[----:B------:R-:W-:-:S03]  /*a0c0*/  ISETP.GT.U32.AND P6, PT, R7, R132, PT ;  /* 0x000000840700720c */ /* 0x000fc60003fc4070 */
[----:B------:R-:W-:Y:S02]  /*a0d0*/  IMAD.MOV R0, RZ, RZ, -R0 ;  /* 0x000000ffff007224 */ /* 0x000fe400078e0a00 */
[----:B------:R-:W-:Y:S01]  /*a0e0*/  @!P2 IMAD.MOV R118, RZ, RZ, -R118 ;  /* 0x000000ffff76a224 */ /* 0x000fe200078e0a76 */
[C---:B------:R-:W-:Y:S01]  /*a0f0*/  ISETP.GT.U32.AND P2, PT, R7.reuse, R126, PT ;  /* 0x0000007e0700720c */ /* 0x040fe20003f44070 */
[--C-:B------:R-:W-:Y:S01]  /*a100*/  @!P5 IMAD.IADD R120, R120, 0x1, -R7.reuse ;  /* 0x000000017878d824 */ /* 0x100fe200078e0a07 */
[----:B------:R-:W-:Y:S01]  /*a110*/  ISETP.GE.AND P5, PT, R14, RZ, PT ;  /* 0x000000ff0e00720c */ /* 0x000fe20003fa6270 */
[----:B------:R-:W-:Y:S02]  /*a120*/  VIADD R14, R6, 0x168 ;  /* 0x00000168060e7836 */ /* 0x000fe40000000000 */
[----:B------:R-:W-:Y:S02]  /*a130*/  @!P3 IMAD.MOV R120, RZ, RZ, -R120 ;  /* 0x000000ffff78b224 */ /* 0x000fe400078e0a78 */
[----:B------:R-:W-:Y:S01]  /*a140*/  @!P6 IMAD.IADD R132, R132, 0x1, -R7 ;  /* 0x000000018484e824 */ /* 0x000fe200078e0a07 */
[----:B------:R-:W-:Y:S01]  /*a150*/  IABS R138, R14 ;  /* 0x0000000e008a7213 */ /* 0x000fe20000000000 */
[----:B------:R-:W-:-:S02]  /*a160*/  IMAD R134, R7, R0, R134 ;  /* 0x0000000007867224 */ /* 0x000fc400078e0286 */
[----:B------:R-:W-:Y:S01]  /*a170*/  @!P1 IMAD.IADD R122, R122, 0x1, -R7 ;  /* 0x000000017a7a9824 */ /* 0x000fe200078e0a07 */
[----:B------:R-:W-:Y:S01]  /*a180*/  ISETP.GT.U32.AND P3, PT, R7, R132, PT ;  /* 0x000000840700720c */ /* 0x000fe20003f64070 */
[----:B------:R-:W-:Y:S01]  /*a190*/  IMAD.HI.U32 R0, R3, R138, RZ ;  /* 0x0000008a03007227 */ /* 0x000fe200078e00ff */
[C---:B------:R-:W-:Y:S02]  /*a1a0*/  ISETP.GT.U32.AND P1, PT, R7.reuse, R128, PT ;  /* 0x000000800700720c */ /* 0x040fe40003f24070 */
[----:B------:R-:W-:Y:S01]  /*a1b0*/  ISETP.GT.U32.AND P6, PT, R7, R134, PT ;  /* 0x000000860700720c */ /* 0x000fe20003fc4070 */
[----:B------:R-:W-:Y:S02]  /*a1c0*/  IMAD.MOV R0, RZ, RZ, -R0 ;  /* 0x000000ffff007224 */ /* 0x000fe400078e0a00 */
[----:B------:R-:W-:-:S04]  /*a1d0*/  IMAD.HI.U32 R4, R3, R140, RZ ;  /* 0x0000008c03047227 */ /* 0x000fc800078e00ff */
[C---:B------:R-:W-:Y:S02]  /*a1e0*/  IMAD R138, R7.reuse, R0, R138 ;  /* 0x00000000078a7224 */ /* 0x040fe400078e028a */
[----:B------:R-:W-:Y:S02]  /*a1f0*/  IMAD.MOV R4, RZ, RZ, -R4 ;  /* 0x000000ffff047224 */ /* 0x000fe400078e0a04 */
[--C-:B------:R-:W-:Y:S01]  /*a200*/  @!P3 IMAD.IADD R132, R132, 0x1, -R7.reuse ;  /* 0x000000018484b824 */ /* 0x100fe200078e0a07 */
[----:B------:R-:W-:Y:S01]  /*a210*/  ISETP.GT.U32.AND P3, PT, R7, R138, PT ;  /* 0x0000008a0700720c */ /* 0x000fe20003f64070 */
[--C-:B------:R-:W-:Y:S01]  /*a220*/  @!P2 IMAD.IADD R126, R126, 0x1, -R7.reuse ;  /* 0x000000017e7ea824 */ /* 0x100fe200078e0a07 */
[----:B------:R-:W-:Y:S01]  /*a230*/  ISETP.GE.AND P2, PT, R13, RZ, PT ;  /* 0x000000ff0d00720c */ /* 0x000fe20003f46270 */
[----:B------:R-:W-:Y:S01]  /*a240*/  @!P1 IMAD.IADD R128, R128, 0x1, -R7 ;  /* 0x0000000180809824 */ /* 0x000fe200078e0a07 */
[----:B------:R-:W-:Y:S01]  /*a250*/  ISETP.GE.AND P1, PT, R16, RZ, PT ;  /* 0x000000ff1000720c */ /* 0x000fe20003f26270 */
[----:B------:R-:W-:-:S02]  /*a260*/  IMAD R140, R7, R4, R140 ;  /* 0x00000004078c7224 */ /* 0x000fc400078e028c */
[C---:B------:R-:W-:Y:S02]  /*a270*/  VIADD R13, R6.reuse, 0x164 ;  /* 0x00000164060d7836 */ /* 0x040fe40000000000 */
[----:B------:R-:W-:Y:S01]  /*a280*/  @!P4 IMAD.MOV R122, RZ, RZ, -R122 ;  /* 0x000000ffff7ac224 */ /* 0x000fe200078e0a7a */
[C---:B------:R-:W-:Y:S01]  /*a290*/  ISETP.GT.U32.AND P4, PT, R7.reuse, R128, PT ;  /* 0x000000800700720c */ /* 0x040fe20003f84070 */
[----:B------:R-:W-:Y:S01]  /*a2a0*/  @!P5 IMAD.MOV R126, RZ, RZ, -R126 ;  /* 0x000000ffff7ed224 */ /* 0x000fe200078e0a7e */
[----:B------:R-:W-:Y:S01]  /*a2b0*/  ISETP.GT.U32.AND P5, PT, R7, R140, PT ;  /* 0x0000008c0700720c */ /* 0x000fe20003fa4070 */
[----:B------:R-:W-:Y:S01]  /*a2c0*/  VIADD R16, R6, 0x160 ;  /* 0x0000016006107836 */ /* 0x000fe20000000000 */
[----:B------:R-:W-:Y:S01]  /*a2d0*/  IABS R136, R13 ;  /* 0x0000000d00887213 */ /* 0x000fe20000000000 */
[--C-:B------:R-:W-:Y:S02]  /*a2e0*/  @!P3 IMAD.IADD R138, R138, 0x1, -R7.reuse ;  /* 0x000000018a8ab824 */ /* 0x100fe400078e0a07 */
[----:B------:R-:W-:Y:S01]  /*a2f0*/  @!P6 IMAD.IADD R134, R134, 0x1, -R7 ;  /* 0x000000018686e824 */ /* 0x000fe200078e0a07 */
[----:B------:R-:W-:Y:S01]  /*a300*/  IABS R142, R16 ;  /* 0x00000010008e7213 */ /* 0x000fe20000000000 */
[----:B------:R-:W-:Y:S01]  /*a310*/  IMAD.HI.U32 R0, R3, R136, RZ ;  /* 0x0000008803007227 */ /* 0x000fe200078e00ff */
[----:B------:R-:W-:-:S02]  /*a320*/  ISETP.GT.U32.AND P3, PT, R7, R138, PT ;  /* 0x0000008a0700720c */ /* 0x000fc40003f64070 */
[----:B------:R-:W-:Y:S01]  /*a330*/  ISETP.GE.AND P6, PT, R14, RZ, PT ;  /* 0x000000ff0e00720c */ /* 0x000fe20003fc6270 */
[----:B------:R-:W-:Y:S02]  /*a340*/  IMAD.MOV R4, RZ, RZ, -R0 ;  /* 0x000000ffff047224 */ /* 0x000fe400078e0a00 */
[----:B------:R-:W-:-:S04]  /*a350*/  IMAD.HI.U32 R0, R3, R142, RZ ;  /* 0x0000008e03007227 */ /* 0x000fc800078e00ff */
[--C-:B------:R-:W-:Y:S01]  /*a360*/  @!P4 IMAD.IADD R128, R128, 0x1, -R7.reuse ;  /* 0x000000018080c824 */ /* 0x100fe200078e0a07 */
[----:B------:R-:W-:Y:S01]  /*a370*/  ISETP.GE.AND P4, PT, R20, RZ, PT ;  /* 0x000000ff1400720c */ /* 0x000fe20003f86270 */
[----:B------:R-:W-:Y:S01]  /*a380*/  @!P5 IMAD.IADD R140, R140, 0x1, -R7 ;  /* 0x000000018c8cd824 */ /* 0x000fe200078e0a07 */
[C---:B------:R-:W-:Y:S01]  /*a390*/  ISETP.GT.U32.AND P5, PT, R7.reuse, R134, PT ;  /* 0x000000860700720c */ /* 0x040fe20003fa4070 */
[----:B------:R-:W-:Y:S02]  /*a3a0*/  IMAD.MOV R0, RZ, RZ, -R0 ;  /* 0x000000ffff007224 */ /* 0x000fe400078e0a00 */
[----:B------:R-:W-:Y:S01]  /*a3b0*/  @!P2 IMAD.MOV R128, RZ, RZ, -R128 ;  /* 0x000000ffff80a224 */ /* 0x000fe200078e0a80 */
[C---:B------:R-:W-:Y:S01]  /*a3c0*/  ISETP.GT.U32.AND P2, PT, R7.reuse, R140, PT ;  /* 0x0000008c0700720c */ /* 0x040fe20003f44070 */
[----:B------:R-:W-:Y:S02]  /*a3d0*/  IMAD R142, R7, R0, R142 ;  /* 0x00000000078e7224 */ /* 0x000fe400078e028e */
[----:B------:R-:W-:-:S02]  /*a3e0*/  VIADD R14, R6, 0x15c ;  /* 0x0000015c060e7836 */ /* 0x000fc40000000000 */
[----:B------:R-:W-:Y:S01]  /*a3f0*/  @!P0 IMAD.MOV R124, RZ, RZ, -R124 ;  /* 0x000000ffff7c8224 */ /* 0x000fe200078e0a7c */
[----:B------:R-:W-:Y:S01]  /*a400*/  ISETP.GE.AND P0, PT, R18, RZ, PT ;  /* 0x000000ff1200720c */ /* 0x000fe20003f06270 */
[--C-:B------:R-:W-:Y:S01]  /*a410*/  @!P3 IMAD.IADD R138, R138, 0x1, -R7.reuse ;  /* 0x000000018a8ab824 */ /* 0x100fe200078e0a07 */
[C---:B------:R-:W-:Y:S01]  /*a420*/  ISETP.GT.U32.AND P3, PT, R7.reuse, R142, PT ;  /* 0x0000008e0700720c */ /* 0x040fe20003f64070 */
[----:B------:R-:W-:Y:S01]  /*a430*/  VIADD R18, R6, 0x158 ;  /* 0x0000015806127836 */ /* 0x000fe20000000000 */
[----:B------:R-:W-:Y:S01]  /*a440*/  IABS R144, R14 ;  /* 0x0000000e00907213 */ /* 0x000fe20000000000 */
[----:B------:R-:W-:Y:S02]  /*a450*/  IMAD R136, R7, R4, R136 ;  /* 0x0000000407887224 */ /* 0x000fe400078e0288 */
[----:B------:R-:W-:Y:S01]  /*a460*/  @!P2 IMAD.IADD R140, R140, 0x1, -R7 ;  /* 0x000000018c8ca824 */ /* 0x000fe200078e0a07 */
[----:B------:R-:W-:Y:S01]  /*a470*/  IABS R148, R18 ;  /* 0x0000001200947213 */ /* 0x000fe20000000000 */
[----:B------:R-:W-:Y:S01]  /*a480*/  IMAD.HI.U32 R0, R3, R144, RZ ;  /* 0x0000009003007227 */ /* 0x000fe200078e00ff */
[----:B------:R-:W-:-:S03]  /*a490*/  ISETP.GE.AND P2, PT, R13, RZ, PT ;  /* 0x000000ff0d00720c */ /* 0x000fc60003f46270 */
[----:B------:R-:W-:Y:S02]  /*a4a0*/  VIADD R13, R6, 0x154 ;  /* 0x00000154060d7836 */ /* 0x000fe40000000000 */
[----:B------:R-:W-:-:S03]  /*a4b0*/  IMAD.HI.U32 R4, R3, R148, RZ ;  /* 0x0000009403047227 */ /* 0x000fc600078e00ff */
[----:B------:R-:W-:Y:S01]  /*a4c0*/  IABS R146, R13 ;  /* 0x0000000d00927213 */ /* 0x000fe20000000000 */
[----:B------:R-:W-:Y:S02]  /*a4d0*/  IMAD.MOV R0, RZ, RZ, -R0 ;  /* 0x000000ffff007224 */ /* 0x000fe400078e0a00 */
[--C-:B------:R-:W-:Y:S01]  /*a4e0*/  @!P5 IMAD.IADD R134, R134, 0x1, -R7.reuse ;  /* 0x000000018686d824 */ /* 0x100fe200078e0a07 */
[C---:B------:R-:W-:Y:S01]  /*a4f0*/  ISETP.GT.U32.AND P5, PT, R7.reuse, R136, PT ;  /* 0x000000880700720c */ /* 0x040fe20003fa4070 */
[----:B------:R-:W-:Y:S02]  /*a500*/  @!P3 IMAD.IADD R142, R142, 0x1, -R7 ;  /* 0x000000018e8eb824 */ /* 0x000fe400078e0a07 */
[----:B------:R-:W-:Y:S02]  /*a510*/  IMAD.MOV R4, RZ, RZ, -R4 ;  /* 0x000000ffff047224 */ /* 0x000fe400078e0a04 */
[C---:B------:R-:W-:Y:S02]  /*a520*/  IMAD R144, R7.reuse, R0, R144 ;  /* 0x0000000007907224 */ /* 0x040fe400078e0290 */
[----:B------:R-:W-:Y:S01]  /*a530*/  @!P0 IMAD.MOV R134, RZ, RZ, -R134 ;  /* 0x000000ffff868224 */ /* 0x000fe200078e0a86 */
[C---:B------:R-:W-:Y:S01]  /*a540*/  ISETP.GT.U32.AND P0, PT, R7.reuse, R142, PT ;  /* 0x0000008e0700720c */ /* 0x040fe20003f04070 */
[C---:B------:R-:W-:Y:S01]  /*a550*/  IMAD R148, R7.reuse, R4, R148 ;  /* 0x0000000407947224 */ /* 0x040fe200078e0294 */
[----:B------:R-:W-:Y:S01]  /*a560*/  ISETP.GT.U32.AND P3, PT, R7, R144, PT ;  /* 0x000000900700720c */ /* 0x000fe20003f64070 */
[----:B------:R-:W-:-:S04]  /*a570*/  IMAD.HI.U32 R0, R3, R146, RZ ;  /* 0x0000009203007227 */ /* 0x000fc800078e00ff */
[----:B------:R-:W-:Y:S02]  /*a580*/  IMAD.MOV R0, RZ, RZ, -R0 ;  /* 0x000000ffff007224 */ /* 0x000fe400078e0a00 */
[----:B------:R-:W-:Y:S01]  /*a590*/  @!P6 IMAD.MOV R138, RZ, RZ, -R138 ;  /* 0x000000ffff8ae224 */ /* 0x000fe200078e0a8a */
[C---:B------:R-:W-:Y:S01]  /*a5a0*/  ISETP.GT.U32.AND P6, PT, R7.reuse, R148, PT ;  /* 0x000000940700720c */ /* 0x040fe20003fc4070 */
[--C-:B------:R-:W-:Y:S01]  /*a5b0*/  @!P5 IMAD.IADD R136, R136, 0x1, -R7.reuse ;  /* 0x000000018888d824 */ /* 0x100fe200078e0a07 */
[----:B------:R-:W-:Y:S01]  /*a5c0*/  ISETP.GE.AND P5, PT, R16, RZ, PT ;  /* 0x000000ff1000720c */ /* 0x000fe20003fa6270 */
[C---:B------:R-:W-:Y:S02]  /*a5d0*/  IMAD R146, R7.reuse, R0, R146 ;  /* 0x0000000007927224 */ /* 0x040fe400078e0292 */
[----:B------:R-:W-:Y:S02]  /*a5e0*/  VIADD R16, R6, 0x150 ;  /* 0x0000015006107836 */ /* 0x000fe40000000000 */
[--C-:B------:R-:W-:Y:S01]  /*a5f0*/  @!P0 IMAD.IADD R142, R142, 0x1, -R7.reuse ;  /* 0x000000018e8e8824 */ /* 0x100fe200078e0a07 */
[C---:B------:R-:W-:Y:S01]  /*a600*/  ISETP.GT.U32.AND P0, PT, R7.reuse, R146, PT ;  /* 0x000000920700720c */ /* 0x040fe20003f04070 */
[--C-:B------:R-:W-:Y:S01]  /*a610*/  @!P3 IMAD.IADD R144, R144, 0x1, -R7.reuse ;  /* 0x000000019090b824 */ /* 0x100fe200078e0a07 */
[----:B------:R-:W-:Y:S01]  /*a620*/  IABS R154, R16 ;  /* 0x00000010009a7213 */ /* 0x000fe20000000000 */
[----:B------:R-:W-:Y:S01]  /*a630*/  @!P1 IMAD.MOV R132, RZ, RZ, -R132 ;  /* 0x000000ffff849224 */ /* 0x000fe200078e0a84 */
[C---:B------:R-:W-:Y:S01]  /*a640*/  ISETP.GT.U32.AND P1, PT, R7.reuse, R136, PT ;  /* 0x000000880700720c */ /* 0x040fe20003f24070 */
[----:B------:R-:W-:Y:S01]  /*a650*/  @!P6 IMAD.IADD R148, R148, 0x1, -R7 ;  /* 0x000000019494e824 */ /* 0x000fe200078e0a07 */
[----:B------:R-:W-:Y:S01]  /*a660*/  ISETP.GT.U32.AND P6, PT, R7, R144, PT ;  /* 0x000000900700720c */ /* 0x000fe20003fc4070 */
[----:B------:R-:W-:Y:S01]  /*a670*/  IMAD.HI.U32 R0, R3, R154, RZ ;  /* 0x0000009a03007227 */ /* 0x000fe200078e00ff */
[----:B------:R-:W-:-:S03]  /*a680*/  ISETP.GE.AND P3, PT, R13, RZ, PT ;  /* 0x000000ff0d00720c */ /* 0x000fc60003f66270 */
[----:B------:R-:W-:Y:S02]  /*a690*/  VIADD R4, R6, 0x14c ;  /* 0x0000014c06047836 */ /* 0x000fe40000000000 */
[----:B------:R-:W-:Y:S02]  /*a6a0*/  IMAD.MOV R0, RZ, RZ, -R0 ;  /* 0x000000ffff007224 */ /* 0x000fe400078e0a00 */
[--C-:B------:R-:W-:Y:S01]  /*a6b0*/  @!P0 IMAD.IADD R146, R146, 0x1, -R7.reuse ;  /* 0x0000000192928824 */ /* 0x100fe200078e0a07 */
[----:B------:R-:W-:Y:S01]  /*a6c0*/  IABS R150, R4 ;  /* 0x0000000400967213 */ /* 0x000fe20000000000 */
[C---:B------:R-:W-:Y:S02]  /*a6d0*/  IMAD R154, R7.reuse, R0, R154 ;  /* 0x00000000079a7224 */ /* 0x040fe400078e029a */
[----:B------:R-:W-:Y:S01]  /*a6e0*/  @!P6 IMAD.IADD R144, R144, 0x1, -R7 ;  /* 0x000000019090e824 */ /* 0x000fe200078e0a07 */
[----:B------:R-:W-:Y:S01]  /*a6f0*/  ISETP.GT.U32.AND P0, PT, R7, R146, PT ;  /* 0x000000920700720c */ /* 0x000fe20003f04070 */
[----:B------:R-:W-:Y:S01]  /*a700*/  IMAD.HI.U32 R0, R3, R150, RZ ;  /* 0x0000009603007227 */ /* 0x000fe200078e00ff */
[----:B------:R-:W-:-:S03]  /*a710*/  ISETP.GT.U32.AND P6, PT, R7, R154, PT ;  /* 0x0000009a0700720c */ /* 0x000fc60003fc4070 */
[----:B------:R-:W-:Y:S01]  /*a720*/  @!P4 IMAD.MOV R140, RZ, RZ, -R140 ;  /* 0x000000ffff8cc224 */ /* 0x000fe200078e0a8c */
[----:B------:R-:W-:Y:S01]  /*a730*/  ISETP.GE.AND P4, PT, R14, RZ, PT ;  /* 0x000000ff0e00720c */ /* 0x000fe20003f86270 */
[--C-:B------:R-:W-:Y:S01]  /*a740*/  @!P1 IMAD.IADD R136, R136, 0x1, -R7.reuse ;  /* 0x0000000188889824 */ /* 0x100fe200078e0a07 */
[----:B------:R-:W-:Y:S01]  /*a750*/  ISETP.GE.AND P1, PT, R18, RZ, PT ;  /* 0x000000ff1200720c */ /* 0x000fe20003f26270 */
[----:B------:R-:W-:Y:S02]  /*a760*/  VIADD R13, R6, 0x148 ;  /* 0x00000148060d7836 */ /* 0x000fe40000000000 */
[----:B------:R-:W-:Y:S02]  /*a770*/  IMAD.MOV R0, RZ, RZ, -R0 ;  /* 0x000000ffff007224 */ /* 0x000fe400078e0a00 */
[----:B------:R-:W-:Y:S01]  /*a780*/  @!P2 IMAD.MOV R136, RZ, RZ, -R136 ;  /* 0x000000ffff88a224 */ /* 0x000fe200078e0a88 */
[C---:B------:R-:W-:Y:S01]  /*a790*/  ISETP.GT.U32.AND P2, PT, R7.reuse, R148, PT ;  /* 0x000000940700720c */ /* 0x040fe20003f44070 */
[C---:B------:R-:W-:Y:S01]  /*a7a0*/  IMAD R150, R7.reuse, R0, R150 ;  /* 0x0000000007967224 */ /* 0x040fe200078e0296 */
[----:B------:R-:W-:Y:S01]  /*a7b0*/  IABS R156, R13 ;  /* 0x0000000d009c7213 */ /* 0x000fe20000000000 */
[----:B------:R-:W-:Y:S01]  /*a7c0*/  @!P5 IMAD.MOV R142, RZ, RZ, -R142 ;  /* 0x000000ffff8ed224 */ /* 0x000fe200078e0a8e */
[----:B------:R-:W-:Y:S01]  /*a7d0*/  ISETP.GE.AND P5, PT, R16, RZ, PT ;  /* 0x000000ff1000720c */ /* 0x000fe20003fa6270 */
[----:B------:R-:W-:Y:S01]  /*a7e0*/  @!P0 IMAD.IADD R146, R146, 0x1, -R7 ;  /* 0x0000000192928824 */ /* 0x000fe200078e0a07 */
[----:B------:R-:W-:Y:S01]  /*a7f0*/  ISETP.GT.U32.AND P0, PT, R7, R150, PT ;  /* 0x000000960700720c */ /* 0x000fe20003f04070 */
[----:B------:R-:W-:-:S02]  /*a800*/  VIADD R16, R6, 0x140 ;  /* 0x0000014006107836 */ /* 0x000fc40000000000 */
[----:B------:R-:W-:-:S03]  /*a810*/  IMAD.HI.U32 R0, R3, R156, RZ ;  /* 0x0000009c03007227 */ /* 0x000fc600078e00ff */
[----:B------:R-:W-:Y:S01]  /*a820*/  IABS R160, R16 ;  /* 0x0000001000a07213 */ /* 0x000fe20000000000 */
[--C-:B------:R-:W-:Y:S01]  /*a830*/  @!P6 IMAD.IADD R154, R154, 0x1, -R7.reuse ;  /* 0x000000019a9ae824 */ /* 0x100fe200078e0a07 */
[----:B------:R-:W-:Y:S01]  /*a840*/  ISETP.GE.AND P6, PT, R13, RZ, PT ;  /* 0x000000ff0d00720c */ /* 0x000fe20003fc6270 */
[----:B------:R-:W-:Y:S02]  /*a850*/  IMAD.MOV R0, RZ, RZ, -R0 ;  /* 0x000000ffff007224 */ /* 0x000fe400078e0a00 */
[----:B------:R-:W-:Y:S01]  /*a860*/  @!P4 IMAD.MOV R144, RZ, RZ, -R144 ;  /* 0x000000ffff90c224 */ /* 0x000fe200078e0a90 */
[C---:B------:R-:W-:Y:S01]  /*a870*/  ISETP.GT.U32.AND P4, PT, R7.reuse, R154, PT ;  /* 0x0000009a0700720c */ /* 0x040fe20003f84070 */
[----:B------:R-:W-:Y:S01]  /*a880*/  @!P2 IMAD.IADD R148, R148, 0x1, -R7 ;  /* 0x000000019494a824 */ /* 0x000fe200078e0a07 */
[----:B------:R-:W-:Y:S01]  /*a890*/  ISETP.GE.AND P2, PT, R4, RZ, PT ;  /* 0x000000ff0400720c */ /* 0x000fe20003f46270 */
[----:B------:R-:W-:Y:S02]  /*a8a0*/  VIADD R14, R6, 0x144 ;  /* 0x00000144060e7836 */ /* 0x000fe40000000000 */
[----:B------:R-:W-:-:S02]  /*a8b0*/  IMAD R156, R7, R0, R156 ;  /* 0x00000000079c7224 */ /* 0x000fc400078e029c */
        /* <DEDUP_REMOVED lines=8> */
[--C-:B------:R-:W-:Y:S01]  /*a940*/  @!P4 IMAD.IADD R154, R154, 0x1, -R7.reuse ;  /* 0x000000019a9ac824 */ /* 0x100fe200078e0a07 */
[----:B------:R-:W-:Y:S01]  /*a950*/  ISETP.GE.AND P4, PT, R16, RZ, PT ;  /* 0x000000ff1000720c */ /* 0x000fe20003f86270 */
[C---:B------:R-:W-:Y:S02]  /*a960*/  IMAD R160, R7.reuse, R4, R160 ;  /* 0x0000000407a07224 */ /* 0x040fe400078e02a0 */
[----:B------:R-:W-:Y:S02]  /*a970*/  IMAD.MOV R0, RZ, RZ, -R0 ;  /* 0x000000ffff007224 */ /* 0x000fe400078e0a00 */
[----:B------:R-:W-:Y:S01]  /*a980*/  @!P5 IMAD.MOV R154, RZ, RZ, -R154 ;  /* 0x000000ffff9ad224 */ /* 0x000fe200078e0a9a */
[C---:B------:R-:W-:Y:S01]  /*a990*/  ISETP.GT.U32.AND P5, PT, R7.reuse, R160, PT ;  /* 0x000000a00700720c */ /* 0x040fe20003fa4070 */
[----:B------:R-:W-:Y:S02]  /*a9a0*/  IMAD R158, R7, R0, R158 ;  /* 0x00000000079e7224 */ /* 0x000fe400078e029e */
[----:B------:R-:W-:-:S02]  /*a9b0*/  @!P1 IMAD.IADD R156, R156, 0x1, -R7 ;  /* 0x000000019c9c9824 */ /* 0x000fc400078e0a07 */
[--C-:B------:R-:W-:Y:S01]  /*a9c0*/  @!P0 IMAD.IADD R150, R150, 0x1, -R7.reuse ;  /* 0x0000000196968824 */ /* 0x100fe200078e0a07 */
[C---:B------:R-:W-:Y:S01]  /*a9d0*/  ISETP.GT.U32.AND P0, PT, R7.reuse, R158, PT ;  /* 0x0000009e0700720c */ /* 0x040fe20003f04070 */
[----:B------:R-:W-:Y:S01]  /*a9e0*/  @!P3 IMAD.MOV R146, RZ, RZ, -R146 ;  /* 0x000000ffff92b224 */ /* 0x000fe200078e0a92 */
[C---:B------:R-:W-:Y:S01]  /*a9f0*/  ISETP.GT.U32.AND P1, PT, R7.reuse, R156, PT ;  /* 0x0000009c0700720c */ /* 0x040fe20003f24070 */
[----:B------:R-:W-:Y:S01]  /*aa00*/  VIADD R13, R6, 0x13c ;  /* 0x0000013c060d7836 */ /* 0x000fe20000000000 */
[----:B------:R-:W-:Y:S01]  /*aa10*/  ISETP.GE.AND P3, PT, R14, RZ, PT ;  /* 0x000000ff0e00720c */ /* 0x000fe20003f66270 */
[----:B------:R-:W-:Y:S02]  /*aa20*/  VIADD R14, R6, 0x134 ;  /* 0x00000134060e7836 */ /* 0x000fe40000000000 */
[--C-:B------:R-:W-:Y:S01]  /*aa30*/  @!P5 IMAD.IADD R160, R160, 0x1, -R7.reuse ;  /* 0x00000001a0a0d824 */ /* 0x100fe200078e0a07 */
[----:B------:R-:W-:Y:S01]  /*aa40*/  IABS R162, R13 ;  /* 0x0000000d00a27213 */ /* 0x000fe20000000000 */
[----:B------:R-:W-:Y:S01]  /*aa50*/  VIADD R4, R6, 0x138 ;  /* 0x0000013806047836 */ /* 0x000fe20000000000 */
[----:B------:R-:W-:Y:S01]  /*aa60*/  IABS R164, R14 ;  /* 0x0000000e00a47213 */ /* 0x000fe20000000000 */
[----:B------:R-:W-:Y:S01]  /*aa70*/  @!P2 IMAD.MOV R150, RZ, RZ, -R150 ;  /* 0x000000ffff96a224 */ /* 0x000fe200078e0a96 */
[----:B------:R-:W-:Y:S01]  /*aa80*/  ISETP.GT.U32.AND P5, PT, R7, R160, PT ;  /* 0x000000a00700720c */ /* 0x000fe20003fa4070 */
[--C-:B------:R-:W-:Y:S01]  /*aa90*/  @!P0 IMAD.IADD R158, R158, 0x1, -R7.reuse ;  /* 0x000000019e9e8824 */ /* 0x100fe200078e0a07 */
[----:B------:R-:W-:Y:S01]  /*aaa0*/  IABS R166, R4 ;  /* 0x0000000400a67213 */ /* 0x000fe20000000000 */
[----:B------:R-:W-:Y:S01]  /*aab0*/  @!P1 IMAD.IADD R156, R156, 0x1, -R7 ;  /* 0x000000019c9c9824 */ /* 0x000fe200078e0a07 */
[----:B------:R-:W-:Y:S01]  /*aac0*/  ISETP.GE.AND P1, PT, R4, RZ, PT ;  /* 0x000000ff0400720c */ /* 0x000fe20003f26270 */
[----:B------:R-:W-:Y:S01]  /*aad0*/  IMAD.HI.U32 R4, R3, R164, RZ ;  /* 0x000000a403047227 */ /* 0x000fe200078e00ff */
[----:B------:R-:W-:-:S02]  /*aae0*/  ISETP.GT.U32.AND P0, PT, R7, R158, PT ;  /* 0x0000009e0700720c */ /* 0x000fc40003f04070 */
[----:B------:R-:W-:Y:S01]  /*aaf0*/  ISETP.GE.AND P2, PT, R13, RZ, PT ;  /* 0x000000ff0d00720c */ /* 0x000fe20003f46270 */
[----:B------:R-:W-:-:S04]  /*ab00*/  IMAD.HI.U32 R0, R3, R162, RZ ;  /* 0x000000a203007227 */ /* 0x000fc800078e00ff */
[----:B------:R-:W-:Y:S02]  /*ab10*/  IMAD.MOV R4, RZ, RZ, -R4 ;  /* 0x000000ffff047224 */ /* 0x000fe400078e0a04 */
[----:B------:R-:W-:Y:S02]  /*ab20*/  IMAD.MOV R13, RZ, RZ, -R0 ;  /* 0x000000ffff0d7224 */ /* 0x000fe400078e0a00 */
[C---:B------:R-:W-:Y:S02]  /*ab30*/  IMAD R164, R7.reuse, R4, R164 ;  /* 0x0000000407a47224 */ /* 0x040fe400078e02a4 */
[----:B------:R-:W-:Y:S02]  /*ab40*/  @!P5 IMAD.IADD R160, R160, 0x1, -R7 ;  /* 0x00000001a0a0d824 */ /* 0x000fe400078e0a07 */
[C---:B------:R-:W-:Y:S02]  /*ab50*/  IMAD R162, R7.reuse, R13, R162 ;  /* 0x0000000d07a27224 */ /* 0x040fe400078e02a2 */
[----:B------:R-:W-:Y:S01]  /*ab60*/  @!P4 IMAD.MOV R160, RZ, RZ, -R160 ;  /* 0x000000ffffa0c224 */ /* 0x000fe200078e0aa0 */
[----:B------:R-:W-:Y:S01]  /*ab70*/  ISETP.GT.U32.AND P4, PT, R7, R164, PT ;  /* 0x000000a40700720c */ /* 0x000fe20003f84070 */
[----:B------:R-:W-:Y:S01]  /*ab80*/  @!P6 IMAD.MOV R156, RZ, RZ, -R156 ;  /* 0x000000ffff9ce224 */ /* 0x000fe200078e0a9c */
[----:B------:R-:W-:Y:S01]  /*ab90*/  ISETP.GE.AND P6, PT, R14, RZ, PT ;  /* 0x000000ff0e00720c */ /* 0x000fe20003fc6270 */
[----:B------:R-:W-:-:S04]  /*aba0*/  IMAD.HI.U32 R0, R3, R166, RZ ;  /* 0x000000a603007227 */ /* 0x000fc800078e00ff */
[--C-:B------:R-:W-:Y:S01]  /*abb0*/  @!P0 IMAD.IADD R158, R158, 0x1, -R7.reuse ;  /* 0x000000019e9e8824 */ /* 0x100fe200078e0a07 */
[C---:B------:R-:W-:Y:S01]  /*abc0*/  ISETP.GT.U32.AND P0, PT, R7.reuse, R162, PT ;  /* 0x000000a20700720c */ /* 0x040fe20003f04070 */
[C---:B------:R-:W-:Y:S02]  /*abd0*/  VIADD R14, R6.reuse, 0x12c ;  /* 0x0000012c060e7836 */ /* 0x040fe40000000000 */
[----:B------:R-:W-:Y:S02]  /*abe0*/  IMAD.MOV R0, RZ, RZ, -R0 ;  /* 0x000000ffff007224 */ /* 0x000fe400078e0a00 */
[----:B------:R-:W-:Y:S01]  /*abf0*/  VIADD R18, R6, 0x124 ;  /* 0x0000012406127836 */ /* 0x000fe20000000000 */
[----:B------:R-:W-:Y:S01]  /*ac00*/  IABS R170, R14 ;  /* 0x0000000e00aa7213 */ /* 0x000fe20000000000 */
[----:B------:R-:W-:Y:S02]  /*ac10*/  IMAD R166, R7, R0, R166 ;  /* 0x0000000007a67224 */ /* 0x000fe400078e02a6 */
[----:B------:R-:W-:Y:S01]  /*ac20*/  @!P4 IMAD.IADD R164, R164, 0x1, -R7 ;  /* 0x00000001a4a4c824 */ /* 0x000fe200078e0a07 */
[----:B------:R-:W-:Y:S01]  /*ac30*/  IABS R174, R18 ;  /* 0x0000001200ae7213 */ /* 0x000fe20000000000 */
[----:B------:R-:W-:-:S03]  /*ac40*/  IMAD.HI.U32 R4, R3, R170, RZ ;  /* 0x000000aa03047227 */ /* 0x000fc600078e00ff */
[C---:B------:R-:W-:Y:S01]  /*ac50*/  ISETP.GT.U32.AND P4, PT, R7.reuse, R164, PT ;  /* 0x000000a40700720c */ /* 0x040fe20003f84070 */
[----:B------:R-:W-:Y:S01]  /*ac60*/  @!P3 IMAD.MOV R158, RZ, RZ, -R158 ;  /* 0x000000ffff9eb224 */ /* 0x000fe200078e0a9e */
[C---:B------:R-:W-:Y:S01]  /*ac70*/  ISETP.GT.U32.AND P3, PT, R7.reuse, R166, PT ;  /* 0x000000a60700720c */ /* 0x040fe20003f64070 */
[----:B------:R-:W-:Y:S02]  /*ac80*/  VIADD R0, R6, 0x130 ;  /* 0x0000013006007836 */ /* 0x000fe40000000000 */
[----:B------:R-:W-:Y:S02]  /*ac90*/  @!P0 IMAD.IADD R162, R162, 0x1, -R7 ;  /* 0x00000001a2a28824 */ /* 0x000fe400078e0a07 */
[----:B------:R-:W-:Y:S01]  /*aca0*/  IMAD.MOV R4, RZ, RZ, -R4 ;  /* 0x000000ffff047224 */ /* 0x000fe200078e0a04 */
[----:B------:R-:W-:Y:S01]  /*acb0*/  IABS R168, R0 ;  /* 0x0000000000a87213 */ /* 0x000fe20000000000 */
[----:B------:R-:W-:Y:S01]  /*acc0*/  VIADD R16, R6, 0x128 ;  /* 0x0000012806107836 */ /* 0x000fe20000000000 */
[C---:B------:R-:W-:Y:S01]  /*acd0*/  ISETP.GT.U32.AND P0, PT, R7.reuse, R162, PT ;  /* 0x000000a20700720c */ /* 0x040fe20003f04070 */
[----:B------:R-:W-:Y:S01]  /*ace0*/  IMAD R170, R7, R4, R170 ;  /* 0x0000000407aa7224 */ /* 0x000fe200078e02aa */
[----:B------:R-:W-:Y:S01]  /*acf0*/  ISETP.GE.AND P5, PT, R0, RZ, PT ;  /* 0x000000ff0000720c */ /* 0x000fe20003fa6270 */
[----:B------:R-:W-:Y:S01]  /*ad00*/  IMAD.HI.U32 R4, R3, R174, RZ ;  /* 0x000000ae03047227 */ /* 0x000fe200078e00ff */
[----:B------:R-:W-:-:S03]  /*ad10*/  IABS R172, R16 ;  /* 0x0000001000ac7213 */ /* 0x000fc60000000000 */
[----:B------:R-:W-:-:S04]  /*ad20*/  IMAD.HI.U32 R0, R3, R168, RZ ;  /* 0x000000a803007227 */ /* 0x000fc800078e00ff */
[----:B------:R-:W-:Y:S02]  /*ad30*/  IMAD.MOV R4, RZ, RZ, -R4 ;  /* 0x000000ffff047224 */ /* 0x000fe400078e0a04 */
[--C-:B------:R-:W-:Y:S02]  /*ad40*/  @!P3 IMAD.IADD R166, R166, 0x1, -R7.reuse ;  /* 0x00000001a6a6b824 */ /* 0x100fe400078e0a07 */
[----:B------:R-:W-:Y:S02]  /*ad50*/  IMAD.MOV R13, RZ, RZ, -R0 ;  /* 0x000000ffff0d7224 */ /* 0x000fe400078e0a00 */
[C---:B------:R-:W-:Y:S01]  /*ad60*/  IMAD R174, R7.reuse, R4, R174 ;  /* 0x0000000407ae7224 */ /* 0x040fe200078e02ae */
[C---:B------:R-:W-:Y:S01]  /*ad70*/  ISETP.GT.U32.AND P3, PT, R7.reuse, R166, PT ;  /* 0x000000a60700720c */ /* 0x040fe20003f64070 */
[--C-:B------:R-:W-:Y:S02]  /*ad80*/  @!P4 IMAD.IADD R164, R164, 0x1, -R7.reuse ;  /* 0x00000001a4a4c824 */ /* 0x100fe400078e0a07 */
[----:B------:R-:W-:Y:S01]  /*ad90*/  @!P0 IMAD.IADD R162, R162, 0x1, -R7 ;  /* 0x00000001a2a28824 */ /* 0x000fe200078e0a07 */
[----:B------:R-:W-:Y:S01]  /*ada0*/  ISETP.GE.AND P0, PT, R14, RZ, PT ;  /* 0x000000ff0e00720c */ /* 0x000fe20003f06270 */
[----:B------:R-:W-:-:S02]  /*adb0*/  IMAD R168, R7, R13, R168 ;  /* 0x0000000d07a87224 */ /* 0x000fc400078e02a8 */
[----:B------:R-:W-:Y:S01]  /*adc0*/  @!P6 IMAD.MOV R164, RZ, RZ, -R164 ;  /* 0x000000ffffa4e224 */ /* 0x000fe200078e0aa4 */
[----:B------:R-:W-:Y:S01]  /*add0*/  ISETP.GT.U32.AND P6, PT, R7, R174, PT ;  /* 0x000000ae0700720c */ /* 0x000fe20003fc4070 */
[----:B------:R-:W-:Y:S02]  /*ade0*/  VIADD R13, R6, 0x120 ;  /* 0x00000120060d7836 */ /* 0x000fe40000000000 */
[----:B------:R-:W-:-:S03]  /*adf0*/  IMAD.HI.U32 R0, R3, R172, RZ ;  /* 0x000000ac03007227 */ /* 0x000fc600078e00ff */
[----:B------:R-:W-:Y:S01]  /*ae00*/  IABS R176, R13 ;  /* 0x0000000d00b07213 */ /* 0x000fe20000000000 */
[----:B------:R-:W-:Y:S01]  /*ae10*/  @!P2 IMAD.MOV R162, RZ, RZ, -R162 ;  /* 0x000000ffffa2a224 */ /* 0x000fe200078e0aa2 */
[C---:B------:R-:W-:Y:S01]  /*ae20*/  ISETP.GT.U32.AND P2, PT, R7.reuse, R170, PT ;  /* 0x000000aa0700720c */ /* 0x040fe20003f44070 */
[----:B------:R-:W-:Y:S02]  /*ae30*/  IMAD.MOV R0, RZ, RZ, -R0 ;  /* 0x000000ffff007224 */ /* 0x000fe400078e0a00 */
[----:B------:R-:W-:Y:S02]  /*ae40*/  VIADD R14, R6, 0x11c ;  /* 0x0000011c060e7836 */ /* 0x000fe40000000000 */
[----:B------:R-:W-:Y:S02]  /*ae50*/  IMAD R172, R7, R0, R172 ;  /* 0x0000000007ac7224 */ /* 0x000fe400078e02ac */
[----:B------:R-:W-:Y:S01]  /*ae60*/  IMAD.HI.U32 R0, R3, R176, RZ ;  /* 0x000000b003007227 */ /* 0x000fe200078e00ff */
[----:B------:R-:W-:-:S02]  /*ae70*/  IABS R178, R14 ;  /* 0x0000000e00b27213 */ /* 0x000fc40000000000 */
[C---:B------:R-:W-:Y:S01]  /*ae80*/  ISETP.GT.U32.AND P4, PT, R7.reuse, R172, PT ;  /* 0x000000ac0700720c */ /* 0x040fe20003f84070 */
[--C-:B------:R-:W-:Y:S01]  /*ae90*/  @!P3 IMAD.IADD R166, R166, 0x1, -R7.reuse ;  /* 0x00000001a6a6b824 */ /* 0x100fe200078e0a07 */
[C---:B------:R-:W-:Y:S01]  /*aea0*/  ISETP.GT.U32.AND P3, PT, R7.reuse, R168, PT ;  /* 0x000000a80700720c */ /* 0x040fe20003f64070 */
[--C-:B------:R-:W-:Y:S02]  /*aeb0*/  @!P6 IMAD.IADD R174, R174, 0x1, -R7.reuse ;  /* 0x00000001aeaee824 */ /* 0x100fe400078e0a07 */
[----:B------:R-:W-:Y:S02]  /*aec0*/  IMAD.MOV R0, RZ, RZ, -R0 ;  /* 0x000000ffff007224 */ /* 0x000fe400078e0a00 */
[----:B------:R-:W-:Y:S01]  /*aed0*/  @!P2 IMAD.IADD R170, R170, 0x1, -R7 ;  /* 0x00000001aaaaa824 */ /* 0x000fe200078e0a07 */
[C---:B------:R-:W-:Y:S01]  /*aee0*/  ISETP.GT.U32.AND P6, PT, R7.reuse, R174, PT ;  /* 0x000000ae0700720c */ /* 0x040fe20003fc4070 */
[----:B------:R-:W-:Y:S02]  /*aef0*/  IMAD R176, R7, R0, R176 ;  /* 0x0000000007b07224 */ /* 0x000fe400078e02b0 */
[----:B------:R-:W-:Y:S01]  /*af00*/  IMAD.HI.U32 R0, R3, R178, RZ ;  /* 0x000000b203007227 */ /* 0x000fe200078e00ff */
[----:B------:R-:W-:-:S03]  /*af10*/  ISETP.GT.U32.AND P2, PT, R7, R170, PT ;  /* 0x000000aa0700720c */ /* 0x000fc60003f44070 */
[----:B------:R-:W-:Y:S02]  /*af20*/  IMAD.MOV R0, RZ, RZ, -R0 ;  /* 0x000000ffff007224 */ /* 0x000fe400078e0a00 */
[--C-:B------:R-:W-:Y:S02]  /*af30*/  @!P3 IMAD.IADD R168, R168, 0x1, -R7.reuse ;  /* 0x00000001a8a8b824 */ /* 0x100fe400078e0a07 */
[--C-:B------:R-:W-:Y:S02]  /*af40*/  @!P4 IMAD.IADD R172, R172, 0x1, -R7.reuse ;  /* 0x00000001acacc824 */ /* 0x100fe400078e0a07 */
[C---:B------:R-:W-:Y:S01]  /*af50*/  IMAD R178, R7.reuse, R0, R178 ;  /* 0x0000000007b27224 */ /* 0x040fe200078e02b2 */
[C---:B------:R-:W-:Y:S01]  /*af60*/  ISETP.GT.U32.AND P3, PT, R7.reuse, R168, PT ;  /* 0x000000a80700720c */ /* 0x040fe20003f64070 */
[----:B------:R-:W-:Y:S01]  /*af70*/  @!P1 IMAD.MOV R166, RZ, RZ, -R166 ;  /* 0x000000ffffa69224 */ /* 0x000fe200078e0aa6 */
[----:B------:R-:W-:Y:S01]  /*af80*/  ISETP.GE.AND P1, PT, R16, RZ, PT ;  /* 0x000000ff1000720c */ /* 0x000fe20003f26270 */
[----:B------:R-:W-:Y:S01]  /*af90*/  VIADD R16, R6, 0x118 ;  /* 0x0000011806107836 */ /* 0x000fe20000000000 */
[C---:B------:R-:W-:Y:S01]  /*afa0*/  ISETP.GT.U32.AND P4, PT, R7.reuse, R172, PT ;  /* 0x000000ac0700720c */ /* 0x040fe20003f84070 */
[--C-:B------:R-:W-:Y:S01]  /*afb0*/  @!P6 IMAD.IADD R174, R174, 0x1, -R7.reuse ;  /* 0x00000001aeaee824 */ /* 0x100fe200078e0a07 */
[C---:B------:R-:W-:Y:S01]  /*afc0*/  ISETP.GT.U32.AND P6, PT, R7.reuse, R178, PT ;  /* 0x000000b20700720c */ /* 0x040fe20003fc4070 */
[----:B------:R-:W-:Y:S01]  /*afd0*/  @!P2 IMAD.IADD R170, R170, 0x1, -R7 ;  /* 0x00000001aaaaa824 */ /* 0x000fe200078e0a07 */
[----:B------:R-:W-:Y:S01]  /*afe0*/  IABS R184, R16 ;  /* 0x0000001000b87213 */ /* 0x000fe20000000000 */
[----:B------:R-:W-:Y:S01]  /*aff0*/  VIADD R0, R6, 0x114 ;  /* 0x0000011406007836 */ /* 0x000fe20000000000 */
[----:B------:R-:W-:Y:S01]  /*b000*/  ISETP.GT.U32.AND P2, PT, R7, R176, PT ;  /* 0x000000b00700720c */ /* 0x000fe20003f44070 */
[----:B------:R-:W-:Y:S01]  /*b010*/  @!P0 IMAD.MOV R170, RZ, RZ, -R170 ;  /* 0x000000ffffaa8224 */ /* 0x000fe200078e0aaa */
[----:B------:R-:W-:Y:S01]  /*b020*/  ISETP.GE.AND P0, PT, R14, RZ, PT ;  /* 0x000000ff0e00720c */ /* 0x000fe20003f06270 */
[----:B------:R-:W-:Y:S01]  /*b030*/  IMAD.HI.U32 R4, R3, R184, RZ ;  /* 0x000000b803047227 */ /* 0x000fe200078e00ff */
[----:B------:R-:W-:-:S03]  /*b040*/  IABS R182, R0 ;  /* 0x0000000000b67213 */ /* 0x000fc60000000000 */
[--C-:B------:R-:W-:Y:S01]  /*b050*/  @!P3 IMAD.IADD R168, R168, 0x1, -R7.reuse ;  /* 0x00000001a8a8b824 */ /* 0x100fe200078e0a07 */
[----:B------:R-:W-:Y:S01]  /*b060*/  ISETP.GE.AND P3, PT, R18, RZ, PT ;  /* 0x000000ff1200720c */ /* 0x000fe20003f66270 */
[----:B------:R-:W-:Y:S02]  /*b070*/  IMAD.MOV R4, RZ, RZ, -R4 ;  /* 0x000000ffff047224 */ /* 0x000fe400078e0a04 */
[--C-:B------:R-:W-:Y:S01]  /*b080*/  @!P4 IMAD.IADD R172, R172, 0x1, -R7.reuse ;  /* 0x00000001acacc824 */ /* 0x100fe200078e0a07 */
[----:B------:R-:W-:Y:S01]  /*b090*/  ISETP.GE.AND P4, PT, R16, RZ, PT ;  /* 0x000000ff1000720c */ /* 0x000fe20003f86270 */
[--C-:B------:R-:W-:Y:S02]  /*b0a0*/  @!P6 IMAD.IADD R178, R178, 0x1, -R7.reuse ;  /* 0x00000001b2b2e824 */ /* 0x100fe400078e0a07 */
[C---:B------:R-:W-:Y:S02]  /*b0b0*/  IMAD R184, R7.reuse, R4, R184 ;  /* 0x0000000407b87224 */ /* 0x040fe400078e02b8 */
[----:B------:R-:W-:Y:S01]  /*b0c0*/  @!P2 IMAD.IADD R176, R176, 0x1, -R7 ;  /* 0x00000001b0b0a824 */ /* 0x000fe200078e0a07 */
[----:B------:R-:W-:Y:S01]  /*b0d0*/  ISETP.GT.U32.AND P6, PT, R7, R178, PT ;  /* 0x000000b20700720c */ /* 0x000fe20003fc4070 */
[----:B------:R-:W-:-:S02]  /*b0e0*/  VIADD R4, R6, 0x110 ;  /* 0x0000011006047836 */ /* 0x000fc40000000000 */
[----:B------:R-:W-:Y:S01]  /*b0f0*/  @!P1 IMAD.MOV R172, RZ, RZ, -R172 ;  /* 0x000000ffffac9224 */ /* 0x000fe200078e0aac */
[----:B------:R-:W-:Y:S01]  /*b100*/  ISETP.GE.AND P1, PT, R0, RZ, PT ;  /* 0x000000ff0000720c */ /* 0x000fe20003f26270 */
[----:B------:R-:W-:Y:S01]  /*b110*/  IMAD.HI.U32 R0, R3, R182, RZ ;  /* 0x000000b603007227 */ /* 0x000fe200078e00ff */
[----:B------:R-:W-:Y:S02]  /*b120*/  ISETP.GT.U32.AND P2, PT, R7, R176, PT ;  /* 0x000000b00700720c */ /* 0x000fe40003f44070 */
[----:B------:R-:W-:Y:S01]  /*b130*/  IABS R180, R4 ;  /* 0x0000000400b47213 */ /* 0x000fe20000000000 */
[----:B------:R-:W-:Y:S02]  /*b140*/  IMAD.MOV R0, RZ, RZ, -R0 ;  /* 0x000000ffff007224 */ /* 0x000fe400078e0a00 */
[----:B------:R-:W-:Y:S01]  /*b150*/  @!P5 IMAD.MOV R168, RZ, RZ, -R168 ;  /* 0x000000ffffa8d224 */ /* 0x000fe200078e0aa8 */
[----:B------:R-:W-:Y:S01]  /*b160*/  ISETP.GE.AND P5, PT, R13, RZ, PT ;  /* 0x000000ff0d00720c */ /* 0x000fe20003fa6270 */
[----:B------:R-:W-:Y:S01]  /*b170*/  @!P3 IMAD.MOV R174, RZ, RZ, -R174 ;  /* 0x000000ffffaeb224 */ /* 0x000fe200078e0aae */
[----:B------:R-:W-:Y:S01]  /*b180*/  ISETP.GE.AND P3, PT, R4, RZ, PT ;  /* 0x000000ff0400720c */ /* 0x000fe20003f66270 */
[----:B------:R-:W-:-:S04]  /*b190*/  IMAD.HI.U32 R4, R3, R180, RZ ;  /* 0x000000b403047227 */ /* 0x000fc800078e00ff */
[C---:B------:R-:W-:Y:S02]  /*b1a0*/  IMAD R182, R7.reuse, R0, R182 ;  /* 0x0000000007b67224 */ /* 0x040fe400078e02b6 */
[----:B------:R-:W-:Y:S02]  /*b1b0*/  IMAD.MOV R4, RZ, RZ, -R4 ;  /* 0x000000ffff047224 */ /* 0x000fe400078e0a04 */
[--C-:B------:R-:W-:Y:S01]  /*b1c0*/  @!P6 IMAD.IADD R178, R178, 0x1, -R7.reuse ;  /* 0x00000001b2b2e824 */ /* 0x100fe200078e0a07 */
[C---:B------:R-:W-:Y:S01]  /*b1d0*/  ISETP.GT.U32.AND P6, PT, R7.reuse, R182, PT ;  /* 0x000000b60700720c */ /* 0x040fe20003fc4070 */
[----:B------:R-:W-:Y:S01]  /*b1e0*/  @!P2 IMAD.IADD R176, R176, 0x1, -R7 ;  /* 0x00000001b0b0a824 */ /* 0x000fe200078e0a07 */
[C---:B------:R-:W-:Y:S01]  /*b1f0*/  ISETP.GT.U32.AND P2, PT, R7.reuse, R184, PT ;  /* 0x000000b80700720c */ /* 0x040fe20003f44070 */
[----:B------:R-:W-:Y:S02]  /*b200*/  IMAD R180, R7, R4, R180 ;  /* 0x0000000407b47224 */ /* 0x000fe400078e02b4 */
[----:B------:R-:W-:-:S02]  /*b210*/  @!P5 IMAD.MOV R176, RZ, RZ, -R176 ;  /* 0x000000ffffb0d224 */ /* 0x000fc400078e0ab0 */
[C---:B------:R-:W-:Y:S01]  /*b220*/  VIADD R13, R6.reuse, 0x10c ;  /* 0x0000010c060d7836 */ /* 0x040fe20000000000 */
[----:B------:R-:W-:Y:S01]  /*b230*/  ISETP.GT.U32.AND P5, PT, R7, R180, PT ;  /* 0x000000b40700720c */ /* 0x000fe20003fa4070 */
[C---:B------:R-:W-:Y:S02]  /*b240*/  VIADD R14, R6.reuse, 0x108 ;  /* 0x00000108060e7836 */ /* 0x040fe40000000000 */
[----:B------:R-:W-:Y:S01]  /*b250*/  VIADD R16, R6, 0x104 ;  /* 0x0000010406107836 */ /* 0x000fe20000000000 */
[----:B------:R-:W-:Y:S01]  /*b260*/  IABS R194, R13 ;  /* 0x0000000d00c27213 */ /* 0x000fe20000000000 */
[--C-:B------:R-:W-:Y:S01]  /*b270*/  @!P6 IMAD.IADD R182, R182, 0x1, -R7.reuse ;  /* 0x00000001b6b6e824 */ /* 0x100fe200078e0a07 */
[----:B------:R-:W-:Y:S01]  /*b280*/  IABS R192, R14 ;  /* 0x0000000e00c07213 */ /* 0x000fe20000000000 */
[----:B------:R-:W-:Y:S01]  /*b290*/  @!P2 IMAD.IADD R184, R184, 0x1, -R7 ;  /* 0x00000001b8b8a824 */ /* 0x000fe200078e0a07 */
[----:B------:R-:W-:Y:S01]  /*b2a0*/  IABS R190, R16 ;  /* 0x0000001000be7213 */ /* 0x000fe20000000000 */
[----:B------:R-:W-:Y:S01]  /*b2b0*/  IMAD.HI.U32 R0, R3, R194, RZ ;  /* 0x000000c203007227 */ /* 0x000fe200078e00ff */
[----:B------:R-:W-:-:S02]  /*b2c0*/  ISETP.GT.U32.AND P6, PT, R7, R182, PT ;  /* 0x000000b60700720c */ /* 0x000fc40003fc4070 */
[----:B------:R-:W-:Y:S01]  /*b2d0*/  ISETP.GT.U32.AND P2, PT, R7, R184, PT ;  /* 0x000000b80700720c */ /* 0x000fe20003f44070 */
[----:B------:R-:W-:Y:S02]  /*b2e0*/  @!P5 IMAD.IADD R180, R180, 0x1, -R7 ;  /* 0x00000001b4b4d824 */ /* 0x000fe400078e0a07 */
[----:B------:R-:W-:Y:S02]  /*b2f0*/  IMAD.MOV R0, RZ, RZ, -R0 ;  /* 0x000000ffff007224 */ /* 0x000fe400078e0a00 */
[----:B------:R-:W-:Y:S01]  /*b300*/  IMAD.HI.U32 R4, R3, R192, RZ ;  /* 0x000000c003047227 */ /* 0x000fe200078e00ff */
[----:B------:R-:W-:-:S03]  /*b310*/  ISETP.GT.U32.AND P5, PT, R7, R180, PT ;  /* 0x000000b40700720c */ /* 0x000fc60003fa4070 */
[C---:B------:R-:W-:Y:S02]  /*b320*/  IMAD R194, R7.reuse, R0, R194 ;  /* 0x0000000007c27224 */ /* 0x040fe400078e02c2 */
[----:B------:R-:W-:Y:S02]  /*b330*/  IMAD.MOV R4, RZ, RZ, -R4 ;  /* 0x000000ffff047224 */ /* 0x000fe400078e0a04 */
[----:B------:R-:W-:Y:S02]  /*b340*/  VIADD R18, R6, 0x100 ;  /* 0x0000010006127836 */ /* 0x000fe40000000000 */
[----:B------:R-:W-:Y:S01]  /*b350*/  @!P6 IMAD.IADD R182, R182, 0x1, -R7 ;  /* 0x00000001b6b6e824 */ /* 0x000fe200078e0a07 */
[----:B------:R-:W-:Y:S01]  /*b360*/  ISETP.GT.U32.AND P6, PT, R7, R194, PT ;  /* 0x000000c20700720c */ /* 0x000fe20003fc4070 */
[----:B------:R-:W-:Y:S01]  /*b370*/  IMAD.HI.U32 R0, R3, R190, RZ ;  /* 0x000000be03007227 */ /* 0x000fe200078e00ff */
[----:B------:R-:W-:-:S03]  /*b380*/  IABS R188, R18 ;  /* 0x0000001200bc7213 */ /* 0x000fc60000000000 */
[----:B------:R-:W-:Y:S01]  /*b390*/  @!P0 IMAD.MOV R178, RZ, RZ, -R178 ;  /* 0x000000ffffb28224 */ /* 0x000fe200078e0ab2 */
[----:B------:R-:W-:Y:S01]  /*b3a0*/  ISETP.GE.AND P0, PT, R13, RZ, PT ;  /* 0x000000ff0d00720c */ /* 0x000fe20003f06270 */
[C---:B------:R-:W-:Y:S02]  /*b3b0*/  IMAD R192, R7.reuse, R4, R192 ;  /* 0x0000000407c07224 */ /* 0x040fe400078e02c0 */
[----:B------:R-:W-:Y:S02]  /*b3c0*/  IMAD.MOV R13, RZ, RZ, -R0 ;  /* 0x000000ffff0d7224 */ /* 0x000fe400078e0a00 */
[----:B------:R-:W-:Y:S01]  /*b3d0*/  @!P5 IMAD.IADD R180, R180, 0x1, -R7 ;  /* 0x00000001b4b4d824 */ /* 0x000fe200078e0a07 */
[----:B------:R-:W-:Y:S01]  /*b3e0*/  ISETP.GT.U32.AND P5, PT, R7, R192, PT ;  /* 0x000000c00700720c */ /* 0x000fe20003fa4070 */
[----:B------:R-:W-:-:S04]  /*b3f0*/  IMAD.HI.U32 R0, R3, R188, RZ ;  /* 0x000000bc03007227 */ /* 0x000fc800078e00ff */
[C---:B------:R-:W-:Y:S02]  /*b400*/  IMAD R190, R7.reuse, R13, R190 ;  /* 0x0000000d07be7224 */ /* 0x040fe400078e02be */
[--C-:B------:R-:W-:Y:S01]  /*b410*/  @!P2 IMAD.IADD R184, R184, 0x1, -R7.reuse ;  /* 0x00000001b8b8a824 */ /* 0x100fe200078e0a07 */
[----:B------:R-:W-:Y:S01]  /*b420*/  ISETP.GE.AND P2, PT, R14, RZ, PT ;  /* 0x000000ff0e00720c */ /* 0x000fe20003f46270 */
[----:B------:R-:W-:Y:S02]  /*b430*/  VIADD R20, R6, 0xfc ;  /* 0x000000fc06147836 */ /* 0x000fe40000000000 */
[----:B------:R-:W-:Y:S02]  /*b440*/  IMAD.MOV R14, RZ, RZ, -R0 ;  /* 0x000000ffff0e7224 */ /* 0x000fe400078e0a00 */
[--C-:B------:R-:W-:Y:S01]  /*b450*/  @!P6 IMAD.IADD R194, R194, 0x1, -R7.reuse ;  /* 0x00000001c2c2e824 */ /* 0x100fe200078e0a07 */
[C---:B------:R-:W-:Y:S01]  /*b460*/  ISETP.GT.U32.AND P6, PT, R7.reuse, R190, PT ;  /* 0x000000be0700720c */ /* 0x040fe20003fc4070 */
[----:B------:R-:W-:Y:S01]  /*b470*/  IMAD R188, R7, R14, R188 ;  /* 0x0000000e07bc7224 */ /* 0x000fe200078e02bc */
[----:B------:R-:W-:Y:S01]  /*b480*/  IABS R186, R20 ;  /* 0x0000001400ba7213 */ /* 0x000fe20000000000 */
[----:B------:R-:W-:-:S02]  /*b490*/  @!P5 IMAD.IADD R192, R192, 0x1, -R7 ;  /* 0x00000001c0c0d824 */ /* 0x000fc400078e0a07 */
[C---:B------:R-:W-:Y:S01]  /*b4a0*/  VIADD R21, R6.reuse, 0xf8 ;  /* 0x000000f806157836 */ /* 0x040fe20000000000 */
[----:B------:R-:W-:Y:S01]  /*b4b0*/  ISETP.GT.U32.AND P5, PT, R7, R188, PT ;  /* 0x000000bc0700720c */ /* 0x000fe20003fa4070 */
[----:B------:R-:W-:Y:S02]  /*b4c0*/  VIADD R22, R6, 0xf4 ;  /* 0x000000f406167836 */ /* 0x000fe40000000000 */
[----:B------:R-:W-:Y:S01]  /*b4d0*/  IMAD.HI.U32 R4, R3, R186, RZ ;  /* 0x000000ba03047227 */ /* 0x000fe200078e00ff */
[----:B------:R-:W-:Y:S02]  /*b4e0*/  IABS R196, R21 ;  /* 0x0000001500c47213 */ /* 0x000fe40000000000 */
[----:B------:R-:W-:Y:S01]  /*b4f0*/  IABS R198, R22 ;  /* 0x0000001600c67213 */ /* 0x000fe20000000000 */
[----:B------:R-:W-:Y:S02]  /*b500*/  IMAD.MOV R4, RZ, RZ, -R4 ;  /* 0x000000ffff047224 */ /* 0x000fe400078e0a04 */
[----:B------:R-:W-:Y:S01]  /*b510*/  @!P6 IMAD.IADD R190, R190, 0x1, -R7 ;  /* 0x00000001bebee824 */ /* 0x000fe200078e0a07 */
[C---:B------:R-:W-:Y:S01]  /*b520*/  ISETP.GT.U32.AND P6, PT, R7.reuse, R192, PT ;  /* 0x000000c00700720c */ /* 0x040fe20003fc4070 */
[----:B------:R-:W-:-:S02]  /*b530*/  IMAD R186, R7, R4, R186 ;  /* 0x0000000407ba7224 */ /* 0x000fc400078e02ba */
[----:B------:R-:W-:Y:S01]  /*b540*/  @!P1 IMAD.MOV R182, RZ, RZ, -R182 ;  /* 0x000000ffffb69224 */ /* 0x000fe200078e0ab6 */
[----:B------:R-:W-:Y:S01]  /*b550*/  ISETP.GT.U32.AND P1, PT, R7, R190, PT ;  /* 0x000000be0700720c */ /* 0x000fe20003f24070 */
[----:B------:R-:W-:-:S04]  /*b560*/  IMAD.HI.U32 R13, R3, R196, RZ ;  /* 0x000000c4030d7227 */ /* 0x000fc800078e00ff */
[----:B------:R-:W-:-:S04]  /*b570*/  IMAD.HI.U32 R0, R3, R198, RZ ;  /* 0x000000c603007227 */ /* 0x000fc800078e00ff */
[----:B------:R-:W-:Y:S01]  /*b580*/  @!P4 IMAD.MOV R184, RZ, RZ, -R184 ;  /* 0x000000ffffb8c224 */ /* 0x000fe200078e0ab8 */
[C---:B------:R-:W-:Y:S01]  /*b590*/  ISETP.GT.U32.AND P4, PT, R7.reuse, R194, PT ;  /* 0x000000c20700720c */ /* 0x040fe20003f84070 */
[----:B------:R-:W-:Y:S02]  /*b5a0*/  @!P5 IMAD.IADD R188, R188, 0x1, -R7 ;  /* 0x00000001bcbcd824 */ /* 0x000fe400078e0a07 */
[----:B------:R-:W-:Y:S01]  /*b5b0*/  @!P3 IMAD.MOV R180, RZ, RZ, -R180 ;  /* 0x000000ffffb4b224 */ /* 0x000fe200078e0ab4 */
[C---:B------:R-:W-:Y:S01]  /*b5c0*/  ISETP.GT.U32.AND P3, PT, R7.reuse, R186, PT ;  /* 0x000000ba0700720c */ /* 0x040fe20003f64070 */
[----:B------:R-:W-:Y:S01]  /*b5d0*/  IMAD.MOV R13, RZ, RZ, -R13 ;  /* 0x000000ffff0d7224 */ /* 0x000fe200078e0a0d */
[C---:B------:R-:W-:Y:S01]  /*b5e0*/  ISETP.GT.U32.AND P5, PT, R7.reuse, R188, PT ;  /* 0x000000bc0700720c */ /* 0x040fe20003fa4070 */
[----:B------:R-:W-:Y:S02]  /*b5f0*/  IMAD.MOV R0, RZ, RZ, -R0 ;  /* 0x000000ffff007224 */ /* 0x000fe400078e0a00 */
[----:B------:R-:W-:-:S02]  /*b600*/  IMAD R196, R7, R13, R196 ;  /* 0x0000000d07c47224 */ /* 0x000fc400078e02c4 */
[C---:B------:R-:W-:Y:S02]  /*b610*/  VIADD R14, R6.reuse, 0xec ;  /* 0x000000ec060e7836 */ /* 0x040fe40000000000 */
[----:B------:R-:W-:Y:S02]  /*b620*/  VIADD R13, R6, 0xf0 ;  /* 0x000000f0060d7836 */ /* 0x000fe40000000000 */
[C---:B------:R-:W-:Y:S01]  /*b630*/  IMAD R198, R7.reuse, R0, R198 ;  /* 0x0000000007c67224 */ /* 0x040fe200078e02c6 */
[----:B------:R-:W-:Y:S01]  /*b640*/  IABS R202, R14 ;  /* 0x0000000e00ca7213 */ /* 0x000fe20000000000 */
[--C-:B------:R-:W-:Y:S01]  /*b650*/  @!P1 IMAD.IADD R190, R190, 0x1, -R7.reuse ;  /* 0x00000001bebe9824 */ /* 0x100fe200078e0a07 */
[----:B------:R-:W-:Y:S01]  /*b660*/  IABS R200, R13 ;  /* 0x0000000d00c87213 */ /* 0x000fe20000000000 */
[--C-:B------:R-:W-:Y:S01]  /*b670*/  @!P4 IMAD.IADD R194, R194, 0x1, -R7.reuse ;  /* 0x00000001c2c2c824 */ /* 0x100fe200078e0a07 */
[C---:B------:R-:W-:Y:S01]  /*b680*/  ISETP.GT.U32.AND P1, PT, R7.reuse, R198, PT ;  /* 0x000000c60700720c */ /* 0x040fe20003f24070 */
[--C-:B------:R-:W-:Y:S01]  /*b690*/  @!P6 IMAD.IADD R192, R192, 0x1, -R7.reuse ;  /* 0x00000001c0c0e824 */ /* 0x100fe200078e0a07 */
[----:B------:R-:W-:Y:S01]  /*b6a0*/  ISETP.GE.AND P6, PT, R16, RZ, PT ;  /* 0x000000ff1000720c */ /* 0x000fe20003fc6270 */
[----:B------:R-:W-:Y:S01]  /*b6b0*/  @!P3 IMAD.IADD R186, R186, 0x1, -R7 ;  /* 0x00000001babab824 */ /* 0x000fe200078e0a07 */
[----:B------:R-:W-:Y:S01]  /*b6c0*/  ISETP.GT.U32.AND P4, PT, R7, R196, PT ;  /* 0x000000c40700720c */ /* 0x000fe20003f84070 */
[----:B------:R-:W-:Y:S01]  /*b6d0*/  IMAD.HI.U32 R4, R3, R202, RZ ;  /* 0x000000ca03047227 */ /* 0x000fe200078e00ff */
[----:B------:R-:W-:-:S03]  /*b6e0*/  ISETP.GE.AND P3, PT, R20, RZ, PT ;  /* 0x000000ff1400720c */ /* 0x000fc60003f66270 */
[----:B------:R-:W-:-:S04]  /*b6f0*/  IMAD.HI.U32 R0, R3, R200, RZ ;  /* 0x000000c803007227 */ /* 0x000fc800078e00ff */
[----:B------:R-:W-:Y:S01]  /*b700*/  @!P5 IMAD.IADD R188, R188, 0x1, -R7 ;  /* 0x00000001bcbcd824 */ /* 0x000fe200078e0a07 */
[----:B------:R-:W-:Y:S01]  /*b710*/  ISETP.GE.AND P5, PT, R18, RZ, PT ;  /* 0x000000ff1200720c */ /* 0x000fe20003fa6270 */
[----:B------:R-:W-:Y:S01]  /*b720*/  @!P0 IMAD.MOV R194, RZ, RZ, -R194 ;  /* 0x000000ffffc28224 */ /* 0x000fe200078e0ac2 */
[C---:B------:R-:W-:Y:S01]  /*b730*/  ISETP.GT.U32.AND P0, PT, R7.reuse, R186, PT ;  /* 0x000000ba0700720c */ /* 0x040fe20003f04070 */
[----:B------:R-:W-:Y:S02]  /*b740*/  IMAD.MOV R4, RZ, RZ, -R4 ;  /* 0x000000ffff047224 */ /* 0x000fe400078e0a04 */
[----:B------:R-:W-:Y:S02]  /*b750*/  IMAD.MOV R0, RZ, RZ, -R0 ;  /* 0x000000ffff007224 */ /* 0x000fe400078e0a00 */
[C---:B------:R-:W-:Y:S02]  /*b760*/  IMAD R202, R7.reuse, R4, R202 ;  /* 0x0000000407ca7224 */ /* 0x040fe400078e02ca */
[----:B------:R-:W-:-:S02]  /*b770*/  IMAD R200, R7, R0, R200 ;  /* 0x0000000007c87224 */ /* 0x000fc400078e02c8 */
[----:B------:R-:W-:Y:S02]  /*b780*/  VIADD R4, R6, 0xe8 ;  /* 0x000000e806047836 */ /* 0x000fe40000000000 */
[--C-:B------:R-:W-:Y:S02]  /*b790*/  @!P1 IMAD.IADD R198, R198, 0x1, -R7.reuse ;  /* 0x00000001c6c69824 */ /* 0x100fe400078e0a07 */
[----:B------:R-:W-:Y:S01]  /*b7a0*/  @!P6 IMAD.MOV R190, RZ, RZ, -R190 ;  /* 0x000000ffffbee224 */ /* 0x000fe200078e0abe */
[C---:B------:R-:W-:Y:S01]  /*b7b0*/  ISETP.GT.U32.AND P6, PT, R7.reuse, R200, PT ;  /* 0x000000c80700720c */ /* 0x040fe20003fc4070 */
[--C-:B------:R-:W-:Y:S01]  /*b7c0*/  @!P4 IMAD.IADD R196, R196, 0x1, -R7.reuse ;  /* 0x00000001c4c4c824 */ /* 0x100fe200078e0a07 */
[C---:B------:R-:W-:Y:S01]  /*b7d0*/  ISETP.GT.U32.AND P1, PT, R7.reuse, R198, PT ;  /* 0x000000c60700720c */ /* 0x040fe20003f24070 */
[----:B------:R-:W-:Y:S01]  /*b7e0*/  @!P5 IMAD.MOV R188, RZ, RZ, -R188 ;  /* 0x000000ffffbcd224 */ /* 0x000fe200078e0abc */
[----:B------:R-:W-:Y:S01]  /*b7f0*/  IABS R206, R4 ;  /* 0x0000000400ce7213 */ /* 0x000fe20000000000 */
[----:B------:R-:W-:Y:S01]  /*b800*/  @!P0 IMAD.IADD R186, R186, 0x1, -R7 ;  /* 0x00000001baba8824 */ /* 0x000fe200078e0a07 */
[----:B------:R-:W-:Y:S01]  /*b810*/  ISETP.GE.AND P5, PT, R22, RZ, PT ;  /* 0x000000ff1600720c */ /* 0x000fe20003fa6270 */
[----:B------:R-:W-:Y:S01]  /*b820*/  @!P2 IMAD.MOV R192, RZ, RZ, -R192 ;  /* 0x000000ffffc0a224 */ /* 0x000fe200078e0ac0 */
[----:B------:R-:W-:Y:S01]  /*b830*/  ISETP.GT.U32.AND P0, PT, R7, R202, PT ;  /* 0x000000ca0700720c */ /* 0x000fe20003f04070 */
[----:B------:R-:W-:Y:S01]  /*b840*/  IMAD.HI.U32 R0, R3, R206, RZ ;  /* 0x000000ce03007227 */ /* 0x000fe200078e00ff */
[----:B------:R-:W-:-:S02]  /*b850*/  ISETP.GT.U32.AND P2, PT, R7, R196, PT ;  /* 0x000000c40700720c */ /* 0x000fc40003f44070 */
[----:B------:R-:W-:Y:S01]  /*b860*/  ISETP.GE.AND P4, PT, R21, RZ, PT ;  /* 0x000000ff1500720c */ /* 0x000fe20003f86270 */
[----:B------:R-:W-:Y:S02]  /*b870*/  IMAD.MOV R0, RZ, RZ, -R0 ;  /* 0x000000ffff007224 */ /* 0x000fe400078e0a00 */
[--C-:B------:R-:W-:Y:S01]  /*b880*/  @!P1 IMAD.IADD R198, R198, 0x1, -R7.reuse ;  /* 0x00000001c6c69824 */ /* 0x100fe200078e0a07 */
[----:B------:R-:W-:Y:S01]  /*b890*/  ISETP.GE.AND P1, PT, R14, RZ, PT ;  /* 0x000000ff0e00720c */ /* 0x000fe20003f26270 */
[--C-:B------:R-:W-:Y:S01]  /*b8a0*/  @!P6 IMAD.IADD R200, R200, 0x1, -R7.reuse ;  /* 0x00000001c8c8e824 */ /* 0x100fe200078e0a07 */
[----:B------:R-:W-:Y:S01]  /*b8b0*/  ISETP.GE.AND P6, PT, R4, RZ, PT ;  /* 0x000000ff0400720c */ /* 0x000fe20003fc6270 */
[C---:B------:R-:W-:Y:S02]  /*b8c0*/  IMAD R206, R7.reuse, R0, R206 ;  /* 0x0000000007ce7224 */ /* 0x040fe400078e02ce */
[----:B------:R-:W-:Y:S01]  /*b8d0*/  @!P0 IMAD.IADD R202, R202, 0x1, -R7 ;  /* 0x00000001caca8824 */ /* 0x000fe200078e0a07 */
[C---:B------:R-:W-:Y:S01]  /*b8e0*/  ISETP.GT.U32.AND P0, PT, R7.reuse, R200, PT ;  /* 0x000000c80700720c */ /* 0x040fe20003f04070 */
[----:B------:R-:W-:Y:S01]  /*b8f0*/  @!P5 IMAD.MOV R198, RZ, RZ, -R198 ;  /* 0x000000ffffc6d224 */ /* 0x000fe200078e0ac6 */
[----:B------:R-:W-:Y:S01]  /*b900*/  ISETP.GT.U32.AND P5, PT, R7, R206, PT ;  /* 0x000000ce0700720c */ /* 0x000fe20003fa4070 */
[----:B------:R-:W-:-:S02]  /*b910*/  VIADD R16, R6, 0xe4 ;  /* 0x000000e406107836 */ /* 0x000fc40000000000 */
[----:B------:R-:W-:Y:S01]  /*b920*/  @!P2 IMAD.IADD R196, R196, 0x1, -R7 ;  /* 0x00000001c4c4a824 */ /* 0x000fe200078e0a07 */
[----:B------:R-:W-:Y:S01]  /*b930*/  ISETP.GE.AND P2, PT, R13, RZ, PT ;  /* 0x000000ff0d00720c */ /* 0x000fe20003f46270 */
[C---:B------:R-:W-:Y:S01]  /*b940*/  VIADD R0, R6.reuse, 0xe0 ;  /* 0x000000e006007836 */ /* 0x040fe20000000000 */
[----:B------:R-:W-:Y:S01]  /*b950*/  IABS R204, R16 ;  /* 0x0000001000cc7213 */ /* 0x000fe20000000000 */
[----:B------:R-:W-:Y:S01]  /*b960*/  @!P4 IMAD.MOV R196, RZ, RZ, -R196 ;  /* 0x000000ffffc4c224 */ /* 0x000fe200078e0ac4 */
[----:B------:R-:W-:Y:S01]  /*b970*/  ISETP.GT.U32.AND P4, PT, R7, R202, PT ;  /* 0x000000ca0700720c */ /* 0x000fe20003f84070 */
[----:B------:R-:W-:Y:S01]  /*b980*/  VIADD R14, R6, 0xd8 ;  /* 0x000000d8060e7836 */ /* 0x000fe20000000000 */
[----:B------:R-:W-:Y:S01]  /*b990*/  IABS R212, R0 ;  /* 0x0000000000d47213 */ /* 0x000fe20000000000 */
[----:B------:R-:W-:-:S03]  /*b9a0*/  IMAD.HI.U32 R4, R3, R204, RZ ;  /* 0x000000cc03047227 */ /* 0x000fc600078e00ff */
[----:B------:R-:W-:Y:S01]  /*b9b0*/  IABS R208, R14 ;  /* 0x0000000e00d07213 */ /* 0x000fe20000000000 */
[--C-:B------:R-:W-:Y:S01]  /*b9c0*/  @!P0 IMAD.IADD R200, R200, 0x1, -R7.reuse ;  /* 0x00000001c8c88824 */ /* 0x100fe200078e0a07 */
[----:B------:R-:W-:Y:S01]  /*b9d0*/  ISETP.GE.AND P0, PT, R0, RZ, PT ;  /* 0x000000ff0000720c */ /* 0x000fe20003f06270 */
[----:B------:R-:W-:Y:S02]  /*b9e0*/  @!P5 IMAD.IADD R206, R206, 0x1, -R7 ;  /* 0x00000001ceced824 */ /* 0x000fe400078e0a07 */
[----:B------:R-:W-:Y:S02]  /*b9f0*/  IMAD.MOV R4, RZ, RZ, -R4 ;  /* 0x000000ffff047224 */ /* 0x000fe400078e0a04 */
[----:B------:R-:W-:Y:S01]  /*ba00*/  @!P2 IMAD.MOV R200, RZ, RZ, -R200 ;  /* 0x000000ffffc8a224 */ /* 0x000fe200078e0ac8 */
[----:B------:R-:W-:Y:S01]  /*ba10*/  ISETP.GT.U32.AND P2, PT, R7, R206, PT ;  /* 0x000000ce0700720c */ /* 0x000fe20003f44070 */
[----:B------:R-:W-:-:S04]  /*ba20*/  IMAD.HI.U32 R0, R3, R212, RZ ;  /* 0x000000d403007227 */ /* 0x000fc800078e00ff */
[C---:B------:R-:W-:Y:S02]  /*ba30*/  IMAD R204, R7.reuse, R4, R204 ;  /* 0x0000000407cc7224 */ /* 0x040fe400078e02cc */
[----:B------:R-:W-:Y:S02]  /*ba40*/  VIADD R4, R6, 0xdc ;  /* 0x000000dc06047836 */ /* 0x000fe40000000000 */
[----:B------:R-:W-:Y:S02]  /*ba50*/  IMAD.MOV R0, RZ, RZ, -R0 ;  /* 0x000000ffff007224 */ /* 0x000fe400078e0a00 */
[--C-:B------:R-:W-:Y:S01]  /*ba60*/  @!P4 IMAD.IADD R202, R202, 0x1, -R7.reuse ;  /* 0x00000001cacac824 */ /* 0x100fe200078e0a07 */
[----:B------:R-:W-:Y:S01]  /*ba70*/  IABS R210, R4 ;  /* 0x0000000400d27213 */ /* 0x000fe20000000000 */
[C---:B------:R-:W-:Y:S01]  /*ba80*/  IMAD R212, R7.reuse, R0, R212 ;  /* 0x0000000007d47224 */ /* 0x040fe200078e02d4 */
[----:B------:R-:W-:Y:S01]  /*ba90*/  ISETP.GE.AND P5, PT, R4, RZ, PT ;  /* 0x000000ff0400720c */ /* 0x000fe20003fa6270 */
[----:B------:R-:W-:Y:S01]  /*baa0*/  @!P2 IMAD.IADD R206, R206, 0x1, -R7 ;  /* 0x00000001cecea824 */ /* 0x000fe200078e0a07 */
[----:B------:R-:W-:Y:S01]  /*bab0*/  ISETP.GT.U32.AND P4, PT, R7, R204, PT ;  /* 0x000000cc0700720c */ /* 0x000fe20003f84070 */
[----:B------:R-:W-:Y:S01]  /*bac0*/  IMAD.HI.U32 R4, R3, R210, RZ ;  /* 0x000000d203047227 */ /* 0x000fe200078e00ff */
[----:B------:R-:W-:-:S03]  /*bad0*/  ISETP.GT.U32.AND P2, PT, R7, R212, PT ;  /* 0x000000d40700720c */ /* 0x000fc60003f44070 */
[----:B------:R-:W-:Y:S02]  /*bae0*/  IMAD.MOV R4, RZ, RZ, -R4 ;  /* 0x000000ffff047224 */ /* 0x000fe400078e0a04 */
[----:B------:R-:W-:-:S04]  /*baf0*/  IMAD.HI.U32 R13, R3, R208, RZ ;  /* 0x000000d0030d7227 */ /* 0x000fc800078e00ff */
[C---:B------:R-:W-:Y:S02]  /*bb00*/  IMAD R210, R7.reuse, R4, R210 ;  /* 0x0000000407d27224 */ /* 0x040fe400078e02d2 */
[----:B------:R-:W-:Y:S02]  /*bb10*/  IMAD.MOV R13, RZ, RZ, -R13 ;  /* 0x000000ffff0d7224 */ /* 0x000fe400078e0a0d */
[----:B------:R-:W-:Y:S02]  /*bb20*/  VIADD R4, R6, 0xd4 ;  /* 0x000000d406047836 */ /* 0x000fe40000000000 */
[--C-:B------:R-:W-:Y:S02]  /*bb30*/  @!P4 IMAD.IADD R204, R204, 0x1, -R7.reuse ;  /* 0x00000001ccccc824 */ /* 0x100fe400078e0a07 */
[C---:B------:R-:W-:Y:S01]  /*bb40*/  IMAD R208, R7.reuse, R13, R208 ;  /* 0x0000000d07d07224 */ /* 0x040fe200078e02d0 */
[----:B------:R-:W-:Y:S01]  /*bb50*/  IABS R214, R4 ;  /* 0x0000000400d67213 */ /* 0x000fe20000000000 */
[----:B------:R-:W-:Y:S01]  /*bb60*/  @!P2 IMAD.IADD R212, R212, 0x1, -R7 ;  /* 0x00000001d4d4a824 */ /* 0x000fe200078e0a07 */
[C---:B------:R-:W-:Y:S01]  /*bb70*/  ISETP.GT.U32.AND P4, PT, R7.reuse, R204, PT ;  /* 0x000000cc0700720c */ /* 0x040fe20003f84070 */
[----:B------:R-:W-:Y:S01]  /*bb80*/  @!P6 IMAD.MOV R206, RZ, RZ, -R206 ;  /* 0x000000ffffcee224 */ /* 0x000fe200078e0ace */
[----:B------:R-:W-:Y:S01]  /*bb90*/  ISETP.GT.U32.AND P2, PT, R7, R208, PT ;  /* 0x000000d00700720c */ /* 0x000fe20003f44070 */
[----:B------:R-:W-:Y:S01]  /*bba0*/  IMAD.HI.U32 R0, R3, R214, RZ ;  /* 0x000000d603007227 */ /* 0x000fe200078e00ff */
[----:B------:R-:W-:-:S03]  /*bbb0*/  ISETP.GT.U32.AND P6, PT, R7, R212, PT ;  /* 0x000000d40700720c */ /* 0x000fc60003fc4070 */
[----:B------:R-:W-:Y:S01]  /*bbc0*/  @!P3 IMAD.MOV R186, RZ, RZ, -R186 ;  /* 0x000000ffffbab224 */ /* 0x000fe200078e0aba */
[----:B------:R-:W-:Y:S01]  /*bbd0*/  ISETP.GE.AND P3, PT, R16, RZ, PT ;  /* 0x000000ff1000720c */ /* 0x000fe20003f66270 */
[----:B------:R-:W-:Y:S02]  /*bbe0*/  IMAD.MOV R0, RZ, RZ, -R0 ;  /* 0x000000ffff007224 */ /* 0x000fe400078e0a00 */
[----:B------:R-:W-:Y:S02]  /*bbf0*/  VIADD R16, R6, 0xcc ;  /* 0x000000cc06107836 */ /* 0x000fe40000000000 */
[C---:B------:R-:W-:Y:S02]  /*bc00*/  IMAD R214, R7.reuse, R0, R214 ;  /* 0x0000000007d67224 */ /* 0x040fe400078e02d6 */
[--C-:B------:R-:W-:Y:S01]  /*bc10*/  @!P4 IMAD.IADD R204, R204, 0x1, -R7.reuse ;  /* 0x00000001ccccc824 */ /* 0x100fe200078e0a07 */
[----:B------:R-:W-:Y:S01]  /*bc20*/  IABS R218, R16 ;  /* 0x0000001000da7213 */ /* 0x000fe20000000000 */
[--C-:B------:R-:W-:Y:S01]  /*bc30*/  @!P6 IMAD.IADD R212, R212, 0x1, -R7.reuse ;  /* 0x00000001d4d4e824 */ /* 0x100fe200078e0a07 */
[C---:B------:R-:W-:Y:S01]  /*bc40*/  ISETP.GT.U32.AND P6, PT, R7.reuse, R214, PT ;  /* 0x000000d60700720c */ /* 0x040fe20003fc4070 */
[----:B------:R-:W-:Y:S01]  /*bc50*/  @!P2 IMAD.IADD R208, R208, 0x1, -R7 ;  /* 0x00000001d0d0a824 */ /* 0x000fe200078e0a07 */
[----:B------:R-:W-:Y:S01]  /*bc60*/  ISETP.GT.U32.AND P4, PT, R7, R210, PT ;  /* 0x000000d20700720c */ /* 0x000fe20003f84070 */
[----:B------:R-:W-:Y:S01]  /*bc70*/  @!P3 IMAD.MOV R204, RZ, RZ, -R204 ;  /* 0x000000ffffccb224 */ /* 0x000fe200078e0acc */
[----:B------:R-:W-:Y:S01]  /*bc80*/  ISETP.GE.AND P3, PT, R4, RZ, PT ;  /* 0x000000ff0400720c */ /* 0x000fe20003f66270 */
[----:B------:R-:W-:Y:S01]  /*bc90*/  IMAD.HI.U32 R4, R3, R218, RZ ;  /* 0x000000da03047227 */ /* 0x000fe200078e00ff */
[----:B------:R-:W-:-:S03]  /*bca0*/  ISETP.GT.U32.AND P2, PT, R7, R208, PT ;  /* 0x000000d00700720c */ /* 0x000fc60003f44070 */
[----:B------:R-:W-:Y:S01]  /*bcb0*/  @!P1 IMAD.MOV R202, RZ, RZ, -R202 ;  /* 0x000000ffffca9224 */ /* 0x000fe200078e0aca */
[----:B------:R-:W-:Y:S01]  /*bcc0*/  ISETP.GE.AND P1, PT, R14, RZ, PT ;  /* 0x000000ff0e00720c */ /* 0x000fe20003f26270 */
[C---:B------:R-:W-:Y:S02]  /*bcd0*/  VIADD R18, R6.reuse, 0xc8 ;  /* 0x000000c806127836 */ /* 0x040fe40000000000 */
[----:B------:R-:W-:Y:S02]  /*bce0*/  VIADD R14, R6, 0xd0 ;  /* 0x000000d0060e7836 */ /* 0x000fe40000000000 */
[----:B------:R-:W-:Y:S01]  /*bcf0*/  IMAD.MOV R4, RZ, RZ, -R4 ;  /* 0x000000ffff047224 */ /* 0x000fe200078e0a04 */
[----:B------:R-:W-:Y:S01]  /*bd00*/  IABS R220, R18 ;  /* 0x0000001200dc7213 */ /* 0x000fe20000000000 */
[----:B------:R-:W-:Y:S01]  /*bd10*/  @!P6 IMAD.IADD R214, R214, 0x1, -R7 ;  /* 0x00000001d6d6e824 */ /* 0x000fe200078e0a07 */
[----:B------:R-:W-:Y:S01]  /*bd20*/  IABS R216, R14 ;  /* 0x0000000e00d87213 */ /* 0x000fe20000000000 */
[----:B------:R-:W-:-:S02]  /*bd30*/  IMAD R218, R7, R4, R218 ;  /* 0x0000000407da7224 */ /* 0x000fc400078e02da */
[----:B------:R-:W-:Y:S01]  /*bd40*/  @!P2 IMAD.IADD R208, R208, 0x1, -R7 ;  /* 0x00000001d0d0a824 */ /* 0x000fe200078e0a07 */
[----:B------:R-:W-:Y:S01]  /*bd50*/  ISETP.GT.U32.AND P6, PT, R7, R214, PT ;  /* 0x000000d60700720c */ /* 0x000fe20003fc4070 */
[----:B------:R-:W-:Y:S01]  /*bd60*/  IMAD.HI.U32 R13, R3, R220, RZ ;  /* 0x000000dc030d7227 */ /* 0x000fe200078e00ff */
[----:B------:R-:W-:-:S03]  /*bd70*/  ISETP.GT.U32.AND P2, PT, R7, R218, PT ;  /* 0x000000da0700720c */ /* 0x000fc60003f44070 */
[----:B------:R-:W-:Y:S02]  /*bd80*/  VIADD R4, R6, 0xc4 ;  /* 0x000000c406047836 */ /* 0x000fe40000000000 */
[----:B------:R-:W-:-:S03]  /*bd90*/  IMAD.HI.U32 R0, R3, R216, RZ ;  /* 0x000000d803007227 */ /* 0x000fc600078e00ff */
[----:B------:R-:W-:Y:S01]  /*bda0*/  IABS R222, R4 ;  /* 0x0000000400de7213 */ /* 0x000fe20000000000 */
[----:B------:R-:W-:Y:S02]  /*bdb0*/  IMAD.MOV R13, RZ, RZ, -R13 ;  /* 0x000000ffff0d7224 */ /* 0x000fe400078e0a0d */
[----:B------:R-:W-:Y:S02]  /*bdc0*/  IMAD.MOV R0, RZ, RZ, -R0 ;  /* 0x000000ffff007224 */ /* 0x000fe400078e0a00 */
[----:B------:R-:W-:Y:S02]  /*bdd0*/  @!P4 IMAD.IADD R210, R210, 0x1, -R7 ;  /* 0x00000001d2d2c824 */ /* 0x000fe400078e0a07 */
[C---:B------:R-:W-:Y:S02]  /*bde0*/  IMAD R220, R7.reuse, R13, R220 ;  /* 0x0000000d07dc7224 */ /* 0x040fe400078e02dc */
[C---:B------:R-:W-:Y:S01]  /*bdf0*/  IMAD R216, R7.reuse, R0, R216 ;  /* 0x0000000007d87224 */ /* 0x040fe200078e02d8 */
[----:B------:R-:W-:Y:S01]  /*be00*/  ISETP.GT.U32.AND P4, PT, R7, R210, PT ;  /* 0x000000d20700720c */ /* 0x000fe20003f84070 */
[----:B------:R-:W-:-:S02]  /*be10*/  VIADD R13, R6, 0xc0 ;  /* 0x000000c0060d7836 */ /* 0x000fc40000000000 */
[----:B------:R-:W-:-:S03]  /*be20*/  IMAD.HI.U32 R0, R3, R222, RZ ;  /* 0x000000de03007227 */ /* 0x000fc600078e00ff */
[----:B------:R-:W-:Y:S01]  /*be30*/  IABS R224, R13 ;  /* 0x0000000d00e07213 */ /* 0x000fe20000000000 */
[--C-:B------:R-:W-:Y:S01]  /*be40*/  @!P6 IMAD.IADD R214, R214, 0x1, -R7.reuse ;  /* 0x00000001d6d6e824 */ /* 0x100fe200078e0a07 */
[----:B------:R-:W-:Y:S01]  /*be50*/  ISETP.GE.AND P6, PT, R18, RZ, PT ;  /* 0x000000ff1200720c */ /* 0x000fe20003fc6270 */
[----:B------:R-:W-:Y:S02]  /*be60*/  @!P2 IMAD.IADD R218, R218, 0x1, -R7 ;  /* 0x00000001dadaa824 */ /* 0x000fe400078e0a07 */
[----:B------:R-:W-:Y:S02]  /*be70*/  IMAD.MOV R0, RZ, RZ, -R0 ;  /* 0x000000ffff007224 */ /* 0x000fe400078e0a00 */
[----:B------:R-:W-:Y:S01]  /*be80*/  @!P1 IMAD.MOV R208, RZ, RZ, -R208 ;  /* 0x000000ffffd09224 */ /* 0x000fe200078e0ad0 */
[C---:B------:R-:W-:Y:S01]  /*be90*/  ISETP.GT.U32.AND P1, PT, R7.reuse, R220, PT ;  /* 0x000000dc0700720c */ /* 0x040fe20003f24070 */
[----:B------:R-:W-:Y:S01]  /*bea0*/  @!P3 IMAD.MOV R214, RZ, RZ, -R214 ;  /* 0x000000ffffd6b224 */ /* 0x000fe200078e0ad6 */
[C---:B------:R-:W-:Y:S01]  /*beb0*/  ISETP.GT.U32.AND P3, PT, R7.reuse, R218, PT ;  /* 0x000000da0700720c */ /* 0x040fe20003f64070 */
[----:B------:R-:W-:-:S02]  /*bec0*/  IMAD R222, R7, R0, R222 ;  /* 0x0000000007de7224 */ /* 0x000fc400078e02de */
[----:B------:R-:W-:-:S04]  /*bed0*/  IMAD.HI.U32 R0, R3, R224, RZ ;  /* 0x000000e003007227 */ /* 0x000fc800078e00ff */
[----:B------:R-:W-:Y:S01]  /*bee0*/  @!P0 IMAD.MOV R212, RZ, RZ, -R212 ;  /* 0x000000ffffd48224 */ /* 0x000fe200078e0ad4 */
[C---:B------:R-:W-:Y:S01]  /*bef0*/  ISETP.GT.U32.AND P0, PT, R7.reuse, R216, PT ;  /* 0x000000d80700720c */ /* 0x040fe20003f04070 */
[----:B------:R-:W-:Y:S02]  /*bf00*/  IMAD.MOV R0, RZ, RZ, -R0 ;  /* 0x000000ffff007224 */ /* 0x000fe400078e0a00 */
[--C-:B------:R-:W-:Y:S01]  /*bf10*/  @!P4 IMAD.IADD R210, R210, 0x1, -R7.reuse ;  /* 0x00000001d2d2c824 */ /* 0x100fe200078e0a07 */
[----:B------:R-:W-:Y:S01]  /*bf20*/  ISETP.GE.AND P4, PT, R14, RZ, PT ;  /* 0x000000ff0e00720c */ /* 0x000fe20003f86270 */
[----:B------:R-:W-:Y:S02]  /*bf30*/  VIADD R14, R6, 0xbc ;  /* 0x000000bc060e7836 */ /* 0x000fe40000000000 */
[----:B------:R-:W-:Y:S02]  /*bf40*/  IMAD R224, R7, R0, R224 ;  /* 0x0000000007e07224 */ /* 0x000fe400078e02e0 */
[----:B------:R-:W-:Y:S01]  /*bf50*/  @!P5 IMAD.MOV R210, RZ, RZ, -R210 ;  /* 0x000000ffffd2d224 */ /* 0x000fe200078e0ad2 */
[----:B------:R-:W-:Y:S01]  /*bf60*/  ISETP.GE.AND P5, PT, R16, RZ, PT ;  /* 0x000000ff1000720c */ /* 0x000fe20003fa6270 */
[----:B------:R-:W-:Y:S01]  /*bf70*/  @!P1 IMAD.IADD R220, R220, 0x1, -R7 ;  /* 0x00000001dcdc9824 */ /* 0x000fe200078e0a07 */
[----:B------:R-:W-:Y:S01]  /*bf80*/  IABS R226, R14 ;  /* 0x0000000e00e27213 */ /* 0x000fe20000000000 */
[----:B------:R-:W-:-:S02]  /*bf90*/  VIADD R16, R6, 0xb8 ;  /* 0x000000b806107836 */ /* 0x000fc40000000000 */
[--C-:B------:R-:W-:Y:S01]  /*bfa0*/  @!P3 IMAD.IADD R218, R218, 0x1, -R7.reuse ;  /* 0x00000001dadab824 */ /* 0x100fe200078e0a07 */
[C---:B------:R-:W-:Y:S01]  /*bfb0*/  ISETP.GT.U32.AND P3, PT, R7.reuse, R224, PT ;  /* 0x000000e00700720c */ /* 0x040fe20003f64070 */
[----:B------:R-:W-:Y:S01]  /*bfc0*/  @!P0 IMAD.IADD R216, R216, 0x1, -R7 ;  /* 0x00000001d8d88824 */ /* 0x000fe200078e0a07 */
[----:B------:R-:W-:Y:S01]  /*bfd0*/  ISETP.GT.U32.AND P1, PT, R7, R220, PT ;  /* 0x000000dc0700720c */ /* 0x000fe20003f24070 */
[----:B------:R-:W-:Y:S01]  /*bfe0*/  IMAD.HI.U32 R0, R3, R226, RZ ;  /* 0x000000e203007227 */ /* 0x000fe200078e00ff */
[----:B------:R-:W-:Y:S02]  /*bff0*/  IABS R228, R16 ;  /* 0x0000001000e47213 */ /* 0x000fe40000000000 */
[----:B------:R-:W-:Y:S01]  /*c000*/  ISETP.GT.U32.AND P2, PT, R7, R216, PT ;  /* 0x000000d80700720c */ /* 0x000fe20003f44070 */
[----:B------:R-:W-:Y:S01]  /*c010*/  VIADD R18, R6, 0xb4 ;  /* 0x000000b406127836 */ /* 0x000fe20000000000 */
[----:B------:R-:W-:Y:S01]  /*c020*/  ISETP.GE.AND P0, PT, R4, RZ, PT ;  /* 0x000000ff0400720c */ /* 0x000fe20003f06270 */
[----:B------:R-:W-:-:S03]  /*c030*/  IMAD.HI.U32 R4, R3, R228, RZ ;  /* 0x000000e403047227 */ /* 0x000fc600078e00ff */
[----:B------:R-:W-:Y:S01]  /*c040*/  IABS R230, R18 ;  /* 0x0000001200e67213 */ /* 0x000fe20000000000 */
[----:B------:R-:W-:Y:S02]  /*c050*/  IMAD.MOV R0, RZ, RZ, -R0 ;  /* 0x000000ffff007224 */ /* 0x000fe400078e0a00 */
[----:B------:R-:W-:Y:S02]  /*c060*/  IMAD.MOV R4, RZ, RZ, -R4 ;  /* 0x000000ffff047224 */ /* 0x000fe400078e0a04 */
[--C-:B------:R-:W-:Y:S02]  /*c070*/  @!P3 IMAD.IADD R224, R224, 0x1, -R7.reuse ;  /* 0x00000001e0e0b824 */ /* 0x100fe400078e0a07 */
[----:B------:R-:W-:Y:S02]  /*c080*/  IMAD R226, R7, R0, R226 ;  /* 0x0000000007e27224 */ /* 0x000fe400078e02e2 */
[----:B------:R-:W-:Y:S01]  /*c090*/  @!P1 IMAD.IADD R220, R220, 0x1, -R7 ;  /* 0x00000001dcdc9824 */ /* 0x000fe200078e0a07 */
[----:B------:R-:W-:Y:S01]  /*c0a0*/  ISETP.GE.AND P1, PT, R13, RZ, PT ;  /* 0x000000ff0d00720c */ /* 0x000fe20003f26270 */
[C---:B------:R-:W-:Y:S01]  /*c0b0*/  IMAD R228, R7.reuse, R4, R228 ;  /* 0x0000000407e47224 */ /* 0x040fe200078e02e4 */
[C---:B------:R-:W-:Y:S01]  /*c0c0*/  ISETP.GT.U32.AND P3, PT, R7.reuse, R224, PT ;  /* 0x000000e00700720c */ /* 0x040fe20003f64070 */
[----:B------:R-:W-:Y:S01]  /*c0d0*/  @!P5 IMAD.MOV R218, RZ, RZ, -R218 ;  /* 0x000000ffffdad224 */ /* 0x000fe200078e0ada */
[----:B------:R-:W-:Y:S01]  /*c0e0*/  ISETP.GT.U32.AND P5, PT, R7, R226, PT ;  /* 0x000000e20700720c */ /* 0x000fe20003fa4070 */
[----:B------:R-:W-:-:S04]  /*c0f0*/  IMAD.HI.U32 R13, R3, R230, RZ ;  /* 0x000000e6030d7227 */ /* 0x000fc800078e00ff */
[----:B------:R-:W-:Y:S01]  /*c100*/  @!P2 IMAD.IADD R216, R216, 0x1, -R7 ;  /* 0x00000001d8d8a824 */ /* 0x000fe200078e0a07 */
[C---:B------:R-:W-:Y:S01]  /*c110*/  ISETP.GT.U32.AND P2, PT, R7.reuse, R222, PT ;  /* 0x000000de0700720c */ /* 0x040fe20003f44070 */
[----:B------:R-:W-:Y:S01]  /*c120*/  @!P6 IMAD.MOV R220, RZ, RZ, -R220 ;  /* 0x000000ffffdce224 */ /* 0x000fe200078e0adc */
[C---:B------:R-:W-:Y:S01]  /*c130*/  ISETP.GT.U32.AND P6, PT, R7.reuse, R228, PT ;  /* 0x000000e40700720c */ /* 0x040fe20003fc4070 */
[----:B------:R-:W-:Y:S02]  /*c140*/  IMAD.MOV R13, RZ, RZ, -R13 ;  /* 0x000000ffff0d7224 */ /* 0x000fe400078e0a0d */
[----:B------:R-:W-:Y:S02]  /*c150*/  @!P3 IMAD.IADD R224, R224, 0x1, -R7 ;  /* 0x00000001e0e0b824 */ /* 0x000fe400078e0a07 */
[----:B------:R-:W-:Y:S02]  /*c160*/  IMAD R230, R7, R13, R230 ;  /* 0x0000000d07e67224 */ /* 0x000fe400078e02e6 */
[----:B------:R-:W-:-:S02]  /*c170*/  VIADD R13, R6, 0xb0 ;  /* 0x000000b0060d7836 */ /* 0x000fc40000000000 */
[--C-:B------:R-:W-:Y:S01]  /*c180*/  @!P5 IMAD.IADD R226, R226, 0x1, -R7.reuse ;  /* 0x00000001e2e2d824 */ /* 0x100fe200078e0a07 */
[C---:B------:R-:W-:Y:S01]  /*c190*/  ISETP.GT.U32.AND P3, PT, R7.reuse, R230, PT ;  /* 0x000000e60700720c */ /* 0x040fe20003f64070 */
[--C-:B------:R-:W-:Y:S01]  /*c1a0*/  @!P2 IMAD.IADD R222, R222, 0x1, -R7.reuse ;  /* 0x00000001dedea824 */ /* 0x100fe200078e0a07 */
[----:B------:R-:W-:Y:S01]  /*c1b0*/  IABS R234, R13 ;  /* 0x0000000d00ea7213 */ /* 0x000fe20000000000 */
[----:B------:R-:W-:Y:S01]  /*c1c0*/  @!P6 IMAD.IADD R228, R228, 0x1, -R7 ;  /* 0x00000001e4e4e824 */ /* 0x000fe200078e0a07 */
[----:B------:R-:W-:Y:S01]  /*c1d0*/  ISETP.GE.AND P2, PT, R14, RZ, PT ;  /* 0x000000ff0e00720c */ /* 0x000fe20003f46270 */
[----:B------:R-:W-:Y:S01]  /*c1e0*/  VIADD R14, R6, 0xac ;  /* 0x000000ac060e7836 */ /* 0x000fe20000000000 */
[----:B------:R-:W-:Y:S01]  /*c1f0*/  ISETP.GT.U32.AND P6, PT, R7, R226, PT ;  /* 0x000000e20700720c */ /* 0x000fe20003fc4070 */
[----:B------:R-:W-:Y:S01]  /*c200*/  IMAD.HI.U32 R0, R3, R234, RZ ;  /* 0x000000ea03007227 */ /* 0x000fe200078e00ff */
[----:B------:R-:W-:Y:S02]  /*c210*/  ISETP.GE.AND P5, PT, R18, RZ, PT ;  /* 0x000000ff1200720c */ /* 0x000fe40003fa6270 */
[----:B------:R-:W-:Y:S01]  /*c220*/  IABS R232, R14 ;  /* 0x0000000e00e87213 */ /* 0x000fe20000000000 */
[----:B------:R-:W-:Y:S01]  /*c230*/  @!P4 IMAD.MOV R216, RZ, RZ, -R216 ;  /* 0x000000ffffd8c224 */ /* 0x000fe200078e0ad8 */
[----:B------:R-:W-:Y:S01]  /*c240*/  ISETP.GT.U32.AND P4, PT, R7, R222, PT ;  /* 0x000000de0700720c */ /* 0x000fe20003f84070 */
[----:B------:R-:W-:-:S02]  /*c250*/  IMAD.MOV R4, RZ, RZ, -R0 ;  /* 0x000000ffff047224 */ /* 0x000fc400078e0a00 */
[----:B------:R-:W-:Y:S01]  /*c260*/  @!P3 IMAD.IADD R230, R230, 0x1, -R7 ;  /* 0x00000001e6e6b824 */ /* 0x000fe200078e0a07 */
[C---:B------:R-:W-:Y:S01]  /*c270*/  ISETP.GT.U32.AND P3, PT, R7.reuse, R228, PT ;  /* 0x000000e40700720c */ /* 0x040fe20003f64070 */
[----:B------:R-:W-:Y:S02]  /*c280*/  IMAD R234, R7, R4, R234 ;  /* 0x0000000407ea7224 */ /* 0x000fe400078e02ea */
[----:B------:R-:W-:-:S04]  /*c290*/  IMAD.HI.U32 R0, R3, R232, RZ ;  /* 0x000000e803007227 */ /* 0x000fc800078e00ff */
[--C-:B------:R-:W-:Y:S01]  /*c2a0*/  @!P6 IMAD.IADD R226, R226, 0x1, -R7.reuse ;  /* 0x00000001e2e2e824 */ /* 0x100fe200078e0a07 */
[C---:B------:R-:W-:Y:S01]  /*c2b0*/  ISETP.GT.U32.AND P6, PT, R7.reuse, R234, PT ;  /* 0x000000ea0700720c */ /* 0x040fe20003fc4070 */
[----:B------:R-:W-:Y:S02]  /*c2c0*/  IMAD.MOV R0, RZ, RZ, -R0 ;  /* 0x000000ffff007224 */ /* 0x000fe400078e0a00 */
[--C-:B------:R-:W-:Y:S01]  /*c2d0*/  @!P4 IMAD.IADD R222, R222, 0x1, -R7.reuse ;  /* 0x00000001dedec824 */ /* 0x100fe200078e0a07 */
[----:B------:R-:W-:Y:S01]  /*c2e0*/  ISETP.GE.AND P4, PT, R16, RZ, PT ;  /* 0x000000ff1000720c */ /* 0x000fe20003f86270 */
[C---:B------:R-:W-:Y:S02]  /*c2f0*/  VIADD R16, R6.reuse, 0xa8 ;  /* 0x000000a806107836 */ /* 0x040fe40000000000 */
[C---:B------:R-:W-:Y:S02]  /*c300*/  IMAD R232, R7.reuse, R0, R232 ;  /* 0x0000000007e87224 */ /* 0x040fe400078e02e8 */
[----:B------:R-:W-:Y:S01]  /*c310*/  VIADD R18, R6, 0xa4 ;  /* 0x000000a406127836 */ /* 0x000fe20000000000 */
[----:B------:R-:W-:Y:S01]  /*c320*/  IABS R236, R16 ;  /* 0x0000001000ec7213 */ /* 0x000fe20000000000 */
[--C-:B------:R-:W-:Y:S01]  /*c330*/  @!P3 IMAD.IADD R228, R228, 0x1, -R7.reuse ;  /* 0x00000001e4e4b824 */ /* 0x100fe200078e0a07 */
[----:B------:R-:W-:Y:S01]  /*c340*/  ISETP.GT.U32.AND P3, PT, R7, R232, PT ;  /* 0x000000e80700720c */ /* 0x000fe20003f64070 */
[----:B------:R-:W-:Y:S01]  /*c350*/  @!P6 IMAD.IADD R234, R234, 0x1, -R7 ;  /* 0x00000001eaeae824 */ /* 0x000fe200078e0a07 */
[----:B------:R-:W-:Y:S01]  /*c360*/  IABS R238, R18 ;  /* 0x0000001200ee7213 */ /* 0x000fe20000000000 */
[----:B------:R-:W-:Y:S01]  /*c370*/  IMAD.HI.U32 R0, R3, R236, RZ ;  /* 0x000000ec03007227 */ /* 0x000fe200078e00ff */
[----:B------:R-:W-:-:S03]  /*c380*/  ISETP.GE.AND P6, PT, R14, RZ, PT ;  /* 0x000000ff0e00720c */ /* 0x000fc60003fc6270 */
[----:B------:R-:W-:Y:S01]  /*c390*/  @!P1 IMAD.MOV R224, RZ, RZ, -R224 ;  /* 0x000000ffffe09224 */ /* 0x000fe200078e0ae0 */
[----:B------:R-:W-:Y:S01]  /*c3a0*/  ISETP.GT.U32.AND P1, PT, R7, R234, PT ;  /* 0x000000ea0700720c */ /* 0x000fe20003f24070 */
[----:B------:R-:W-:Y:S02]  /*c3b0*/  IMAD.MOV R4, RZ, RZ, -R0 ;  /* 0x000000ffff047224 */ /* 0x000fe400078e0a00 */
[----:B------:R-:W-:-:S04]  /*c3c0*/  IMAD.HI.U32 R0, R3, R238, RZ ;  /* 0x000000ee03007227 */ /* 0x000fc800078e00ff */
[----:B------:R-:W-:Y:S01]  /*c3d0*/  @!P0 IMAD.MOV R222, RZ, RZ, -R222 ;  /* 0x000000ffffde8224 */ /* 0x000fe200078e0ade */
[C---:B------:R-:W-:Y:S01]  /*c3e0*/  ISETP.GT.U32.AND P0, PT, R7.reuse, R230, PT ;  /* 0x000000e60700720c */ /* 0x040fe20003f04070 */
[C---:B------:R-:W-:Y:S02]  /*c3f0*/  IMAD R236, R7.reuse, R4, R236 ;  /* 0x0000000407ec7224 */ /* 0x040fe400078e02ec */
[----:B------:R-:W-:Y:S02]  /*c400*/  VIADD R20, R6, 0xa0 ;  /* 0x000000a006147836 */ /* 0x000fe40000000000 */
[----:B------:R-:W-:Y:S02]  /*c410*/  IMAD.MOV R4, RZ, RZ, -R0 ;  /* 0x000000ffff047224 */ /* 0x000fe400078e0a00 */
[--C-:B------:R-:W-:Y:S01]  /*c420*/  @!P3 IMAD.IADD R232, R232, 0x1, -R7.reuse ;  /* 0x00000001e8e8b824 */ /* 0x100fe200078e0a07 */
[----:B------:R-:W-:Y:S01]  /*c430*/  IABS R240, R20 ;  /* 0x0000001400f07213 */ /* 0x000fe20000000000 */
[----:B------:R-:W-:Y:S01]  /*c440*/  @!P2 IMAD.MOV R226, RZ, RZ, -R226 ;  /* 0x000000ffffe2a224 */ /* 0x000fe200078e0ae2 */
[C---:B------:R-:W-:Y:S01]  /*c450*/  ISETP.GT.U32.AND P3, PT, R7.reuse, R236, PT ;  /* 0x000000ec0700720c */ /* 0x040fe20003f64070 */
[C---:B------:R-:W-:Y:S01]  /*c460*/  IMAD R238, R7.reuse, R4, R238 ;  /* 0x0000000407ee7224 */ /* 0x040fe200078e02ee */
[----:B------:R-:W-:Y:S01]  /*c470*/  ISETP.GT.U32.AND P2, PT, R7, R232, PT ;  /* 0x000000e80700720c */ /* 0x000fe20003f44070 */
[----:B------:R-:W-:-:S02]  /*c480*/  @!P1 IMAD.IADD R234, R234, 0x1, -R7 ;  /* 0x00000001eaea9824 */ /* 0x000fc400078e0a07 */
[----:B------:R-:W-:Y:S01]  /*c490*/  IMAD.HI.U32 R0, R3, R240, RZ ;  /* 0x000000f003007227 */ /* 0x000fe200078e00ff */
[----:B------:R-:W-:-:S03]  /*c4a0*/  ISETP.GT.U32.AND P1, PT, R7, R238, PT ;  /* 0x000000ee0700720c */ /* 0x000fc60003f24070 */
[--C-:B------:R-:W-:Y:S01]  /*c4b0*/  @!P0 IMAD.IADD R230, R230, 0x1, -R7.reuse ;  /* 0x00000001e6e68824 */ /* 0x100fe200078e0a07 */
[----:B------:R-:W-:Y:S01]  /*c4c0*/  ISETP.GE.AND P0, PT, R13, RZ, PT ;  /* 0x000000ff0d00720c */ /* 0x000fe20003f06270 */
[----:B------:R-:W-:Y:S02]  /*c4d0*/  IMAD.MOV R0, RZ, RZ, -R0 ;  /* 0x000000ffff007224 */ /* 0x000fe400078e0a00 */
[--C-:B------:R-:W-:Y:S02]  /*c4e0*/  @!P3 IMAD.IADD R236, R236, 0x1, -R7.reuse ;  /* 0x00000001ececb824 */ /* 0x100fe400078e0a07 */
[----:B------:R-:W-:Y:S01]  /*c4f0*/  @!P2 IMAD.IADD R232, R232, 0x1, -R7 ;  /* 0x00000001e8e8a824 */ /* 0x000fe200078e0a07 */
[----:B------:R-:W-:Y:S01]  /*c500*/  ISETP.GE.AND P2, PT, R20, RZ, PT ;  /* 0x000000ff1400720c */ /* 0x000fe20003f46270 */
[----:B------:R-:W-:Y:S02]  /*c510*/  IMAD R240, R7, R0, R240 ;  /* 0x0000000007f07224 */ /* 0x000fe400078e02f0 */
[----:B------:R-:W-:-:S02]  /*c520*/  VIADD R4, R6, 0x9c ;  /* 0x0000009c06047836 */ /* 0x000fc40000000000 */
[----:B------:R-:W-:Y:S01]  /*c530*/  @!P1 IMAD.IADD R238, R238, 0x1, -R7 ;  /* 0x00000001eeee9824 */ /* 0x000fe200078e0a07 */
[C---:B------:R-:W-:Y:S01]  /*c540*/  ISETP.GT.U32.AND P1, PT, R7.reuse, R236, PT ;  /* 0x000000ec0700720c */ /* 0x040fe20003f24070 */
[----:B------:R-:W-:Y:S01]  /*c550*/  @!P6 IMAD.MOV R232, RZ, RZ, -R232 ;  /* 0x000000ffffe8e224 */ /* 0x000fe200078e0ae8 */
[C---:B------:R-:W-:Y:S01]  /*c560*/  ISETP.GT.U32.AND P6, PT, R7.reuse, R240, PT ;  /* 0x000000f00700720c */ /* 0x040fe20003fc4070 */
[----:B------:R-:W-:Y:S01]  /*c570*/  @!P4 IMAD.MOV R228, RZ, RZ, -R228 ;  /* 0x000000ffffe4c224 */ /* 0x000fe200078e0ae4 */
[----:B------:R-:W-:Y:S01]  /*c580*/  IABS R242, R4 ;  /* 0x0000000400f27213 */ /* 0x000fe20000000000 */
[----:B------:R-:W-:Y:S01]  /*c590*/  @!P0 IMAD.MOV R234, RZ, RZ, -R234 ;  /* 0x000000ffffea8224 */ /* 0x000fe200078e0aea */
[----:B------:R-:W-:Y:S01]  /*c5a0*/  ISETP.GE.AND P4, PT, R16, RZ, PT ;  /* 0x000000ff1000720c */ /* 0x000fe20003f86270 */
[----:B------:R-:W-:Y:S01]  /*c5b0*/  VIADD R13, R6, 0x98 ;  /* 0x00000098060d7836 */ /* 0x000fe20000000000 */
[----:B------:R-:W-:Y:S01]  /*c5c0*/  ISETP.GT.U32.AND P0, PT, R7, R238, PT ;  /* 0x000000ee0700720c */ /* 0x000fe20003f04070 */
[----:B------:R-:W-:Y:S01]  /*c5d0*/  IMAD.HI.U32 R0, R3, R242, RZ ;  /* 0x000000f203007227 */ /* 0x000fe200078e00ff */
[----:B------:R-:W-:-:S02]  /*c5e0*/  ISETP.GE.AND P3, PT, R4, RZ, PT ;  /* 0x000000ff0400720c */ /* 0x000fc40003f66270 */
[----:B------:R-:W-:Y:S01]  /*c5f0*/  IABS R248, R13 ;  /* 0x0000000d00f87213 */ /* 0x000fe20000000000 */
[----:B------:R-:W-:Y:S02]  /*c600*/  VIADD R14, R6, 0x94 ;  /* 0x00000094060e7836 */ /* 0x000fe40000000000 */
[----:B------:R-:W-:Y:S02]  /*c610*/  IMAD.MOV R0, RZ, RZ, -R0 ;  /* 0x000000ffff007224 */ /* 0x000fe400078e0a00 */
[----:B------:R-:W-:Y:S01]  /*c620*/  @!P5 IMAD.MOV R230, RZ, RZ, -R230 ;  /* 0x000000ffffe6d224 */ /* 0x000fe200078e0ae6 */
[----:B------:R-:W-:Y:S01]  /*c630*/  ISETP.GE.AND P5, PT, R18, RZ, PT ;  /* 0x000000ff1200720c */ /* 0x000fe20003fa6270 */
[--C-:B------:R-:W-:Y:S01]  /*c640*/  @!P1 IMAD.IADD R236, R236, 0x1, -R7.reuse ;  /* 0x00000001ecec9824 */ /* 0x100fe200078e0a07 */
[----:B------:R-:W-:Y:S01]  /*c650*/  IABS R246, R14 ;  /* 0x0000000e00f67213 */ /* 0x000fe20000000000 */
[----:B------:R-:W-:Y:S01]  /*c660*/  @!P6 IMAD.IADD R240, R240, 0x1, -R7 ;  /* 0x00000001f0f0e824 */ /* 0x000fe200078e0a07 */
[----:B------:R-:W-:Y:S01]  /*c670*/  ISETP.GE.AND P6, PT, R14, RZ, PT ;  /* 0x000000ff0e00720c */ /* 0x000fe20003fc6270 */
[----:B------:R-:W-:-:S02]  /*c680*/  IMAD R242, R7, R0, R242 ;  /* 0x0000000007f27224 */ /* 0x000fc400078e02f2 */
[----:B------:R-:W-:-:S03]  /*c690*/  IMAD.HI.U32 R0, R3, R248, RZ ;  /* 0x000000f803007227 */ /* 0x000fc600078e00ff */
[----:B------:R-:W-:Y:S01]  /*c6a0*/  ISETP.GT.U32.AND P1, PT, R7, R242, PT ;  /* 0x000000f20700720c */ /* 0x000fe20003f24070 */
[----:B------:R-:W-:Y:S01]  /*c6b0*/  @!P0 IMAD.IADD R238, R238, 0x1, -R7 ;  /* 0x00000001eeee8824 */ /* 0x000fe200078e0a07 */
[----:B------:R-:W-:Y:S01]  /*c6c0*/  ISETP.GE.AND P0, PT, R13, RZ, PT ;  /* 0x000000ff0d00720c */ /* 0x000fe20003f06270 */
[----:B------:R-:W-:Y:S01]  /*c6d0*/  @!P4 IMAD.MOV R236, RZ, RZ, -R236 ;  /* 0x000000ffffecc224 */ /* 0x000fe200078e0aec */
[----:B------:R-:W-:Y:S01]  /*c6e0*/  ISETP.GT.U32.AND P4, PT, R7, R240, PT ;  /* 0x000000f00700720c */ /* 0x000fe20003f84070 */
[----:B------:R-:W-:-:S04]  /*c6f0*/  IMAD.HI.U32 R4, R3, R246, RZ ;  /* 0x000000f603047227 */ /* 0x000fc800078e00ff */
[----:B------:R-:W-:Y:S02]  /*c700*/  IMAD.MOV R13, RZ, RZ, -R0 ;  /* 0x000000ffff0d7224 */ /* 0x000fe400078e0a00 */
[----:B------:R-:W-:Y:S02]  /*c710*/  IMAD.MOV R4, RZ, RZ, -R4 ;  /* 0x000000ffff047224 */ /* 0x000fe400078e0a04 */
[C---:B------:R-:W-:Y:S02]  /*c720*/  IMAD R248, R7.reuse, R13, R248 ;  /* 0x0000000d07f87224 */ /* 0x040fe400078e02f8 */
[C---:B------:R-:W-:Y:S02]  /*c730*/  IMAD R246, R7.reuse, R4, R246 ;  /* 0x0000000407f67224 */ /* 0x040fe400078e02f6 */
[----:B------:R-:W-:Y:S01]  /*c740*/  @!P5 IMAD.MOV R238, RZ, RZ, -R238 ;  /* 0x000000ffffeed224 */ /* 0x000fe200078e0aee */
[----:B------:R-:W-:Y:S01]  /*c750*/  ISETP.GT.U32.AND P5, PT, R7, R248, PT ;  /* 0x000000f80700720c */ /* 0x000fe20003fa4070 */
[----:B------:R-:W-:-:S02]  /*c760*/  VIADD R18, R6, 0x90 ;  /* 0x0000009006127836 */ /* 0x000fc40000000000 */
[--C-:B------:R-:W-:Y:S01]  /*c770*/  @!P4 IMAD.IADD R240, R240, 0x1, -R7.reuse ;  /* 0x00000001f0f0c824 */ /* 0x100fe200078e0a07 */
[----:B------:R-:W-:Y:S01]  /*c780*/  ISETP.GT.U32.AND P4, PT, R7, R246, PT ;  /* 0x000000f60700720c */ /* 0x000fe20003f84070 */
[----:B------:R-:W-:Y:S01]  /*c790*/  VIADD R20, R6, 0x8c ;  /* 0x0000008c06147836 */ /* 0x000fe20000000000 */
[----:B------:R-:W-:Y:S01]  /*c7a0*/  IABS R244, R18 ;  /* 0x0000001200f47213 */ /* 0x000fe20000000000 */
[--C-:B------:R-:W-:Y:S02]  /*c7b0*/  @!P1 IMAD.IADD R242, R242, 0x1, -R7.reuse ;  /* 0x00000001f2f29824 */ /* 0x100fe400078e0a07 */
[----:B------:R-:W-:Y:S01]  /*c7c0*/  VIADD R21, R6, 0x88 ;  /* 0x0000008806157836 */ /* 0x000fe20000000000 */
[----:B------:R-:W-:Y:S01]  /*c7d0*/  IABS R250, R20 ;  /* 0x0000001400fa7213 */ /* 0x000fe20000000000 */
[----:B------:R-:W-:Y:S01]  /*c7e0*/  IMAD.HI.U32 R0, R3, R244, RZ ;  /* 0x000000f403007227 */ /* 0x000fe200078e00ff */
[----:B------:R-:W-:Y:S02]  /*c7f0*/  ISETP.GT.U32.AND P1, PT, R7, R242, PT ;  /* 0x000000f20700720c */ /* 0x000fe40003f24070 */
[----:B------:R-:W-:Y:S01]  /*c800*/  IABS R252, R21 ;  /* 0x0000001500fc7213 */ /* 0x000fe20000000000 */
[----:B------:R-:W-:Y:S01]  /*c810*/  @!P5 IMAD.IADD R248, R248, 0x1, -R7 ;  /* 0x00000001f8f8d824 */ /* 0x000fe200078e0a07 */
[----:B------:R-:W-:Y:S01]  /*c820*/  ISETP.GE.AND P5, PT, R18, RZ, PT ;  /* 0x000000ff1200720c */ /* 0x000fe20003fa6270 */
[----:B------:R-:W-:-:S02]  /*c830*/  IMAD.MOV R0, RZ, RZ, -R0 ;  /* 0x000000ffff007224 */ /* 0x000fc400078e0a00 */
[----:B------:R-:W-:Y:S01]  /*c840*/  @!P4 IMAD.IADD R246, R246, 0x1, -R7 ;  /* 0x00000001f6f6c824 */ /* 0x000fe200078e0a07 */
[C---:B------:R-:W-:Y:S01]  /*c850*/  ISETP.GT.U32.AND P4, PT, R7.reuse, R248, PT ;  /* 0x000000f80700720c */ /* 0x040fe20003f84070 */
[----:B------:R-:W-:Y:S02]  /*c860*/  IMAD R244, R7, R0, R244 ;  /* 0x0000000007f47224 */ /* 0x000fe400078e02f4 */
[----:B------:R-:W-:-:S04]  /*c870*/  IMAD.HI.U32 R0, R3, R250, RZ ;  /* 0x000000fa03007227 */ /* 0x000fc800078e00ff */
[----:B------:R-:W-:Y:S02]  /*c880*/  VIADD R22, R6, 0x84 ;  /* 0x0000008406167836 */ /* 0x000fe40000000000 */
[----:B------:R-:W-:Y:S02]  /*c890*/  IMAD.MOV R0, RZ, RZ, -R0 ;  /* 0x000000ffff007224 */ /* 0x000fe400078e0a00 */
[----:B------:R-:W-:Y:S01]  /*c8a0*/  @!P2 IMAD.MOV R240, RZ, RZ, -R240 ;  /* 0x000000fffff0a224 */ /* 0x000fe200078e0af0 */
[----:B------:R-:W-:Y:S01]  /*c8b0*/  ISETP.GT.U32.AND P2, PT, R7, R246, PT ;  /* 0x000000f60700720c */ /* 0x000fe20003f44070 */
[----:B------:R-:W-:Y:S01]  /*c8c0*/  IMAD.HI.U32 R4, R3, R252, RZ ;  /* 0x000000fc03047227 */ /* 0x000fe200078e00ff */
[----:B------:R-:W-:-:S03]  /*c8d0*/  IABS R14, R22 ;  /* 0x00000016000e7213 */ /* 0x000fc60000000000 */
[C---:B------:R-:W-:Y:S02]  /*c8e0*/  IMAD R250, R7.reuse, R0, R250 ;  /* 0x0000000007fa7224 */ /* 0x040fe400078e02fa */
[----:B------:R-:W-:Y:S02]  /*c8f0*/  IMAD.MOV R13, RZ, RZ, -R4 ;  /* 0x000000ffff0d7224 */ /* 0x000fe400078e0a04 */
[--C-:B------:R-:W-:Y:S01]  /*c900*/  @!P1 IMAD.IADD R242, R242, 0x1, -R7.reuse ;  /* 0x00000001f2f29824 */ /* 0x100fe200078e0a07 */
[C---:B------:R-:W-:Y:S01]  /*c910*/  ISETP.GT.U32.AND P1, PT, R7.reuse, R244, PT ;  /* 0x000000f40700720c */ /* 0x040fe20003f24070 */
[----:B------:R-:W-:Y:S01]  /*c920*/  @!P4 IMAD.IADD R248, R248, 0x1, -R7 ;  /* 0x00000001f8f8c824 */ /* 0x000fe200078e0a07 */
[----:B------:R-:W-:Y:S01]  /*c930*/  ISETP.GT.U32.AND P4, PT, R7, R250, PT ;  /* 0x000000fa0700720c */ /* 0x000fe20003f84070 */
[----:B------:R-:W-:Y:S02]  /*c940*/  VIADD R23, R6, 0x80 ;  /* 0x0000008006177836 */ /* 0x000fe40000000000 */
[----:B------:R-:W-:-:S03]  /*c950*/  IMAD.HI.U32 R0, R3, R14, RZ ;  /* 0x0000000e03007227 */ /* 0x000fc600078e00ff */
[----:B------:R-:W-:Y:S01]  /*c960*/  IABS R16, R23 ;  /* 0x0000001700107213 */ /* 0x000fe20000000000 */
[C---:B------:R-:W-:Y:S02]  /*c970*/  IMAD R252, R7.reuse, R13, R252 ;  /* 0x0000000d07fc7224 */ /* 0x040fe400078e02fc */
[----:B------:R-:W-:Y:S02]  /*c980*/  IMAD.MOV R0, RZ, RZ, -R0 ;  /* 0x000000ffff007224 */ /* 0x000fe400078e0a00 */
[----:B------:R-:W-:Y:S01]  /*c990*/  @!P2 IMAD.IADD R246, R246, 0x1, -R7 ;  /* 0x00000001f6f6a824 */ /* 0x000fe200078e0a07 */
[C---:B------:R-:W-:Y:S01]  /*c9a0*/  ISETP.GT.U32.AND P2, PT, R7.reuse, R252, PT ;  /* 0x000000fc0700720c */ /* 0x040fe20003f44070 */
[----:B------:R-:W-:Y:S02]  /*c9b0*/  IMAD R51, R7, R0, R14 ;  /* 0x0000000007337224 */ /* 0x000fe400078e020e */
[----:B------:R-:W-:-:S04]  /*c9c0*/  IMAD.HI.U32 R4, R3, R16, RZ ;  /* 0x0000001003047227 */ /* 0x000fc800078e00ff */
[--C-:B------:R-:W-:Y:S02]  /*c9d0*/  @!P1 IMAD.IADD R244, R244, 0x1, -R7.reuse ;  /* 0x00000001f4f49824 */ /* 0x100fe400078e0a07 */
[--C-:B------:R-:W-:Y:S01]  /*c9e0*/  @!P4 IMAD.IADD R250, R250, 0x1, -R7.reuse ;  /* 0x00000001fafac824 */ /* 0x100fe200078e0a07 */
[C---:B------:R-:W-:Y:S01]  /*c9f0*/  ISETP.GT.U32.AND P4, PT, R7.reuse, R51, PT ;  /* 0x000000330700720c */ /* 0x040fe20003f84070 */
[----:B------:R-:W-:Y:S01]  /*ca00*/  IMAD.MOV R4, RZ, RZ, -R4 ;  /* 0x000000ffff047224 */ /* 0x000fe200078e0a04 */
[C---:B------:R-:W-:Y:S01]  /*ca10*/  ISETP.GT.U32.AND P1, PT, R7.reuse, R244, PT ;  /* 0x000000f40700720c */ /* 0x040fe20003f24070 */
[----:B------:R-:W-:Y:S02]  /*ca20*/  VIADD R13, R6, 0x7c ;  /* 0x0000007c060d7836 */ /* 0x000fe40000000000 */
[C---:B------:R-:W-:Y:S02]  /*ca30*/  IMAD R49, R7.reuse, R4, R16 ;  /* 0x0000000407317224 */ /* 0x040fe400078e0210 */
[----:B------:R-:W-:Y:S01]  /*ca40*/  @!P2 IMAD.IADD R252, R252, 0x1, -R7 ;  /* 0x00000001fcfca824 */ /* 0x000fe200078e0a07 */
[----:B------:R-:W-:Y:S01]  /*ca50*/  IABS R14, R13 ;  /* 0x0000000d000e7213 */ /* 0x000fe20000000000 */
[----:B------:R-:W-:Y:S01]  /*ca60*/  @!P3 IMAD.MOV R242, RZ, RZ, -R242 ;  /* 0x000000fffff2b224 */ /* 0x000fe200078e0af2 */
[----:B------:R-:W-:Y:S01]  /*ca70*/  ISETP.GT.U32.AND P2, PT, R7, R250, PT ;  /* 0x000000fa0700720c */ /* 0x000fe20003f44070 */
[----:B------:R-:W-:Y:S01]  /*ca80*/  @!P6 IMAD.MOV R246, RZ, RZ, -R246 ;  /* 0x000000fffff6e224 */ /* 0x000fe200078e0af6 */
[----:B------:R-:W-:Y:S01]  /*ca90*/  ISETP.GE.AND P3, PT, R20, RZ, PT ;  /* 0x000000ff1400720c */ /* 0x000fe20003f66270 */
[----:B------:R-:W-:Y:S01]  /*caa0*/  IMAD.HI.U32 R0, R3, R14, RZ ;  /* 0x0000000e03007227 */ /* 0x000fe200078e00ff */
[----:B------:R-:W-:-:S03]  /*cab0*/  ISETP.GT.U32.AND P6, PT, R7, R49, PT ;  /* 0x000000310700720c */ /* 0x000fc60003fc4070 */
[----:B------:R-:W-:Y:S02]  /*cac0*/  VIADD R18, R6, 0x78 ;  /* 0x0000007806127836 */ /* 0x000fe40000000000 */
[--C-:B------:R-:W-:Y:S02]  /*cad0*/  @!P4 IMAD.IADD R51, R51, 0x1, -R7.reuse ;  /* 0x000000013333c824 */ /* 0x100fe400078e0a07 */
[----:B------:R-:W-:Y:S01]  /*cae0*/  IMAD.MOV R0, RZ, RZ, -R0 ;  /* 0x000000ffff007224 */ /* 0x000fe200078e0a00 */
[----:B------:R-:W-:Y:S01]  /*caf0*/  IABS R16, R18 ;  /* 0x0000001200107213 */ /* 0x000fe20000000000 */
[----:B------:R-:W-:Y:S01]  /*cb00*/  @!P0 IMAD.MOV R248, RZ, RZ, -R248 ;  /* 0x000000fffff88224 */ /* 0x000fe200078e0af8 */
[C---:B------:R-:W-:Y:S01]  /*cb10*/  ISETP.GT.U32.AND P0, PT, R7.reuse, R252, PT ;  /* 0x000000fc0700720c */ /* 0x040fe20003f04070 */
[--C-:B------:R-:W-:Y:S01]  /*cb20*/  @!P1 IMAD.IADD R244, R244, 0x1, -R7.reuse ;  /* 0x00000001f4f49824 */ /* 0x100fe200078e0a07 */
[----:B------:R-:W-:Y:S01]  /*cb30*/  ISETP.GT.U32.AND P4, PT, R7, R51, PT ;  /* 0x000000330700720c */ /* 0x000fe20003f84070 */
[----:B------:R-:W-:Y:S01]  /*cb40*/  @!P2 IMAD.IADD R250, R250, 0x1, -R7 ;  /* 0x00000001fafaa824 */ /* 0x000fe200078e0a07 */
[----:B------:R-:W-:Y:S01]  /*cb50*/  ISETP.GE.AND P1, PT, R21, RZ, PT ;  /* 0x000000ff1500720c */ /* 0x000fe20003f26270 */
[----:B------:R-:W-:Y:S01]  /*cb60*/  IMAD R47, R7, R0, R14 ;  /* 0x00000000072f7224 */ /* 0x000fe200078e020e */
[----:B------:R-:W-:Y:S01]  /*cb70*/  ISETP.GE.AND P2, PT, R23, RZ, PT ;  /* 0x000000ff1700720c */ /* 0x000fe20003f46270 */
[----:B------:R-:W-:Y:S01]  /*cb80*/  @!P5 IMAD.MOV R244, RZ, RZ, -R244 ;  /* 0x000000fffff4d224 */ /* 0x000fe200078e0af4 */
[----:B------:R-:W-:Y:S01]  /*cb90*/  ISETP.GE.AND P5, PT, R22, RZ, PT ;  /* 0x000000ff1600720c */ /* 0x000fe20003fa6270 */
[----:B------:R-:W-:-:S04]  /*cba0*/  IMAD.HI.U32 R4, R3, R16, RZ ;  /* 0x0000001003047227 */ /* 0x000fc800078e00ff */
[--C-:B------:R-:W-:Y:S02]  /*cbb0*/  @!P6 IMAD.IADD R49, R49, 0x1, -R7.reuse ;  /* 0x000000013131e824 */ /* 0x100fe400078e0a07 */
[----:B------:R-:W-:Y:S01]  /*cbc0*/  @!P3 IMAD.MOV R250, RZ, RZ, -R250 ;  /* 0x000000fffffab224 */ /* 0x000fe200078e0afa */
[C---:B------:R-:W-:Y:S01]  /*cbd0*/  ISETP.GT.U32.AND P3, PT, R7.reuse, R47, PT ;  /* 0x0000002f0700720c */ /* 0x040fe20003f64070 */
[----:B------:R-:W-:Y:S01]  /*cbe0*/  IMAD.MOV R4, RZ, RZ, -R4 ;  /* 0x000000ffff047224 */ /* 0x000fe200078e0a04 */
[----:B------:R-:W-:Y:S01]  /*cbf0*/  ISETP.GT.U32.AND P6, PT, R7, R49, PT ;  /* 0x000000310700720c */ /* 0x000fe20003fc4070 */
[----:B------:R-:W-:Y:S01]  /*cc00*/  @!P0 IMAD.IADD R252, R252, 0x1, -R7 ;  /* 0x00000001fcfc8824 */ /* 0x000fe200078e0a07 */
[----:B------:R-:W-:Y:S01]  /*cc10*/  ISETP.GE.AND P0, PT, R13, RZ, PT ;  /* 0x000000ff0d00720c */ /* 0x000fe20003f06270 */
[----:B------:R-:W-:Y:S02]  /*cc20*/  IMAD R45, R7, R4, R16 ;  /* 0x00000004072d7224 */ /* 0x000fe400078e0210 */
[----:B------:R-:W-:-:S02]  /*cc30*/  VIADD R0, R6, 0x74 ;  /* 0x0000007406007836 */ /* 0x000fc40000000000 */
[----:B------:R-:W-:Y:S01]  /*cc40*/  @!P4 IMAD.IADD R51, R51, 0x1, -R7 ;  /* 0x000000013333c824 */ /* 0x000fe200078e0a07 */
[----:B------:R-:W-:Y:S01]  /*cc50*/  ISETP.GE.AND P4, PT, R18, RZ, PT ;  /* 0x000000ff1200720c */ /* 0x000fe20003f86270 */
[----:B------:R-:W-:Y:S01]  /*cc60*/  @!P1 IMAD.MOV R252, RZ, RZ, -R252 ;  /* 0x000000fffffc9224 */ /* 0x000fe200078e0afc */
[----:B------:R-:W-:Y:S01]  /*cc70*/  ISETP.GT.U32.AND P1, PT, R7, R45, PT ;  /* 0x0000002d0700720c */ /* 0x000fe20003f24070 */
[----:B------:R-:W-:Y:S01]  /*cc80*/  @!P5 IMAD.MOV R51, RZ, RZ, -R51 ;  /* 0x000000ffff33d224 */ /* 0x000fe200078e0a33 */
[----:B------:R-:W-:Y:S01]  /*cc90*/  IABS R4, R0 ;  /* 0x0000000000047213 */ /* 0x000fe20000000000 */
[--C-:B------:R-:W-:Y:S01]  /*cca0*/  @!P3 IMAD.IADD R47, R47, 0x1, -R7.reuse ;  /* 0x000000012f2fb824 */ /* 0x100fe200078e0a07 */
[----:B------:R-:W-:Y:S01]  /*ccb0*/  ISETP.GE.AND P5, PT, R0, RZ, PT ;  /* 0x000000ff0000720c */ /* 0x000fe20003fa6270 */
[C---:B------:R-:W-:Y:S02]  /*ccc0*/  VIADD R0, R6.reuse, 0x70 ;  /* 0x0000007006007836 */ /* 0x040fe40000000000 */
[----:B------:R-:W-:Y:S01]  /*ccd0*/  @!P6 IMAD.IADD R49, R49, 0x1, -R7 ;  /* 0x000000013131e824 */ /* 0x000fe200078e0a07 */
[----:B------:R-:W-:Y:S01]  /*cce0*/  ISETP.GT.U32.AND P3, PT, R7, R47, PT ;  /* 0x0000002f0700720c */ /* 0x000fe20003f64070 */
[----:B------:R-:W-:Y:S01]  /*ccf0*/  VIADD R13, R6, 0x6c ;  /* 0x0000006c060d7836 */ /* 0x000fe20000000000 */
[----:B------:R-:W-:Y:S01]  /*cd00*/  ISETP.GE.AND P6, PT, R0, RZ, PT ;  /* 0x000000ff0000720c */ /* 0x000fe20003fc6270 */
[----:B------:R-:W-:Y:S01]  /*cd10*/  VIADD R18, R6, 0x68 ;  /* 0x0000006806127836 */ /* 0x000fe20000000000 */
[----:B------:R-:W-:Y:S01]  /*cd20*/  IABS R14, R0 ;  /* 0x00000000000e7213 */ /* 0x000fe20000000000 */
[----:B------:R-:W-:Y:S01]  /*cd30*/  IMAD.HI.U32 R0, R3, R4, RZ ;  /* 0x0000000403007227 */ /* 0x000fe200078e00ff */
[----:B------:R-:W-:-:S03]  /*cd40*/  IABS R16, R13 ;  /* 0x0000000d00107213 */ /* 0x000fc60000000000 */
[----:B------:R-:W-:Y:S02]  /*cd50*/  IMAD.MOV R0, RZ, RZ, -R0 ;  /* 0x000000ffff007224 */ /* 0x000fe400078e0a00 */
[--C-:B------:R-:W-:Y:S02]  /*cd60*/  @!P1 IMAD.IADD R45, R45, 0x1, -R7.reuse ;  /* 0x000000012d2d9824 */ /* 0x100fe400078e0a07 */
[----:B------:R-:W-:Y:S02]  /*cd70*/  IMAD R43, R7, R0, R4 ;  /* 0x00000000072b7224 */ /* 0x000fe400078e0204 */
[----:B------:R-:W-:Y:S01]  /*cd80*/  @!P3 IMAD.IADD R47, R47, 0x1, -R7 ;  /* 0x000000012f2fb824 */ /* 0x000fe200078e0a07 */
[----:B------:R-:W-:Y:S01]  /*cd90*/  ISETP.GT.U32.AND P1, PT, R7, R45, PT ;  /* 0x0000002d0700720c */ /* 0x000fe20003f24070 */
[----:B------:R-:W-:Y:S01]  /*cda0*/  IMAD.HI.U32 R0, R3, R14, RZ ;  /* 0x0000000e03007227 */ /* 0x000fe200078e00ff */
[----:B------:R-:W-:-:S03]  /*cdb0*/  ISETP.GT.U32.AND P3, PT, R7, R43, PT ;  /* 0x0000002b0700720c */ /* 0x000fc60003f64070 */
[----:B------:R-:W-:Y:S02]  /*cdc0*/  IMAD.MOV R0, RZ, RZ, -R0 ;  /* 0x000000ffff007224 */ /* 0x000fe400078e0a00 */
[----:B------:R-:W-:Y:S01]  /*cdd0*/  @!P2 IMAD.MOV R49, RZ, RZ, -R49 ;  /* 0x000000ffff31a224 */ /* 0x000fe200078e0a31 */
[----:B------:R-:W-:Y:S01]  /*cde0*/  ISETP.GE.AND P2, PT, R13, RZ, PT ;  /* 0x000000ff0d00720c */ /* 0x000fe20003f46270 */
[----:B------:R-:W-:Y:S01]  /*cdf0*/  IMAD R41, R7, R0, R14 ;  /* 0x0000000007297224 */ /* 0x000fe200078e020e */
[----:B------:R-:W-:Y:S01]  /*ce00*/  IABS R13, R18 ;  /* 0x00000012000d7213 */ /* 0x000fe20000000000 */
[----:B------:R-:W-:-:S04]  /*ce10*/  IMAD.HI.U32 R4, R3, R16, RZ ;  /* 0x0000001003047227 */ /* 0x000fc800078e00ff */
[--C-:B------:R-:W-:Y:S01]  /*ce20*/  @!P1 IMAD.IADD R45, R45, 0x1, -R7.reuse ;  /* 0x000000012d2d9824 */ /* 0x100fe200078e0a07 */
[----:B------:R-:W-:Y:S01]  /*ce30*/  ISETP.GE.AND P1, PT, R18, RZ, PT ;  /* 0x000000ff1200720c */ /* 0x000fe20003f26270 */
[----:B------:R-:W-:Y:S02]  /*ce40*/  @!P3 IMAD.IADD R43, R43, 0x1, -R7 ;  /* 0x000000012b2bb824 */ /* 0x000fe400078e0a07 */
[----:B------:R-:W-:Y:S01]  /*ce50*/  @!P4 IMAD.MOV R45, RZ, RZ, -R45 ;  /* 0x000000ffff2dc224 */ /* 0x000fe200078e0a2d */
[C---:B------:R-:W-:Y:S01]  /*ce60*/  ISETP.GT.U32.AND P4, PT, R7.reuse, R41, PT ;  /* 0x000000290700720c */ /* 0x040fe20003f84070 */
[----:B------:R-:W-:Y:S01]  /*ce70*/  IMAD.MOV R4, RZ, RZ, -R4 ;  /* 0x000000ffff047224 */ /* 0x000fe200078e0a04 */
[C---:B------:R-:W-:Y:S01]  /*ce80*/  ISETP.GT.U32.AND P3, PT, R7.reuse, R43, PT ;  /* 0x0000002b0700720c */ /* 0x040fe20003f64070 */
[----:B------:R-:W-:Y:S02]  /*ce90*/  IMAD.MOV.U32 R14, RZ, RZ, R13 ;  /* 0x000000ffff0e7224 */ /* 0x000fe400078e000d */
[----:B------:R-:W-:-:S02]  /*cea0*/  IMAD R39, R7, R4, R16 ;  /* 0x0000000407277224 */ /* 0x000fc400078e0210 */
[----:B------:R-:W-:Y:S02]  /*ceb0*/  VIADD R4, R6, 0x64 ;  /* 0x0000006406047836 */ /* 0x000fe40000000000 */
[----:B------:R-:W-:-:S03]  /*cec0*/  IMAD.HI.U32 R0, R3, R14, RZ ;  /* 0x0000000e03007227 */ /* 0x000fc600078e00ff */
[----:B------:R-:W-:Y:S01]  /*ced0*/  IABS R60, R4 ;  /* 0x00000004003c7213 */ /* 0x000fe20000000000 */
[--C-:B------:R-:W-:Y:S02]  /*cee0*/  @!P4 IMAD.IADD R41, R41, 0x1, -R7.reuse ;  /* 0x000000012929c824 */ /* 0x100fe400078e0a07 */
[----:B------:R-:W-:Y:S01]  /*cef0*/  @!P3 IMAD.IADD R43, R43, 0x1, -R7 ;  /* 0x000000012b2bb824 */ /* 0x000fe200078e0a07 */
[C---:B------:R-:W-:Y:S01]  /*cf00*/  ISETP.GT.U32.AND P3, PT, R7.reuse, R39, PT ;  /* 0x000000270700720c */ /* 0x040fe20003f64070 */
[----:B------:R-:W-:Y:S01]  /*cf10*/  IMAD.MOV R0, RZ, RZ, -R0 ;  /* 0x000000ffff007224 */ /* 0x000fe200078e0a00 */
[C---:B------:R-:W-:Y:S01]  /*cf20*/  ISETP.GT.U32.AND P4, PT, R7.reuse, R41, PT ;  /* 0x000000290700720c */ /* 0x040fe20003f84070 */
[----:B------:R-:W-:Y:S02]  /*cf30*/  VIADD R16, R6, 0x60 ;  /* 0x0000006006107836 */ /* 0x000fe40000000000 */
[----:B------:R-:W-:Y:S02]  /*cf40*/  IMAD R13, R7, R0, R14 ;  /* 0x00000000070d7224 */ /* 0x000fe400078e020e */
[----:B------:R-:W-:Y:S01]  /*cf50*/  IMAD.HI.U32 R0, R3, R60, RZ ;  /* 0x0000003c03007227 */ /* 0x000fe200078e00ff */
[----:B------:R-:W-:-:S03]  /*cf60*/  IABS R36, R16 ;  /* 0x0000001000247213 */ /* 0x000fc60000000000 */
[----:B------:R-:W-:Y:S02]  /*cf70*/  IMAD.MOV R0, RZ, RZ, -R0 ;  /* 0x000000ffff007224 */ /* 0x000fe400078e0a00 */
[----:B------:R-:W-:Y:S02]  /*cf80*/  @!P3 IMAD.IADD R39, R39, 0x1, -R7 ;  /* 0x000000012727b824 */ /* 0x000fe400078e0a07 */
[----:B------:R-:W-:Y:S01]  /*cf90*/  @!P0 IMAD.MOV R47, RZ, RZ, -R47 ;  /* 0x000000ffff2f8224 */ /* 0x000fe200078e0a2f */
[----:B------:R-:W-:Y:S01]  /*cfa0*/  ISETP.GE.AND P0, PT, R4, RZ, PT ;  /* 0x000000ff0400720c */ /* 0x000fe20003f06270 */
[C---:B------:R-:W-:Y:S01]  /*cfb0*/  IMAD R60, R7.reuse, R0, R60 ;  /* 0x00000000073c7224 */ /* 0x040fe200078e023c */
[----:B------:R-:W-:Y:S01]  /*cfc0*/  ISETP.GT.U32.AND P3, PT, R7, R39, PT ;  /* 0x000000270700720c */ /* 0x000fe20003f64070 */
[----:B------:R-:W-:Y:S01]  /*cfd0*/  @!P4 IMAD.IADD R41, R41, 0x1, -R7 ;  /* 0x000000012929c824 */ /* 0x000fe200078e0a07 */
[----:B------:R-:W-:Y:S01]  /*cfe0*/  ISETP.GT.U32.AND P4, PT, R7, R13, PT ;  /* 0x0000000d0700720c */ /* 0x000fe20003f84070 */
[----:B------:R-:W-:-:S04]  /*cff0*/  IMAD.HI.U32 R4, R3, R36, RZ ;  /* 0x0000002403047227 */ /* 0x000fc800078e00ff */
[----:B------:R-:W-:Y:S01]  /*d000*/  @!P5 IMAD.MOV R43, RZ, RZ, -R43 ;  /* 0x000000ffff2bd224 */ /* 0x000fe200078e0a2b */
[C---:B------:R-:W-:Y:S01]  /*d010*/  ISETP.GT.U32.AND P5, PT, R7.reuse, R60, PT ;  /* 0x0000003c0700720c */ /* 0x040fe20003fa4070 */
[C---:B------:R-:W-:Y:S02]  /*d020*/  VIADD R14, R6.reuse, 0x5c ;  /* 0x0000005c060e7836 */ /* 0x040fe40000000000 */
[----:B------:R-:W-:Y:S02]  /*d030*/  IMAD.MOV R4, RZ, RZ, -R4 ;  /* 0x000000ffff047224 */ /* 0x000fe400078e0a04 */
[----:B------:R-:W-:Y:S01]  /*d040*/  VIADD R18, R6, 0x58 ;  /* 0x0000005806127836 */ /* 0x000fe20000000000 */
[----:B------:R-:W-:Y:S01]  /*d050*/  IABS R34, R14 ;  /* 0x0000000e00227213 */ /* 0x000fe20000000000 */
[----:B------:R-:W-:Y:S02]  /*d060*/  IMAD R36, R7, R4, R36 ;  /* 0x0000000407247224 */ /* 0x000fe400078e0224 */
[----:B------:R-:W-:Y:S01]  /*d070*/  @!P6 IMAD.MOV R41, RZ, RZ, -R41 ;  /* 0x000000ffff29e224 */ /* 0x000fe200078e0a29 */
[----:B------:R-:W-:Y:S01]  /*d080*/  IABS R32, R18 ;  /* 0x0000001200207213 */ /* 0x000fe20000000000 */
[----:B------:R-:W-:Y:S01]  /*d090*/  @!P4 IMAD.IADD R13, R13, 0x1, -R7 ;  /* 0x000000010d0dc824 */ /* 0x000fe200078e0a07 */
[----:B------:R-:W-:Y:S01]  /*d0a0*/  ISETP.GT.U32.AND P6, PT, R7, R36, PT ;  /* 0x000000240700720c */ /* 0x000fe20003fc4070 */
[----:B------:R-:W-:-:S04]  /*d0b0*/  IMAD.HI.U32 R0, R3, R34, RZ ;  /* 0x0000002203007227 */ /* 0x000fc800078e00ff */
[--C-:B------:R-:W-:Y:S01]  /*d0c0*/  @!P3 IMAD.IADD R39, R39, 0x1, -R7.reuse ;  /* 0x000000012727b824 */ /* 0x100fe200078e0a07 */
[----:B------:R-:W-:Y:S01]  /*d0d0*/  ISETP.GE.AND P3, PT, R16, RZ, PT ;  /* 0x000000ff1000720c */ /* 0x000fe20003f66270 */
[----:B------:R-:W-:Y:S01]  /*d0e0*/  @!P5 IMAD.IADD R60, R60, 0x1, -R7 ;  /* 0x000000013c3cd824 */ /* 0x000fe200078e0a07 */
[----:B------:R-:W-:Y:S01]  /*d0f0*/  ISETP.GT.U32.AND P5, PT, R7, R13, PT ;  /* 0x0000000d0700720c */ /* 0x000fe20003fa4070 */
[----:B------:R-:W-:Y:S02]  /*d100*/  IMAD.MOV R4, RZ, RZ, -R0 ;  /* 0x000000ffff047224 */ /* 0x000fe400078e0a00 */
[C---:B------:R-:W-:Y:S02]  /*d110*/  VIADD R16, R6.reuse, 0x50 ;  /* 0x0000005006107836 */ /* 0x040fe40000000000 */
[----:B------:R-:W-:Y:S02]  /*d120*/  VIADD R20, R6, 0x54 ;  /* 0x0000005406147836 */ /* 0x000fe40000000000 */
[----:B------:R-:W-:Y:S01]  /*d130*/  IMAD.HI.U32 R0, R3, R32, RZ ;  /* 0x0000002003007227 */ /* 0x000fe200078e00ff */
[----:B------:R-:W-:-:S02]  /*d140*/  IABS R28, R16 ;  /* 0x00000010001c7213 */ /* 0x000fc40000000000 */
[----:B------:R-:W-:Y:S01]  /*d150*/  IABS R30, R20 ;  /* 0x00000014001e7213 */ /* 0x000fe20000000000 */
[----:B------:R-:W-:Y:S02]  /*d160*/  IMAD.MOV R0, RZ, RZ, -R0 ;  /* 0x000000ffff007224 */ /* 0x000fe400078e0a00 */
[----:B------:R-:W-:Y:S02]  /*d170*/  VIADD R21, R6, 0x4c ;  /* 0x0000004c06157836 */ /* 0x000fe40000000000 */
[C---:B------:R-:W-:Y:S02]  /*d180*/  IMAD R32, R7.reuse, R0, R32 ;  /* 0x0000000007207224 */ /* 0x040fe400078e0220 */
[----:B------:R-:W-:Y:S01]  /*d190*/  @!P6 IMAD.IADD R36, R36, 0x1, -R7 ;  /* 0x000000012424e824 */ /* 0x000fe200078e0a07 */
[C---:B------:R-:W-:Y:S01]  /*d1a0*/  ISETP.GT.U32.AND P6, PT, R7.reuse, R60, PT ;  /* 0x0000003c0700720c */ /* 0x040fe20003fc4070 */
[----:B------:R-:W-:Y:S01]  /*d1b0*/  IMAD R34, R7, R4, R34 ;  /* 0x0000000407227224 */ /* 0x000fe200078e0222 */
[----:B------:R-:W-:Y:S01]  /*d1c0*/  IABS R26, R21 ;  /* 0x00000015001a7213 */ /* 0x000fe20000000000 */
[----:B------:R-:W-:-:S03]  /*d1d0*/  IMAD.HI.U32 R0, R3, R28, RZ ;  /* 0x0000001c03007227 */ /* 0x000fc600078e00ff */
[----:B------:R-:W-:Y:S01]  /*d1e0*/  ISETP.GT.U32.AND P4, PT, R7, R34, PT ;  /* 0x000000220700720c */ /* 0x000fe20003f84070 */
[----:B------:R-:W-:-:S04]  /*d1f0*/  IMAD.HI.U32 R4, R3, R30, RZ ;  /* 0x0000001e03047227 */ /* 0x000fc800078e00ff */
[----:B------:R-:W-:Y:S01]  /*d200*/  @!P2 IMAD.MOV R39, RZ, RZ, -R39 ;  /* 0x000000ffff27a224 */ /* 0x000fe200078e0a27 */
[----:B------:R-:W-:Y:S01]  /*d210*/  ISETP.GT.U32.AND P2, PT, R7, R36, PT ;  /* 0x000000240700720c */ /* 0x000fe20003f44070 */
[----:B------:R-:W-:Y:S01]  /*d220*/  @!P5 IMAD.IADD R13, R13, 0x1, -R7 ;  /* 0x000000010d0dd824 */ /* 0x000fe200078e0a07 */
[C---:B------:R-:W-:Y:S01]  /*d230*/  ISETP.GT.U32.AND P5, PT, R7.reuse, R32, PT ;  /* 0x000000200700720c */ /* 0x040fe20003fa4070 */
[----:B------:R-:W-:Y:S02]  /*d240*/  IMAD.MOV R0, RZ, RZ, -R0 ;  /* 0x000000ffff007224 */ /* 0x000fe400078e0a00 */
[----:B------:R-:W-:Y:S02]  /*d250*/  IMAD.MOV R4, RZ, RZ, -R4 ;  /* 0x000000ffff047224 */ /* 0x000fe400078e0a04 */
[C---:B------:R-:W-:Y:S02]  /*d260*/  IMAD R28, R7.reuse, R0, R28 ;  /* 0x00000000071c7224 */ /* 0x040fe400078e021c */
[----:B------:R-:W-:-:S02]  /*d270*/  IMAD R30, R7, R4, R30 ;  /* 0x00000004071e7224 */ /* 0x000fc400078e021e */
[----:B------:R-:W-:-:S04]  /*d280*/  IMAD.HI.U32 R0, R3, R26, RZ ;  /* 0x0000001a03007227 */ /* 0x000fc800078e00ff */
[----:B------:R-:W-:Y:S02]  /*d290*/  VIADD R23, R6, 0x48 ;  /* 0x0000004806177836 */ /* 0x000fe40000000000 */
[--C-:B------:R-:W-:Y:S01]  /*d2a0*/  @!P6 IMAD.IADD R60, R60, 0x1, -R7.reuse ;  /* 0x000000013c3ce824 */ /* 0x100fe200078e0a07 */
[C---:B------:R-:W-:Y:S01]  /*d2b0*/  ISETP.GT.U32.AND P6, PT, R7.reuse, R30, PT ;  /* 0x0000001e0700720c */ /* 0x040fe20003fc4070 */
[----:B------:R-:W-:Y:S01]  /*d2c0*/  IMAD.MOV R0, RZ, RZ, -R0 ;  /* 0x000000ffff007224 */ /* 0x000fe200078e0a00 */
[----:B------:R-:W-:Y:S01]  /*d2d0*/  IABS R24, R23 ;  /* 0x0000001700187213 */ /* 0x000fe20000000000 */
        /* <DEDUP_REMOVED lines=8> */
[----:B------:R-:W-:Y:S01]  /*d360*/  ISETP.GT.U32.AND P3, PT, R7, R26, PT ;  /* 0x0000001a0700720c */ /* 0x000fe20003f64070 */
[----:B------:R-:W-:-:S04]  /*d370*/  IMAD.HI.U32 R4, R3, R24, RZ ;  /* 0x0000001803047227 */ /* 0x000fc800078e00ff */
[----:B------:R-:W-:Y:S02]  /*d380*/  VIADD R14, R6, 0x44 ;  /* 0x00000044060e7836 */ /* 0x000fe40000000000 */
[----:B------:R-:W-:Y:S02]  /*d390*/  IMAD.MOV R4, RZ, RZ, -R4 ;  /* 0x000000ffff047224 */ /* 0x000fe400078e0a04 */
[----:B------:R-:W-:Y:S01]  /*d3a0*/  @!P6 IMAD.IADD R30, R30, 0x1, -R7 ;  /* 0x000000011e1ee824 */ /* 0x000fe200078e0a07 */
[----:B------:R-:W-:Y:S01]  /*d3b0*/  IABS R22, R14 ;  /* 0x0000000e00167213 */ /* 0x000fe20000000000 */
[C---:B------:R-:W-:Y:S01]  /*d3c0*/  IMAD R24, R7.reuse, R4, R24 ;  /* 0x0000000407187224 */ /* 0x040fe200078e0218 */
[----:B------:R-:W-:Y:S01]  /*d3d0*/  ISETP.GE.AND P6, PT, R20, RZ, PT ;  /* 0x000000ff1400720c */ /* 0x000fe20003fc6270 */
[----:B------:R-:W-:Y:S01]  /*d3e0*/  @!P0 IMAD.MOV R60, RZ, RZ, -R60 ;  /* 0x000000ffff3c8224 */ /* 0x000fe200078e0a3c */
[----:B------:R-:W-:Y:S01]  /*d3f0*/  ISETP.GT.U32.AND P0, PT, R7, R30, PT ;  /* 0x0000001e0700720c */ /* 0x000fe20003f04070 */
[----:B------:R-:W-:-:S02]  /*d400*/  VIADD R4, R6, 0x40 ;  /* 0x0000004006047836 */ /* 0x000fc40000000000 */
[----:B------:R-:W-:-:S03]  /*d410*/  IMAD.HI.U32 R0, R3, R22, RZ ;  /* 0x0000001603007227 */ /* 0x000fc600078e00ff */
[----:B------:R-:W-:Y:S01]  /*d420*/  IABS R20, R4 ;  /* 0x0000000400147213 */ /* 0x000fe20000000000 */
[--C-:B------:R-:W-:Y:S02]  /*d430*/  @!P4 IMAD.IADD R34, R34, 0x1, -R7.reuse ;  /* 0x000000012222c824 */ /* 0x100fe400078e0a07 */
[--C-:B------:R-:W-:Y:S01]  /*d440*/  @!P1 IMAD.IADD R32, R32, 0x1, -R7.reuse ;  /* 0x0000000120209824 */ /* 0x100fe200078e0a07 */
[C---:B------:R-:W-:Y:S01]  /*d450*/  ISETP.GT.U32.AND P1, PT, R7.reuse, R24, PT ;  /* 0x000000180700720c */ /* 0x040fe20003f24070 */
[----:B------:R-:W-:Y:S01]  /*d460*/  @!P3 IMAD.IADD R26, R26, 0x1, -R7 ;  /* 0x000000011a1ab824 */ /* 0x000fe200078e0a07 */
[C---:B------:R-:W-:Y:S01]  /*d470*/  ISETP.GT.U32.AND P4, PT, R7.reuse, R34, PT ;  /* 0x000000220700720c */ /* 0x040fe20003f84070 */
[----:B------:R-:W-:Y:S01]  /*d480*/  IMAD.MOV R0, RZ, RZ, -R0 ;  /* 0x000000ffff007224 */ /* 0x000fe200078e0a00 */
[----:B------:R-:W-:Y:S01]  /*d490*/  ISETP.GE.AND P3, PT, R14, RZ, PT ;  /* 0x000000ff0e00720c */ /* 0x000fe20003f66270 */
[----:B------:R-:W-:Y:S01]  /*d4a0*/  @!P5 IMAD.MOV R32, RZ, RZ, -R32 ;  /* 0x000000ffff20d224 */ /* 0x000fe200078e0a20 */
[C---:B------:R-:W-:Y:S01]  /*d4b0*/  ISETP.GT.U32.AND P5, PT, R7.reuse, R26, PT ;  /* 0x0000001a0700720c */ /* 0x040fe20003fa4070 */
[----:B------:R-:W-:-:S02]  /*d4c0*/  IMAD R22, R7, R0, R22 ;  /* 0x0000000007167224 */ /* 0x000fc400078e0216 */
[----:B------:R-:W-:-:S04]  /*d4d0*/  IMAD.HI.U32 R0, R3, R20, RZ ;  /* 0x0000001403007227 */ /* 0x000fc800078e00ff */
[--C-:B------:R-:W-:Y:S01]  /*d4e0*/  @!P0 IMAD.IADD R30, R30, 0x1, -R7.reuse ;  /* 0x000000011e1e8824 */ /* 0x100fe200078e0a07 */
[----:B------:R-:W-:Y:S01]  /*d4f0*/  ISETP.GE.AND P0, PT, R21, RZ, PT ;  /* 0x000000ff1500720c */ /* 0x000fe20003f06270 */
[----:B------:R-:W-:Y:S02]  /*d500*/  IMAD.MOV R0, RZ, RZ, -R0 ;  /* 0x000000ffff007224 */ /* 0x000fe400078e0a00 */
[--C-:B------:R-:W-:Y:S02]  /*d510*/  @!P1 IMAD.IADD R24, R24, 0x1, -R7.reuse ;  /* 0x0000000118189824 */ /* 0x100fe400078e0a07 */
[----:B------:R-:W-:Y:S01]  /*d520*/  @!P6 IMAD.MOV R30, RZ, RZ, -R30 ;  /* 0x000000ffff1ee224 */ /* 0x000fe200078e0a1e */
[C---:B------:R-:W-:Y:S01]  /*d530*/  ISETP.GT.U32.AND P6, PT, R7.reuse, R22, PT ;  /* 0x000000160700720c */ /* 0x040fe20003fc4070 */
[C---:B------:R-:W-:Y:S01]  /*d540*/  IMAD R20, R7.reuse, R0, R20 ;  /* 0x0000000007147224 */ /* 0x040fe200078e0214 */
[C---:B------:R-:W-:Y:S01]  /*d550*/  ISETP.GT.U32.AND P1, PT, R7.reuse, R24, PT ;  /* 0x000000180700720c */ /* 0x040fe20003f24070 */
[--C-:B------:R-:W-:Y:S01]  /*d560*/  @!P4 IMAD.IADD R34, R34, 0x1, -R7.reuse ;  /* 0x000000012222c824 */ /* 0x100fe200078e0a07 */
[C---:B------:R-:W-:Y:S01]  /*d570*/  ISETP.GT.U32.AND P4, PT, R7.reuse, R28, PT ;  /* 0x0000001c0700720c */ /* 0x040fe20003f84070 */
[----:B------:R-:W-:Y:S01]  /*d580*/  @!P5 IMAD.IADD R26, R26, 0x1, -R7 ;  /* 0x000000011a1ad824 */ /* 0x000fe200078e0a07 */
[----:B------:R-:W-:Y:S01]  /*d590*/  ISETP.GT.U32.AND P5, PT, R7, R20, PT ;  /* 0x000000140700720c */ /* 0x000fe20003fa4070 */
[----:B------:R-:W-:-:S02]  /*d5a0*/  VIADD R0, R6, 0x3c ;  /* 0x0000003c06007836 */ /* 0x000fc40000000000 */
[----:B------:R-:W-:Y:S01]  /*d5b0*/  @!P2 IMAD.MOV R34, RZ, RZ, -R34 ;  /* 0x000000ffff22a224 */ /* 0x000fe200078e0a22 */
[----:B------:R-:W-:Y:S01]  /*d5c0*/  ISETP.GE.AND P2, PT, R16, RZ, PT ;  /* 0x000000ff1000720c */ /* 0x000fe20003f46270 */
[----:B------:R-:W-:Y:S01]  /*d5d0*/  VIADD R21, R6, 0x34 ;  /* 0x0000003406157836 */ /* 0x000fe20000000000 */
[----:B------:R-:W-:Y:S01]  /*d5e0*/  IABS R18, R0 ;  /* 0x0000000000127213 */ /* 0x000fe20000000000 */
[--C-:B------:R-:W-:Y:S02]  /*d5f0*/  @!P6 IMAD.IADD R22, R22, 0x1, -R7.reuse ;  /* 0x000000011616e824 */ /* 0x100fe400078e0a07 */
[--C-:B------:R-:W-:Y:S01]  /*d600*/  @!P1 IMAD.IADD R24, R24, 0x1, -R7.reuse ;  /* 0x0000000118189824 */ /* 0x100fe200078e0a07 */
[----:B------:R-:W-:Y:S01]  /*d610*/  ISETP.GE.AND P1, PT, R0, RZ, PT ;  /* 0x000000ff0000720c */ /* 0x000fe20003f26270 */
[--C-:B------:R-:W-:Y:S01]  /*d620*/  @!P4 IMAD.IADD R28, R28, 0x1, -R7.reuse ;  /* 0x000000011c1cc824 */ /* 0x100fe200078e0a07 */
[----:B------:R-:W-:Y:S01]  /*d630*/  IABS R40, R21 ;  /* 0x0000001500287213 */ /* 0x000fe20000000000 */
[----:B------:R-:W-:Y:S01]  /*d640*/  @!P5 IMAD.IADD R20, R20, 0x1, -R7 ;  /* 0x000000011414d824 */ /* 0x000fe200078e0a07 */
[----:B------:R-:W-:Y:S01]  /*d650*/  ISETP.GT.U32.AND P5, PT, R7, R22, PT ;  /* 0x000000160700720c */ /* 0x000fe20003fa4070 */
[----:B------:R-:W-:Y:S01]  /*d660*/  IMAD.HI.U32 R0, R3, R18, RZ ;  /* 0x0000001203007227 */ /* 0x000fe200078e00ff */
[----:B------:R-:W-:-:S03]  /*d670*/  ISETP.GT.U32.AND P4, PT, R7, R28, PT ;  /* 0x0000001c0700720c */ /* 0x000fc60003f84070 */
[----:B------:R-:W-:Y:S02]  /*d680*/  IMAD.MOV R14, RZ, RZ, -R0 ;  /* 0x000000ffff0e7224 */ /* 0x000fe400078e0a00 */
[----:B------:R-:W-:Y:S01]  /*d690*/  @!P0 IMAD.MOV R26, RZ, RZ, -R26 ;  /* 0x000000ffff1a8224 */ /* 0x000fe200078e0a1a */
[C---:B------:R-:W-:Y:S01]  /*d6a0*/  ISETP.GT.U32.AND P0, PT, R7.reuse, R20, PT ;  /* 0x000000140700720c */ /* 0x040fe20003f04070 */
[C---:B------:R-:W-:Y:S02]  /*d6b0*/  IMAD R18, R7.reuse, R14, R18 ;  /* 0x0000000e07127224 */ /* 0x040fe400078e0212 */
[----:B------:R-:W-:Y:S02]  /*d6c0*/  VIADD R31, R6, 0x24 ;  /* 0x00000024061f7836 */ /* 0x000fe40000000000 */
[--C-:B------:R-:W-:Y:S01]  /*d6d0*/  @!P5 IMAD.IADD R22, R22, 0x1, -R7.reuse ;  /* 0x000000011616d824 */ /* 0x100fe200078e0a07 */
[----:B------:R-:W-:Y:S01]  /*d6e0*/  ISETP.GT.U32.AND P5, PT, R7, R18, PT ;  /* 0x000000120700720c */ /* 0x000fe20003fa4070 */
[--C-:B------:R-:W-:Y:S01]  /*d6f0*/  @!P4 IMAD.IADD R28, R28, 0x1, -R7.reuse ;  /* 0x000000011c1cc824 */ /* 0x100fe200078e0a07 */
[----:B------:R-:W-:Y:S01]  /*d700*/  ISETP.GE.AND P4, PT, R23, RZ, PT ;  /* 0x000000ff1700720c */ /* 0x000fe20003f86270 */
[----:B------:R-:W-:Y:S01]  /*d710*/  VIADD R23, R6, 0x30 ;  /* 0x0000003006177836 */ /* 0x000fe20000000000 */
[----:B------:R-:W-:Y:S01]  /*d720*/  IABS R42, R31 ;  /* 0x0000001f002a7213 */ /* 0x000fe20000000000 */
[----:B------:R-:W-:Y:S01]  /*d730*/  @!P2 IMAD.MOV R28, RZ, RZ, -R28 ;  /* 0x000000ffff1ca224 */ /* 0x000fe200078e0a1c */
[----:B------:R-:W-:Y:S01]  /*d740*/  ISETP.GE.AND P2, PT, R4, RZ, PT ;  /* 0x000000ff0400720c */ /* 0x000fe20003f46270 */
        /* <DEDUP_REMOVED lines=8> */
[----:B------:R-:W-:-:S03]  /*d7d0*/  IMAD.HI.U32 R4, R3, R40, RZ ;  /* 0x0000002803047227 */ /* 0x000fc600078e00ff */
[----:B------:R-:W-:Y:S01]  /*d7e0*/  ISETP.GT.U32.AND P5, PT, R7, R18, PT ;  /* 0x000000120700720c */ /* 0x000fe20003fa4070 */
[----:B------:R-:W-:-:S04]  /*d7f0*/  IMAD.HI.U32 R0, R3, R16, RZ ;  /* 0x0000001003007227 */ /* 0x000fc800078e00ff */
[----:B------:R-:W-:Y:S02]  /*d800*/  IMAD.MOV R0, RZ, RZ, -R0 ;  /* 0x000000ffff007224 */ /* 0x000fe400078e0a00 */
[----:B------:R-:W-:-:S04]  /*d810*/  IMAD.HI.U32 R14, R3, R58, RZ ;  /* 0x0000003a030e7227 */ /* 0x000fc800078e00ff */
[C---:B------:R-:W-:Y:S02]  /*d820*/  IMAD R16, R7.reuse, R0, R16 ;  /* 0x0000000007107224 */ /* 0x040fe400078e0210 */
[----:B------:R-:W-:Y:S02]  /*d830*/  IMAD.MOV R4, RZ, RZ, -R4 ;  /* 0x000000ffff047224 */ /* 0x000fe400078e0a04 */
[----:B------:R-:W-:Y:S01]  /*d840*/  @!P5 IMAD.IADD R18, R18, 0x1, -R7 ;  /* 0x000000011212d824 */ /* 0x000fe200078e0a07 */
[----:B------:R-:W-:Y:S01]  /*d850*/  ISETP.GT.U32.AND P5, PT, R7, R16, PT ;  /* 0x000000100700720c */ /* 0x000fe20003fa4070 */
[----:B------:R-:W-:Y:S01]  /*d860*/  @!P4 IMAD.MOV R24, RZ, RZ, -R24 ;  /* 0x000000ffff18c224 */ /* 0x000fe200078e0a18 */
[----:B------:R-:W-:Y:S01]  /*d870*/  ISETP.GE.AND P4, PT, R21, RZ, PT ;  /* 0x000000ff1500720c */ /* 0x000fe20003f86270 */
[----:B------:R-:W-:Y:S02]  /*d880*/  IMAD.MOV R21, RZ, RZ, -R14 ;  /* 0x000000ffff157224 */ /* 0x000fe400078e0a0e */
[----:B------:R-:W-:-:S02]  /*d890*/  IMAD R14, R7, R4, R40 ;  /* 0x00000004070e7224 */ /* 0x000fc400078e0228 */
[----:B------:R-:W-:Y:S02]  /*d8a0*/  @!P1 IMAD.MOV R18, RZ, RZ, -R18 ;  /* 0x000000ffff129224 */ /* 0x000fe400078e0a12 */
[C---:B------:R-:W-:Y:S01]  /*d8b0*/  VIADD R0, R6.reuse, 0x2c ;  /* 0x0000002c06007836 */ /* 0x040fe20000000000 */
[C---:B------:R-:W-:Y:S01]  /*d8c0*/  ISETP.GT.U32.AND P1, PT, R7.reuse, R14, PT ;  /* 0x0000000e0700720c */ /* 0x040fe20003f24070 */
[----:B------:R-:W-:Y:S02]  /*d8d0*/  VIADD R4, R6, 0x28 ;  /* 0x0000002806047836 */ /* 0x000fe40000000000 */
[----:B------:R-:W-:Y:S01]  /*d8e0*/  @!P5 IMAD.IADD R16, R16, 0x1, -R7 ;  /* 0x000000011010d824 */ /* 0x000fe200078e0a07 */
[----:B------:R-:W-:Y:S01]  /*d8f0*/  IABS R40, R0 ;  /* 0x0000000000287213 */ /* 0x000fe20000000000 */
[C---:B------:R-:W-:Y:S01]  /*d900*/  IMAD R58, R7.reuse, R21, R58 ;  /* 0x00000015073a7224 */ /* 0x040fe200078e023a */
[----:B------:R-:W-:Y:S01]  /*d910*/  IABS R56, R4 ;  /* 0x0000000400387213 */ /* 0x000fe20000000000 */
[----:B------:R-:W-:Y:S01]  /*d920*/  @!P2 IMAD.MOV R20, RZ, RZ, -R20 ;  /* 0x000000ffff14a224 */ /* 0x000fe200078e0a14 */
[----:B------:R-:W-:Y:S01]  /*d930*/  ISETP.GT.U32.AND P5, PT, R7, R16, PT ;  /* 0x000000100700720c */ /* 0x000fe20003fa4070 */
[----:B------:R-:W-:Y:S01]  /*d940*/  VIADD R33, R6, 0x20 ;  /* 0x0000002006217836 */ /* 0x000fe20000000000 */
[----:B------:R-:W-:Y:S01]  /*d950*/  ISETP.GE.AND P3, PT, R0, RZ, PT ;  /* 0x000000ff0000720c */ /* 0x000fe20003f66270 */
[----:B------:R-:W-:Y:S01]  /*d960*/  IMAD.HI.U32 R0, R3, R40, RZ ;  /* 0x0000002803007227 */ /* 0x000fe200078e00ff */
[----:B------:R-:W-:-:S02]  /*d970*/  ISETP.GE.AND P2, PT, R4, RZ, PT ;  /* 0x000000ff0400720c */ /* 0x000fc40003f46270 */
[----:B------:R-:W-:Y:S01]  /*d980*/  IABS R52, R33 ;  /* 0x0000002100347213 */ /* 0x000fe20000000000 */
[----:B------:R-:W-:Y:S02]  /*d990*/  @!P1 IMAD.IADD R14, R14, 0x1, -R7 ;  /* 0x000000010e0e9824 */ /* 0x000fe400078e0a07 */
[----:B------:R-:W-:-:S03]  /*d9a0*/  IMAD.HI.U32 R4, R3, R56, RZ ;  /* 0x0000003803047227 */ /* 0x000fc600078e00ff */
[C---:B------:R-:W-:Y:S01]  /*d9b0*/  ISETP.GT.U32.AND P1, PT, R7.reuse, R14, PT ;  /* 0x0000000e0700720c */ /* 0x040fe20003f24070 */
[----:B------:R-:W-:Y:S02]  /*d9c0*/  IMAD.MOV R0, RZ, RZ, -R0 ;  /* 0x000000ffff007224 */ /* 0x000fe400078e0a00 */
[----:B------:R-:W-:Y:S01]  /*d9d0*/  @!P5 IMAD.IADD R16, R16, 0x1, -R7 ;  /* 0x000000011010d824 */ /* 0x000fe200078e0a07 */
[C---:B------:R-:W-:Y:S01]  /*d9e0*/  ISETP.GT.U32.AND P5, PT, R7.reuse, R58, PT ;  /* 0x0000003a0700720c */ /* 0x040fe20003fa4070 */
[----:B------:R-:W-:Y:S02]  /*d9f0*/  IMAD.MOV R27, RZ, RZ, -R4 ;  /* 0x000000ffff1b7224 */ /* 0x000fe400078e0a04 */
[----:B------:R-:W-:Y:S02]  /*da00*/  IMAD R4, R7, R0, R40 ;  /* 0x0000000007047224 */ /* 0x000fe400078e0228 */
[----:B------:R-:W-:Y:S02]  /*da10*/  VIADD R35, R6, 0x1c ;  /* 0x0000001c06237836 */ /* 0x000fe40000000000 */
[----:B------:R-:W-:-:S03]  /*da20*/  IMAD.HI.U32 R21, R3, R42, RZ ;  /* 0x0000002a03157227 */ /* 0x000fc600078e00ff */
[----:B------:R-:W-:Y:S01]  /*da30*/  IABS R44, R35 ;  /* 0x00000023002c7213 */ /* 0x000fe20000000000 */
[--C-:B------:R-:W-:Y:S01]  /*da40*/  @!P1 IMAD.IADD R14, R14, 0x1, -R7.reuse ;  /* 0x000000010e0e9824 */ /* 0x100fe200078e0a07 */
[----:B------:R-:W-:Y:S01]  /*da50*/  ISETP.GT.U32.AND P1, PT, R7, R4, PT ;  /* 0x000000040700720c */ /* 0x000fe20003f24070 */
[----:B------:R-:W-:Y:S02]  /*da60*/  @!P5 IMAD.IADD R58, R58, 0x1, -R7 ;  /* 0x000000013a3ad824 */ /* 0x000fe400078e0a07 */
[----:B------:R-:W-:Y:S02]  /*da70*/  IMAD.MOV R29, RZ, RZ, -R21 ;  /* 0x000000ffff1d7224 */ /* 0x000fe400078e0a15 */
[----:B------:R-:W-:Y:S01]  /*da80*/  IMAD.HI.U32 R23, R3, R52, RZ ;  /* 0x0000003403177227 */ /* 0x000fe200078e00ff */
[----:B------:R-:W-:-:S03]  /*da90*/  ISETP.GT.U32.AND P5, PT, R7, R58, PT ;  /* 0x0000003a0700720c */ /* 0x000fc60003fa4070 */
[C---:B------:R-:W-:Y:S02]  /*daa0*/  IMAD R56, R7.reuse, R27, R56 ;  /* 0x0000001b07387224 */ /* 0x040fe400078e0238 */
[----:B------:R-:W-:Y:S02]  /*dab0*/  IMAD R0, R7, R29, R42 ;  /* 0x0000001d07007224 */ /* 0x000fe400078e022a */
[----:B------:R-:W-:Y:S02]  /*dac0*/  VIADD R27, R6, 0x18 ;  /* 0x00000018061b7836 */ /* 0x000fe40000000000 */
[----:B------:R-:W-:Y:S02]  /*dad0*/  @!P1 IMAD.IADD R4, R4, 0x1, -R7 ;  /* 0x0000000104049824 */ /* 0x000fe400078e0a07 */
[----:B------:R-:W-:Y:S01]  /*dae0*/  IMAD.HI.U32 R21, R3, R44, RZ ;  /* 0x0000002c03157227 */ /* 0x000fe200078e00ff */
[----:B------:R-:W-:Y:S02]  /*daf0*/  IABS R48, R27 ;  /* 0x0000001b00307213 */ /* 0x000fe40000000000 */
[----:B------:R-:W-:Y:S01]  /*db00*/  ISETP.GT.U32.AND P1, PT, R7, R4, PT ;  /* 0x000000040700720c */ /* 0x000fe20003f24070 */
[----:B------:R-:W-:-:S02]  /*db10*/  VIADD R29, R6, 0x14 ;  /* 0x00000014061d7836 */ /* 0x000fc40000000000 */
[----:B------:R-:W-:Y:S02]  /*db20*/  IMAD.MOV R23, RZ, RZ, -R23 ;  /* 0x000000ffff177224 */ /* 0x000fe400078e0a17 */
[----:B------:R-:W-:Y:S01]  /*db30*/  IMAD.MOV R21, RZ, RZ, -R21 ;  /* 0x000000ffff157224 */ /* 0x000fe200078e0a15 */
[----:B------:R-:W-:Y:S01]  /*db40*/  IABS R54, R29 ;  /* 0x0000001d00367213 */ /* 0x000fe20000000000 */
[C---:B------:R-:W-:Y:S02]  /*db50*/  IMAD R52, R7.reuse, R23, R52 ;  /* 0x0000001707347224 */ /* 0x040fe400078e0234 */
[----:B------:R-:W-:Y:S01]  /*db60*/  @!P6 IMAD.MOV R16, RZ, RZ, -R16 ;  /* 0x000000ffff10e224 */ /* 0x000fe200078e0a10 */
[C---:B------:R-:W-:Y:S01]  /*db70*/  ISETP.GT.U32.AND P6, PT, R7.reuse, R56, PT ;  /* 0x000000380700720c */ /* 0x040fe20003fc4070 */
[C---:B------:R-:W-:Y:S02]  /*db80*/  IMAD R40, R7.reuse, R21, R44 ;  /* 0x0000001507287224 */ /* 0x040fe400078e022c */
[----:B------:R-:W-:Y:S01]  /*db90*/  @!P4 IMAD.MOV R14, RZ, RZ, -R14 ;  /* 0x000000ffff0ec224 */ /* 0x000fe200078e0a0e */
[----:B------:R-:W-:Y:S01]  /*dba0*/  ISETP.GT.U32.AND P4, PT, R7, R0, PT ;  /* 0x000000000700720c */ /* 0x000fe20003f84070 */
[----:B------:R-:W-:-:S04]  /*dbb0*/  IMAD.HI.U32 R21, R3, R48, RZ ;  /* 0x0000003003157227 */ /* 0x000fc800078e00ff */
[----:B------:R-:W-:Y:S01]  /*dbc0*/  @!P5 IMAD.IADD R58, R58, 0x1, -R7 ;  /* 0x000000013a3ad824 */ /* 0x000fe200078e0a07 */
[----:B------:R-:W-:Y:S01]  /*dbd0*/  ISETP.GT.U32.AND P5, PT, R7, R52, PT ;  /* 0x000000340700720c */ /* 0x000fe20003fa4070 */
[----:B------:R-:W-:Y:S02]  /*dbe0*/  VIADD R53, R6, 0xc ;  /* 0x0000000c06357836 */ /* 0x000fe40000000000 */
[----:B------:R-:W-:-:S03]  /*dbf0*/  IMAD.HI.U32 R23, R3, R54, RZ ;  /* 0x0000003603177227 */ /* 0x000fc600078e00ff */
[----:B------:R-:W-:Y:S01]  /*dc00*/  IABS R46, R53 ;  /* 0x00000035002e7213 */ /* 0x000fe20000000000 */
[----:B------:R-:W-:Y:S02]  /*dc10*/  IMAD.MOV R21, RZ, RZ, -R21 ;  /* 0x000000ffff157224 */ /* 0x000fe400078e0a15 */
[----:B------:R-:W-:Y:S02]  /*dc20*/  VIADD R37, R6, 0x10 ;  /* 0x0000001006257836 */ /* 0x000fe40000000000 */
[----:B------:R-:W-:Y:S02]  /*dc30*/  IMAD.MOV R23, RZ, RZ, -R23 ;  /* 0x000000ffff177224 */ /* 0x000fe400078e0a17 */
[C---:B------:R-:W-:Y:S01]  /*dc40*/  IMAD R48, R7.reuse, R21, R48 ;  /* 0x0000001507307224 */ /* 0x040fe200078e0230 */
[----:B------:R-:W-:Y:S01]  /*dc50*/  IABS R50, R37 ;  /* 0x0000002500327213 */ /* 0x000fe20000000000 */
[----:B------:R-:W-:Y:S01]  /*dc60*/  @!P1 IMAD.IADD R4, R4, 0x1, -R7 ;  /* 0x0000000104049824 */ /* 0x000fe200078e0a07 */
[C---:B------:R-:W-:Y:S01]  /*dc70*/  ISETP.GT.U32.AND P1, PT, R7.reuse, R40, PT ;  /* 0x000000280700720c */ /* 0x040fe20003f24070 */
[----:B------:R-:W-:-:S02]  /*dc80*/  IMAD R54, R7, R23, R54 ;  /* 0x0000001707367224 */ /* 0x000fc400078e0236 */
[----:B------:R-:W-:Y:S01]  /*dc90*/  @!P6 IMAD.IADD R56, R56, 0x1, -R7 ;  /* 0x000000013838e824 */ /* 0x000fe200078e0a07 */
[----:B------:R-:W-:Y:S01]  /*dca0*/  ISETP.GT.U32.AND P6, PT, R7, R48, PT ;  /* 0x000000300700720c */ /* 0x000fe20003fc4070 */
[----:B------:R-:W-:-:S04]  /*dcb0*/  IMAD.HI.U32 R23, R3, R46, RZ ;  /* 0x0000002e03177227 */ /* 0x000fc800078e00ff */
[--C-:B------:R-:W-:Y:S01]  /*dcc0*/  @!P4 IMAD.IADD R0, R0, 0x1, -R7.reuse ;  /* 0x000000010000c824 */ /* 0x100fe200078e0a07 */
[C---:B------:R-:W-:Y:S01]  /*dcd0*/  ISETP.GT.U32.AND P4, PT, R7.reuse, R54, PT ;  /* 0x000000360700720c */ /* 0x040fe20003f84070 */
[----:B------:R-:W-:Y:S02]  /*dce0*/  VIADD R55, R6, 0x8 ;  /* 0x0000000806377836 */ /* 0x000fe40000000000 */
[----:B------:R-:W-:Y:S01]  /*dcf0*/  @!P5 IMAD.IADD R52, R52, 0x1, -R7 ;  /* 0x000000013434d824 */ /* 0x000fe200078e0a07 */
[----:B------:R-:W-:Y:S01]  /*dd00*/  ISETP.GT.U32.AND P5, PT, R7, R56, PT ;  /* 0x000000380700720c */ /* 0x000fe20003fa4070 */
[----:B------:R-:W-:Y:S01]  /*dd10*/  IMAD.HI.U32 R21, R3, R50, RZ ;  /* 0x0000003203157227 */ /* 0x000fe200078e00ff */
[----:B------:R-:W-:-:S03]  /*dd20*/  IABS R44, R55 ;  /* 0x00000037002c7213 */ /* 0x000fc60000000000 */
[----:B------:R-:W-:Y:S02]  /*dd30*/  IMAD.MOV R23, RZ, RZ, -R23 ;  /* 0x000000ffff177224 */ /* 0x000fe400078e0a17 */
[----:B------:R-:W-:Y:S01]  /*dd40*/  @!P0 IMAD.MOV R58, RZ, RZ, -R58 ;  /* 0x000000ffff3a8224 */ /* 0x000fe200078e0a3a */
[C---:B------:R-:W-:Y:S01]  /*dd50*/  ISETP.GT.U32.AND P0, PT, R7.reuse, R0, PT ;  /* 0x000000000700720c */ /* 0x040fe20003f04070 */
[----:B------:R-:W-:Y:S02]  /*dd60*/  IMAD.MOV R21, RZ, RZ, -R21 ;  /* 0x000000ffff157224 */ /* 0x000fe400078e0a15 */
[C---:B------:R-:W-:Y:S02]  /*dd70*/  IMAD R46, R7.reuse, R23, R46 ;  /* 0x00000017072e7224 */ /* 0x040fe400078e022e */
[----:B------:R-:W-:Y:S02]  /*dd80*/  VIADD R23, R6, 0x4 ;  /* 0x0000000406177836 */ /* 0x000fe40000000000 */
[----:B------:R-:W-:Y:S01]  /*dd90*/  @!P1 IMAD.IADD R40, R40, 0x1, -R7 ;  /* 0x0000000128289824 */ /* 0x000fe200078e0a07 */
[C---:B------:R-:W-:Y:S01]  /*dda0*/  ISETP.GT.U32.AND P1, PT, R7.reuse, R52, PT ;  /* 0x000000340700720c */ /* 0x040fe20003f24070 */
[----:B------:R-:W-:Y:S01]  /*ddb0*/  IMAD R50, R7, R21, R50 ;  /* 0x0000001507327224 */ /* 0x000fe200078e0232 */
[----:B------:R-:W-:Y:S01]  /*ddc0*/  IABS R42, R23 ;  /* 0x00000017002a7213 */ /* 0x000fe20000000000 */
[----:B------:R-:W-:-:S04]  /*ddd0*/  IMAD.HI.U32 R21, R3, R44, RZ ;  /* 0x0000002c03157227 */ /* 0x000fc800078e00ff */
[--C-:B------:R-:W-:Y:S01]  /*dde0*/  @!P6 IMAD.IADD R48, R48, 0x1, -R7.reuse ;  /* 0x000000013030e824 */ /* 0x100fe200078e0a07 */
[C---:B------:R-:W-:Y:S01]  /*ddf0*/  ISETP.GT.U32.AND P6, PT, R7.reuse, R40, PT ;  /* 0x000000280700720c */ /* 0x040fe20003fc4070 */
[----:B------:R-:W-:Y:S02]  /*de00*/  @!P4 IMAD.IADD R54, R54, 0x1, -R7 ;  /* 0x000000013636c824 */ /* 0x000fe400078e0a07 */
[----:B------:R-:W-:Y:S02]  /*de10*/  IMAD.MOV R21, RZ, RZ, -R21 ;  /* 0x000000ffff157224 */ /* 0x000fe400078e0a15 */
[----:B------:R-:W-:Y:S01]  /*de20*/  @!P5 IMAD.IADD R56, R56, 0x1, -R7 ;  /* 0x000000013838d824 */ /* 0x000fe200078e0a07 */
[----:B------:R-:W-:Y:S01]  /*de30*/  ISETP.GT.U32.AND P5, PT, R7, R50, PT ;  /* 0x000000320700720c */ /* 0x000fe20003fa4070 */
[----:B------:R-:W-:Y:S01]  /*de40*/  IMAD.HI.U32 R3, R3, R42, RZ ;  /* 0x0000002a03037227 */ /* 0x000fe200078e00ff */
[----:B------:R-:W-:-:S03]  /*de50*/  ISETP.GT.U32.AND P4, PT, R7, R54, PT ;  /* 0x000000360700720c */ /* 0x000fc60003f84070 */
[----:B------:R-:W-:Y:S01]  /*de60*/  @!P0 IMAD.IADD R0, R0, 0x1, -R7 ;  /* 0x0000000100008824 */ /* 0x000fe200078e0a07 */
[C---:B------:R-:W-:Y:S01]  /*de70*/  ISETP.GT.U32.AND P0, PT, R7.reuse, R46, PT ;  /* 0x0000002e0700720c */ /* 0x040fe20003f04070 */
[C---:B------:R-:W-:Y:S02]  /*de80*/  IMAD R44, R7.reuse, R21, R44 ;  /* 0x00000015072c7224 */ /* 0x040fe400078e022c */
[----:B------:R-:W-:Y:S02]  /*de90*/  IMAD.MOV R3, RZ, RZ, -R3 ;  /* 0x000000ffff037224 */ /* 0x000fe400078e0a03 */
[--C-:B------:R-:W-:Y:S01]  /*dea0*/  @!P1 IMAD.IADD R52, R52, 0x1, -R7.reuse ;  /* 0x0000000134349824 */ /* 0x100fe200078e0a07 */
[C---:B------:R-:W-:Y:S01]  /*deb0*/  ISETP.GT.U32.AND P1, PT, R7.reuse, R44, PT ;  /* 0x0000002c0700720c */ /* 0x040fe20003f24070 */
[C---:B------:R-:W-:Y:S02]  /*dec0*/  IMAD R42, R7.reuse, R3, R42 ;  /* 0x00000003072a7224 */ /* 0x040fe400078e022a */
[----:B------:R-:W-:Y:S01]  /*ded0*/  @!P3 IMAD.MOV R4, RZ, RZ, -R4 ;  /* 0x000000ffff04b224 */ /* 0x000fe200078e0a04 */
[----:B------:R-:W-:Y:S01]  /*dee0*/  ISETP.GT.U32.AND P3, PT, R7, R48, PT ;  /* 0x000000300700720c */ /* 0x000fe20003f64070 */
[--C-:B------:R-:W-:Y:S01]  /*def0*/  @!P6 IMAD.IADD R40, R40, 0x1, -R7.reuse ;  /* 0x000000012828e824 */ /* 0x100fe200078e0a07 */
[----:B------:R-:W-:Y:S01]  /*df00*/  ISETP.GE.AND P6, PT, R31, RZ, PT ;  /* 0x000000ff1f00720c */ /* 0x000fe20003fc6270 */
[--C-:B------:R-:W-:Y:S01]  /*df10*/  @!P5 IMAD.IADD R50, R50, 0x1, -R7.reuse ;  /* 0x000000013232d824 */ /* 0x100fe200078e0a07 */
[----:B------:R-:W-:Y:S01]  /*df20*/  ISETP.GT.U32.AND P5, PT, R7, R42, PT ;  /* 0x0000002a0700720c */ /* 0x000fe20003fa4070 */
[--C-:B------:R-:W-:Y:S01]  /*df30*/  @!P4 IMAD.IADD R54, R54, 0x1, -R7.reuse ;  /* 0x000000013636c824 */ /* 0x100fe200078e0a07 */
[----:B------:R-:W-:Y:S01]  /*df40*/  ISETP.GE.AND P4, PT, R35, RZ, PT ;  /* 0x000000ff2300720c */ /* 0x000fe20003f86270 */
[--C-:B------:R-:W-:Y:S01]  /*df50*/  @!P0 IMAD.IADD R46, R46, 0x1, -R7.reuse ;  /* 0x000000012e2e8824 */ /* 0x100fe200078e0a07 */
[----:B------:R-:W-:Y:S01]  /*df60*/  ISETP.GE.AND P0, PT, R27, RZ, PT ;  /* 0x000000ff1b00720c */ /* 0x000fe20003f06270 */
[----:B------:R-:W-:Y:S01]  /*df70*/  @!P2 IMAD.MOV R56, RZ, RZ, -R56 ;  /* 0x000000ffff38a224 */ /* 0x000fe200078e0a38 */
[----:B------:R-:W-:Y:S01]  /*df80*/  LOP3.LUT R35, RZ, R5, RZ, 0x33, !PT ;  /* 0x00000005ff237212 */ /* 0x000fe200078e33ff */
[--C-:B------:R-:W-:Y:S01]  /*df90*/  @!P1 IMAD.IADD R44, R44, 0x1, -R7.reuse ;  /* 0x000000012c2c9824 */ /* 0x100fe200078e0a07 */
[C---:B------:R-:W-:Y:S01]  /*dfa0*/  ISETP.GT.U32.AND P2, PT, R7.reuse, R46, PT ;  /* 0x0000002e0700720c */ /* 0x040fe20003f44070 */
[----:B------:R-:W-:Y:S01]  /*dfb0*/  IMAD.MOV.U32 R6, RZ, RZ, R0 ;  /* 0x000000ffff067224 */ /* 0x000fe200078e0000 */
[----:B------:R-:W-:Y:S01]  /*dfc0*/  ISETP.GT.U32.AND P1, PT, R7, R50, PT ;  /* 0x000000320700720c */ /* 0x000fe20003f24070 */
[--C-:B------:R-:W-:Y:S01]  /*dfd0*/  @!P3 IMAD.IADD R48, R48, 0x1, -R7.reuse ;  /* 0x000000013030b824 */ /* 0x100fe200078e0a07 */
[----:B------:R-:W-:Y:S01]  /*dfe0*/  ISETP.GE.AND P3, PT, R33, RZ, PT ;  /* 0x000000ff2100720c */ /* 0x000fe20003f66270 */
[----:B------:R-:W-:Y:S01]  /*dff0*/  @!P6 IMAD.MOV R6, RZ, RZ, -R6 ;  /* 0x000000ffff06e224 */ /* 0x000fe200078e0a06 */
[----:B------:R-:W-:Y:S01]  /*e000*/  ISETP.GT.U32.AND P6, PT, R7, R44, PT ;  /* 0x0000002c0700720c */ /* 0x000fe20003fc4070 */
[--C-:B------:R-:W-:Y:S01]  /*e010*/  @!P5 IMAD.IADD R42, R42, 0x1, -R7.reuse ;  /* 0x000000012a2ad824 */ /* 0x100fe200078e0a07 */
[----:B------:R-:W-:Y:S01]  /*e020*/  SHF.R.S32.HI R0, RZ, 0x2, R2 ;  /* 0x00000002ff007819 */ /* 0x000fe20000011402 */
[----:B------:R-:W-:Y:S01]  /*e030*/  @!P4 IMAD.MOV R40, RZ, RZ, -R40 ;  /* 0x000000ffff28c224 */ /* 0x000fe200078e0a28 */
[----:B------:R-:W-:Y:S01]  /*e040*/  ISETP.GE.AND P4, PT, R37, RZ, PT ;  /* 0x000000ff2500720c */ /* 0x000fe20003f86270 */
[----:B------:R-:W-:Y:S01]  /*e050*/  IMAD.SHL.U32 R3, R2, 0x20, RZ ;  /* 0x0000002002037824 */ /* 0x000fe200078e00ff */
[----:B------:R-:W-:Y:S01]  /*e060*/  ISETP.GT.U32.AND P5, PT, R7, R42, PT ;  /* 0x0000002a0700720c */ /* 0x000fe20003fa4070 */
[--C-:B------:R-:W-:Y:S01]  /*e070*/  @!P2 IMAD.IADD R46, R46, 0x1, -R7.reuse ;  /* 0x000000012e2ea824 */ /* 0x100fe200078e0a07 */
[----:B------:R-:W-:Y:S01]  /*e080*/  SGXT R0, R0, 0x1 ;  /* 0x000000010000781a */ /* 0x000fe20000000200 */
[--C-:B------:R-:W-:Y:S01]  /*e090*/  @!P1 IMAD.IADD R50, R50, 0x1, -R7.reuse ;  /* 0x0000000132329824 */ /* 0x100fe200078e0a07 */
[----:B------:R-:W-:Y:S01]  /*e0a0*/  ISETP.GE.AND P2, PT, R55, RZ, PT ;  /* 0x000000ff3700720c */ /* 0x000fe20003f46270 */
[----:B------:R-:W-:Y:S01]  /*e0b0*/  @!P3 IMAD.MOV R52, RZ, RZ, -R52 ;  /* 0x000000ffff34b224 */ /* 0x000fe200078e0a34 */
[----:B------:R-:W-:Y:S01]  /*e0c0*/  LOP3.LUT R0, R0, 0x90, RZ, 0xc0, !PT ;  /* 0x0000009000007812 */ /* 0x000fe200078ec0ff */
[--C-:B------:R-:W-:Y:S01]  /*e0d0*/  @!P6 IMAD.IADD R44, R44, 0x1, -R7.reuse ;  /* 0x000000012c2ce824 */ /* 0x100fe200078e0a07 */
[----:B------:R-:W-:Y:S01]  /*e0e0*/  ISETP.GE.AND P3, PT, R29, RZ, PT ;  /* 0x000000ff1d00720c */ /* 0x000fe20003f66270 */
[----:B------:R-:W-:Y:S01]  /*e0f0*/  @!P0 IMAD.MOV R48, RZ, RZ, -R48 ;  /* 0x000000ffff308224 */ /* 0x000fe200078e0a30 */
[----:B------:R-:W-:Y:S01]  /*e100*/  ISETP.GE.AND P1, PT, R53, RZ, PT ;  /* 0x000000ff3500720c */ /* 0x000fe20003f26270 */
[----:B------:R-:W-:Y:S01]  /*e110*/  @!P4 IMAD.MOV R50, RZ, RZ, -R50 ;  /* 0x000000ffff32c224 */ /* 0x000fe200078e0a32 */
[----:B------:R-:W-:Y:S01]  /*e120*/  ISETP.GE.AND P6, PT, R23, RZ, PT ;  /* 0x000000ff1700720c */ /* 0x000fe20003fc6270 */
[----:B------:R-:W-:Y:S01]  /*e130*/  @!P5 IMAD.IADD R42, R42, 0x1, -R7 ;  /* 0x000000012a2ad824 */ /* 0x000fe200078e0a07 */
[----:B------:R-:W-:Y:S01]  /*e140*/  LOP3.LUT R3, R0, 0xf60, R3, 0xf8, !PT ;  /* 0x00000f6000037812 */ /* 0x000fe200078ef803 */
[----:B------:R-:W-:Y:S01]  /*e150*/  IMAD R0, R57, UR5, RZ ;  /* 0x0000000539007c24 */ /* 0x000fe2000f8e02ff */
[----:B------:R-:W-:Y:S01]  /*e160*/  ISETP.NE.AND P0, PT, R5, RZ, PT ;  /* 0x000000ff0500720c */ /* 0x000fe20003f05270 */
[----:B------:R-:W-:Y:S01]  /*e170*/  @!P2 IMAD.MOV R44, RZ, RZ, -R44 ;  /* 0x000000ffff2ca224 */ /* 0x000fe200078e0a2c */
[----:B------:R-:W-:-:S02]  /*e180*/  USHF.L.U32 UR5, UR5, 0x5, URZ ;  /* 0x0000000505057899 */ /* 0x000fc4000800063f */
[C---:B------:R-:W-:Y:S01]  /*e190*/  SEL R29, R35.reuse, R38, !P0 ;  /* 0x00000026231d7207 */ /* 0x040fe20004000000 */
[----:B------:R-:W-:Y:S01]  /*e1a0*/  @!P3 IMAD.MOV R54, RZ, RZ, -R54 ;  /* 0x000000ffff36b224 */ /* 0x000fe200078e0a36 */
[C---:B------:R-:W-:Y:S01]  /*e1b0*/  SEL R239, R35.reuse, R68, !P0 ;  /* 0x0000004423ef7207 */ /* 0x040fe20004000000 */
[----:B------:R-:W-:Y:S01]  /*e1c0*/  @!P1 IMAD.MOV R46, RZ, RZ, -R46 ;  /* 0x000000ffff2e9224 */ /* 0x000fe200078e0a2e */
[----:B------:R-:W-:Y:S01]  /*e1d0*/  IADD3 R2, P5, R0, UR6, RZ ;  /* 0x0000000600027c10 */ /* 0x000fe2000ffbe0ff */
[----:B------:R-:W-:Y:S01]  /*e1e0*/  ULDC UR6, c[0x0][0x240] ;  /* 0x0000900000067ab9 */ /* 0x000fe20000000800 */
[----:B------:R-:W-:Y:S01]  /*e1f0*/  SEL R21, R35, R40, !P0 ;  /* 0x0000002823157207 */ /* 0x000fe20004000000 */
[----:B------:R-:W-:Y:S01]  /*e200*/  IMAD R241, R29, UR6, RZ ;  /* 0x000000061df17c24 */ /* 0x000fe2000f8e02ff */
[----:B------:R-:W-:Y:S01]  /*e210*/  SEL R237, R35, R66, !P0 ;  /* 0x0000004223ed7207 */ /* 0x000fe20004000000 */
[----:B------:R-:W-:Y:S01]  /*e220*/  IMAD R239, R239, UR6, RZ ;  /* 0x00000006efef7c24 */ /* 0x000fe2000f8e02ff */
[C---:B------:R-:W-:Y:S01]  /*e230*/  SEL R40, R35.reuse, R50, !P0 ;  /* 0x0000003223287207 */ /* 0x040fe20004000000 */
[----:B------:R-:W-:Y:S01]  /*e240*/  @!P6 IMAD.MOV R42, RZ, RZ, -R42 ;  /* 0x000000ffff2ae224 */ /* 0x000fe200078e0a2a */
[----:B------:R-:W-:Y:S01]  /*e250*/  SEL R235, R35, R64, !P0 ;  /* 0x0000004023eb7207 */ /* 0x000fe20004000000 */
[----:B------:R-:W-:Y:S01]  /*e260*/  IMAD R237, R237, UR6, RZ ;  /* 0x00000006eded7c24 */ /* 0x000fe2000f8e02ff */
[C---:B------:R-:W-:Y:S01]  /*e270*/  SEL R233, R35.reuse, R62, !P0 ;  /* 0x0000003e23e97207 */ /* 0x040fe20004000000 */
[----:B------:R-:W-:Y:S01]  /*e280*/  IMAD R29, R40, UR6, RZ ;  /* 0x00000006281d7c24 */ /* 0x000fe2000f8e02ff */
[----:B------:R-:W-:Y:S01]  /*e290*/  SEL R33, R35, R44, !P0 ;  /* 0x0000002c23217207 */ /* 0x000fe20004000000 */
[----:B------:R-:W-:Y:S01]  /*e2a0*/  IMAD R235, R235, UR6, RZ ;  /* 0x00000006ebeb7c24 */ /* 0x000fe2000f8e02ff */
[----:B------:R-:W-:Y:S01]  /*e2b0*/  IADD3 R44, P2, R241, R2, RZ ;  /* 0x00000002f12c7210 */ /* 0x000fe20007f5e0ff */
[----:B------:R-:W-:Y:S01]  /*e2c0*/  IMAD R233, R233, UR6, RZ ;  /* 0x00000006e9e97c24 */ /* 0x000fe2000f8e02ff */
[----:B------:R-:W-:Y:S01]  /*e2d0*/  SEL R231, R35, R70, !P0 ;  /* 0x0000004623e77207 */ /* 0x000fe20004000000 */
[----:B------:R-:W-:Y:S01]  /*e2e0*/  IMAD R21, R21, UR6, RZ ;  /* 0x0000000615157c24 */ /* 0x000fe2000f8e02ff */
[----:B------:R-:W-:Y:S01]  /*e2f0*/  IADD3 R40, P3, R239, R2, RZ ;  /* 0x00000002ef287210 */ /* 0x000fe20007f7e0ff */
[----:B------:R0:W-:Y:S01]  /*e300*/  STL [R1+0x2630], R44 ;  /* 0x0026302c01007387 */ /* 0x0001e20000100800 */
[----:B------:R-:W-:Y:S01]  /*e310*/  SEL R229, R35, R74, !P0 ;  /* 0x0000004a23e57207 */ /* 0x000fe20004000000 */
[----:B------:R-:W-:Y:S01]  /*e320*/  IMAD R231, R231, UR6, RZ ;  /* 0x00000006e7e77c24 */ /* 0x000fe2000f8e02ff */
[C---:B------:R-:W-:Y:S01]  /*e330*/  SEL R38, R35.reuse, R13, !P0 ;  /* 0x0000000d23267207 */ /* 0x040fe20004000000 */
[----:B------:R1:W-:Y:S01]  /*e340*/  STL [R1+0x1e58], R40 ;  /* 0x001e582801007387 */ /* 0x0003e20000100800 */
[----:B------:R-:W-:Y:S01]  /*e350*/  SEL R5, R35, R4, !P0 ;  /* 0x0000000423057207 */ /* 0x000fe20004000000 */
[----:B------:R-:W-:Y:S01]  /*e360*/  IMAD R229, R229, UR6, RZ ;  /* 0x00000006e5e57c24 */ /* 0x000fe2000f8e02ff */
[C---:B------:R-:W-:Y:S01]  /*e370*/  SEL R227, R35.reuse, R72, !P0 ;  /* 0x0000004823e37207 */ /* 0x040fe20004000000 */
[----:B------:R-:W-:Y:S01]  /*e380*/  IMAD R38, R38, UR6, RZ ;  /* 0x0000000626267c24 */ /* 0x000fe2000f8e02ff */
[----:B------:R-:W-:Y:S01]  /*e390*/  SEL R225, R35, R78, !P0 ;  /* 0x0000004e23e17207 */ /* 0x000fe20004000000 */
        /* <DEDUP_REMOVED lines=193> */
[C---:B------:R-:W-:Y:S01]  /*efb0*/  SEL R32, R35.reuse, R32, !P0 ;  /* 0x0000002023207207 */ /* 0x040fe20004000000 */
        /* <DEDUP_REMOVED lines=23> */
[----:B------:R-:W-:Y:S01]  /*f130*/  SEL R6, R35, R6, !P0 ;  /* 0x0000000623067207 */ /* 0x000fe20004000000 */
[----:B------:R-:W-:Y:S01]  /*f140*/  IMAD R7, R7, UR6, RZ ;  /* 0x0000000607077c24 */ /* 0x000fe2000f8e02ff */
[C---:B------:R-:W-:Y:S01]  /*f150*/  SEL R13, R35.reuse, R52, !P0 ;  /* 0x00000034230d7207 */ /* 0x040fe20004000000 */
        /* <DEDUP_REMOVED lines=9> */
[----:B------:R-:W-:Y:S01]  /*f1f0*/  LEA.HI.X.SX32 R0, R0, UR7, 0x1, P5 ;  /* 0x0000000700007c11 */ /* 0x000fe2000a8f0eff */
[----:B------:R-:W-:Y:S01]  /*f200*/  IMAD R31, R31, UR6, RZ ;  /* 0x000000061f1f7c24 */ /* 0x000fe2000f8e02ff */
[-C--:B------:R-:W-:Y:S01]  /*f210*/  IADD3 R42, P4, R237, R2.reuse, RZ ;  /* 0x00000002ed2a7210 */ /* 0x080fe20007f9e0ff */
[----:B------:R-:W-:Y:S01]  /*f220*/  IMAD R33, R33, UR6, RZ ;  /* 0x0000000621217c24 */ /* 0x000fe2000f8e02ff */
[-C--:B0-----:R-:W-:Y:S01]  /*f230*/  IADD3 R44, P5, R235, R2.reuse, RZ ;  /* 0x00000002eb2c7210 */ /* 0x081fe20007fbe0ff */
[----:B------:R-:W-:Y:S01]  /*f240*/  IMAD R35, R35, UR6, RZ ;  /* 0x0000000623237c24 */ /* 0x000fe2000f8e02ff */
[-C--:B-1----:R-:W-:Y:S01]  /*f250*/  IADD3 R40, P6, R233, R2.reuse, RZ ;  /* 0x00000002e9287210 */ /* 0x082fe20007fde0ff */
[----:B------:R0:W-:Y:S01]  /*f260*/  STL [R1+0x1e60], R42 ;  /* 0x001e602a01007387 */ /* 0x0001e20000100800 */
[----:B------:R-:W-:Y:S01]  /*f270*/  ULDC UR7, c[0x0][0x234] ;  /* 0x00008d0000077ab9 */ /* 0x000fe20000000800 */
[----:B------:R-:W-:Y:S01]  /*f280*/  UIADD3 UR6, UR4, 0x4000, URZ ;  /* 0x0000400004067890 */ /* 0x000fe2000fffe03f */
[----:B------:R-:W-:Y:S01]  /*f290*/  IMAD R19, R19, UR7, RZ ;  /* 0x0000000713137c24 */ /* 0x000fe2000f8e02ff */
[----:B------:R1:W-:Y:S04]  /*f2a0*/  STL [R1+0x1e68], R44 ;  /* 0x001e682c01007387 */ /* 0x0003e80000100800 */
[----:B------:R3:W-:Y:S01]  /*f2b0*/  STL [R1+0x1e70], R40 ;  /* 0x001e702801007387 */ /* 0x0007e20000100800 */
[----:B0-----:R-:W-:-:S02]  /*f2c0*/  IADD3 R42, P0, R231, R2, RZ ;  /* 0x00000002e72a7210 */ /* 0x001fc40007f1e0ff */
[----:B-1----:R-:W-:-:S03]  /*f2d0*/  IADD3 R44, P1, R229, R2, RZ ;  /* 0x00000002e52c7210 */ /* 0x002fc60007f3e0ff */
[----:B------:R0:W-:Y:S01]  /*f2e0*/  STL [R1+0x1e78], R42 ;  /* 0x001e782a01007387 */ /* 0x0001e20000100800 */
[----:B---3--:R-:W-:-:S03]  /*f2f0*/  LEA.HI.X.SX32 R40, R241, R0, 0x1, P2 ;  /* 0x00000000f1287211 */ /* 0x008fc600010f0eff */
[----:B------:R1:W-:Y:S04]  /*f300*/  STL [R1+0x1e80], R44 ;  /* 0x001e802c01007387 */ /* 0x0003e80000100800 */
[----:B------:R3:W-:Y:S01]  /*f310*/  STL [R1+0x262c], R40 ;  /* 0x00262c2801007387 */ /* 0x0007e20000100800 */
[----:B0-----:R-:W-:Y:S02]  /*f320*/  IADD3 R42, P2, R227, R2, RZ ;  /* 0x00000002e32a7210 */ /* 0x001fe40007f5e0ff */
[----:B-1----:R-:W-:-:S03]  /*f330*/  LEA.HI.X.SX32 R44, R239, R0, 0x1, P3 ;  /* 0x00000000ef2c7211 */ /* 0x002fc600018f0eff */
[----:B------:R0:W-:Y:S01]  /*f340*/  STL [R1+0x1e88], R42 ;  /* 0x001e882a01007387 */ /* 0x0001e20000100800 */
[----:B---3--:R-:W-:-:S03]  /*f350*/  IADD3 R40, P3, R225, R2, RZ ;  /* 0x00000002e1287210 */ /* 0x008fc60007f7e0ff */
[----:B------:R1:W-:Y:S04]  /*f360*/  STL [R1+0x1e54], R44 ;  /* 0x001e542c01007387 */ /* 0x0003e80000100800 */
[----:B------:R3:W-:Y:S01]  /*f370*/  STL [R1+0x1e90], R40 ;  /* 0x001e902801007387 */ /* 0x0007e20000100800 */
[----:B0-----:R-:W-:Y:S02]  /*f380*/  LEA.HI.X.SX32 R42, R237, R0, 0x1, P4 ;  /* 0x00000000ed2a7211 */ /* 0x001fe400020f0eff */
        /* <DEDUP_REMOVED lines=216> */
[----:B------:R-:W-:Y:S02]  /*10110*/  CS2R R128, SRZ ;  /* 0x0000000000807805 */ /* 0x000fe4000001ff00 */
[----:B-1----:R-:W-:Y:S01]  /*10120*/  IADD3 R44, P2, R115, R2, RZ ;  /* 0x00000002732c7210 */ /* 0x002fe20007f5e0ff */
[----:B------:R0:W-:Y:S01]  /*10130*/  STL [R1+0x200c], R42 ;  /* 0x00200c2a01007387 */ /* 0x0001e20000100800 */
[----:B---3--:R-:W-:-:S03]  /*10140*/  LEA.HI.X.SX32 R40, R127, R0, 0x1, P3 ;  /* 0x000000007f287211 */ /* 0x008fc600018f0eff */
[----:B------:R1:W-:Y:S01]  /*10150*/  STL [R1+0x2048], R44 ;  /* 0x0020482c01007387 */ /* 0x0003e20000100800 */
[----:B------:R-:W-:-:S03]  /*10160*/  CS2R R126, SRZ ;  /* 0x00000000007e7805 */ /* 0x000fc6000001ff00 */
[----:B------:R3:W-:Y:S01]  /*10170*/  STL [R1+0x2014], R40 ;  /* 0x0020142801007387 */ /* 0x0007e20000100800 */
[----:B0-----:R-:W-:Y:S02]  /*10180*/  IADD3 R42, P3, R113, R2, RZ ;  /* 0x00000002712a7210 */ /* 0x001fe40007f7e0ff */
[----:B-1----:R-:W-:-:S03]  /*10190*/  LEA.HI.X.SX32 R44, R125, R0, 0x1, P4 ;  /* 0x000000007d2c7211 */ /* 0x002fc600020f0eff */
[----:B------:R0:W-:Y:S01]  /*101a0*/  STL [R1+0x2050], R42 ;  /* 0x0020502a01007387 */ /* 0x0001e20000100800 */
[----:B------:R-:W-:Y:S02]  /*101b0*/  CS2R R124, SRZ ;  /* 0x00000000007c7805 */ /* 0x000fe4000001ff00 */
[----:B---3--:R-:W-:Y:S01]  /*101c0*/  IADD3 R40, P4, R111, R2, RZ ;  /* 0x000000026f287210 */ /* 0x008fe20007f9e0ff */
[----:B------:R1:W-:Y:S04]  /*101d0*/  STL [R1+0x201c], R44 ;  /* 0x00201c2c01007387 */ /* 0x0003e80000100800 */
[----:B------:R3:W-:Y:S01]  /*101e0*/  STL [R1+0x2058], R40 ;  /* 0x0020582801007387 */ /* 0x0007e20000100800 */
[----:B0-----:R-:W-:Y:S02]  /*101f0*/  LEA.HI.X.SX32 R42, R123, R0, 0x1, P5 ;  /* 0x000000007b2a7211 */ /* 0x001fe400028f0eff */
[----:B------:R-:W-:-:S02]  /*10200*/  CS2R R122, SRZ ;  /* 0x00000000007a7805 */ /* 0x000fc4000001ff00 */
        /* <DEDUP_REMOVED lines=174> */
[----:B------:R-:W-:Y:S02]  /*10cf0*/  LEA.HI.X.SX32 R41, R41, R0, 0x1, P4 ;  /* 0x0000000029297211 */ /* 0x000fe400020f0eff */
[----:B------:R-:W-:Y:S02]  /*10d00*/  CS2R R52, SRZ ;  /* 0x0000000000347805 */ /* 0x000fe4000001ff00 */
[C---:B---3--:R-:W-:Y:S01]  /*10d10*/  IADD3 R40, P5, R39.reuse, R2, RZ ;  /* 0x0000000227287210 */ /* 0x048fe20007fbe0ff */
[----:B------:R1:W-:Y:S03]  /*10d20*/  STL [R1+0x213c], R44 ;  /* 0x00213c2c01007387 */ /* 0x0003e60000100800 */
[-C--:B------:R-:W-:Y:S01]  /*10d30*/  LEA.HI.X.SX32 R39, R39, R0.reuse, 0x1, P5 ;  /* 0x0000000027277211 */ /* 0x080fe200028f0eff */
[----:B------:R3:W-:Y:S01]  /*10d40*/  STL [R1+0x2178], R40 ;  /* 0x0021782801007387 */ /* 0x0007e20000100800 */
[----:B0-----:R-:W-:-:S02]  /*10d50*/  LEA.HI.X.SX32 R42, R51, R0, 0x1, P6 ;  /* 0x00000000332a7211 */ /* 0x001fc400030f0eff */
        /* <DEDUP_REMOVED lines=11> */
[C---:B---3--:R-:W-:Y:S01]  /*10e10*/  IADD3 R40, P1, R36.reuse, R2, RZ ;  /* 0x0000000224287210 */ /* 0x048fe20007f3e0ff */
[----:B------:R1:W-:Y:S03]  /*10e20*/  STL [R1+0x2154], R44 ;  /* 0x0021542c01007387 */ /* 0x0003e60000100800 */
[-C--:B------:R-:W-:Y:S01]  /*10e30*/  LEA.HI.X.SX32 R36, R36, R0.reuse, 0x1, P1 ;  /* 0x0000000024247211 */ /* 0x080fe200008f0eff */
        /* <DEDUP_REMOVED lines=8> */
[----:B-1----:R-:W-:-:S03]  /*10ec0*/  CS2R R44, SRZ ;  /* 0x00000000002c7805 */ /* 0x002fc6000001ff00 */
[----:B------:R0:W-:Y:S01]  /*10ed0*/  STL [R1+0x21a0], R42 ;  /* 0x0021a02a01007387 */ /* 0x0001e20000100800 */
[----:B---3--:R-:W-:-:S03]  /*10ee0*/  IADD3 R40, P4, R30, R2, RZ ;  /* 0x000000021e287210 */ /* 0x008fc60007f9e0ff */
[----:B------:R1:W-:Y:S01]  /*10ef0*/  STL [R1+0x216c], R41 ;  /* 0x00216c2901007387 */ /* 0x0003e20000100800 */
[----:B------:R-:W-:-:S03]  /*10f00*/  LEA.HI.X.SX32 R30, R30, R0, 0x1, P4 ;  /* 0x000000001e1e7211 */ /* 0x000fc600020f0eff */
[----:B------:R3:W-:Y:S01]  /*10f10*/  STL [R1+0x21a8], R40 ;  /* 0x0021a82801007387 */ /* 0x0007e20000100800 */
[----:B0-----:R-:W-:-:S03]  /*10f20*/  CS2R R42, SRZ ;  /* 0x00000000002a7805 */ /* 0x001fc6000001ff00 */
[----:B------:R0:W-:Y:S01]  /*10f30*/  STL [R1+0x2174], R39 ;  /* 0x0021742701007387 */ /* 0x0001e20000100800 */
[----:B-1----:R-:W-:Y:S02]  /*10f40*/  IADD3 R41, P5, R28, R2, RZ ;  /* 0x000000021c297210 */ /* 0x002fe40007fbe0ff */
[----:B---3--:R-:W-:-:S03]  /*10f50*/  LEA.HI.X.SX32 R40, R38, R0, 0x1, P6 ;  /* 0x0000000026287211 */ /* 0x008fc600030f0eff */
[----:B------:R-:W-:Y:S01]  /*10f60*/  STL [R1+0x21b0], R41 ;  /* 0x0021b02901007387 */ /* 0x000fe20000100800 */
[----:B------:R-:W-:Y:S02]  /*10f70*/  LEA.HI.X.SX32 R38, R37, R0, 0x1, P0 ;  /* 0x0000000025267211 */ /* 0x000fe400000f0eff */
[-C--:B0-----:R-:W-:Y:S01]  /*10f80*/  IADD3 R39, P6, R26, R2.reuse, RZ ;  /* 0x000000021a277210 */ /* 0x081fe20007fde0ff */
[----:B------:R0:W-:Y:S01]  /*10f90*/  STL [R1+0x217c], R40 ;  /* 0x00217c2801007387 */ /* 0x0001e20000100800 */
[----:B------:R-:W-:-:S03]  /*10fa0*/  IADD3 R37, P0, R24, R2, RZ ;  /* 0x0000000218257210 */ /* 0x000fc60007f1e0ff */
[----:B------:R-:W-:Y:S01]  /*10fb0*/  STL [R1+0x21b8], R39 ;  /* 0x0021b82701007387 */ /* 0x000fe20000100800 */
[----:B------:R-:W-:-:S03]  /*10fc0*/  LEA.HI.X.SX32 R24, R24, R0, 0x1, P0 ;  /* 0x0000000018187211 */ /* 0x000fc600000f0eff */
[----:B------:R1:W-:Y:S01]  /*10fd0*/  STL [R1+0x2184], R38 ;  /* 0x0021842601007387 */ /* 0x0003e20000100800 */
[----:B0-----:R-:W-:-:S03]  /*10fe0*/  CS2R R40, SRZ ;  /* 0x0000000000287805 */ /* 0x001fc6000001ff00 */
[----:B------:R0:W-:Y:S04]  /*10ff0*/  STL [R1+0x21c0], R37 ;  /* 0x0021c02501007387 */ /* 0x0001e80000100800 */
[----:B------:R3:W-:Y:S01]  /*11000*/  STL [R1+0x218c], R36 ;  /* 0x00218c2401007387 */ /* 0x0007e20000100800 */
[----:B-1----:R-:W-:Y:S02]  /*11010*/  IADD3 R38, P1, R22, R2, RZ ;  /* 0x0000000216267210 */ /* 0x002fe40007f3e0ff */
[----:B0-----:R-:W-:-:S03]  /*11020*/  LEA.HI.X.SX32 R37, R34, R0, 0x1, P2 ;  /* 0x0000000022257211 */ /* 0x001fc600010f0eff */
[----:B------:R0:W-:Y:S01]  /*11030*/  STL [R1+0x21c8], R38 ;  /* 0x0021c82601007387 */ /* 0x0001e20000100800 */
[----:B------:R-:W-:Y:S02]  /*11040*/  LEA.HI.X.SX32 R34, R32, R0, 0x1, P3 ;  /* 0x0000000020227211 */ /* 0x000fe400018f0eff */
[-C--:B---3--:R-:W-:Y:S01]  /*11050*/  IADD3 R36, P2, R20, R2.reuse, RZ ;  /* 0x0000000214247210 */ /* 0x088fe20007f5e0ff */
[----:B------:R-:W-:Y:S01]  /*11060*/  STL [R1+0x2194], R37 ;  /* 0x0021942501007387 */ /* 0x000fe20000100800 */
[----:B------:R-:W-:-:S03]  /*11070*/  IADD3 R32, P3, R18, R2, RZ ;  /* 0x0000000212207210 */ /* 0x000fc60007f7e0ff */
[----:B------:R1:W-:Y:S01]  /*11080*/  STL [R1+0x21d0], R36 ;  /* 0x0021d02401007387 */ /* 0x0003e20000100800 */
[----:B------:R-:W-:Y:S02]  /*11090*/  LEA.HI.X.SX32 R18, R18, R0, 0x1, P3 ;  /* 0x0000000012127211 */ /* 0x000fe400018f0eff */
[----:B0-----:R-:W-:Y:S01]  /*110a0*/  CS2R R38, SRZ ;  /* 0x0000000000267805 */ /* 0x001fe2000001ff00 */
[----:B------:R0:W-:Y:S04]  /*110b0*/  STL [R1+0x219c], R34 ;  /* 0x00219c2201007387 */ /* 0x0001e80000100800 */
[----:B------:R3:W-:Y:S01]  /*110c0*/  STL [R1+0x21d8], R32 ;  /* 0x0021d82001007387 */ /* 0x0007e20000100800 */
[----:B-1----:R-:W-:-:S03]  /*110d0*/  CS2R R36, SRZ ;  /* 0x0000000000247805 */ /* 0x002fc6000001ff00 */
[----:B------:R1:W-:Y:S01]  /*110e0*/  STL [R1+0x21a4], R30 ;  /* 0x0021a41e01007387 */ /* 0x0003e20000100800 */
[----:B0-----:R-:W-:Y:S02]  /*110f0*/  IADD3 R34, P4, R16, R2, RZ ;  /* 0x0000000210227210 */ /* 0x001fe40007f9e0ff */
[----:B---3--:R-:W-:-:S03]  /*11100*/  LEA.HI.X.SX32 R32, R28, R0, 0x1, P5 ;  /* 0x000000001c207211 */ /* 0x008fc600028f0eff */
[----:B------:R-:W-:Y:S01]  /*11110*/  STL [R1+0x21e0], R34 ;  /* 0x0021e02201007387 */ /* 0x000fe20000100800 */
[----:B------:R-:W-:Y:S02]  /*11120*/  LEA.HI.X.SX32 R28, R26, R0, 0x1, P6 ;  /* 0x000000001a1c7211 */ /* 0x000fe400030f0eff */
[-C--:B-1----:R-:W-:Y:S01]  /*11130*/  IADD3 R30, P5, R14, R2.reuse, RZ ;  /* 0x000000020e1e7210 */ /* 0x082fe20007fbe0ff */
[----:B------:R-:W-:Y:S01]  /*11140*/  STL [R1+0x21ac], R32 ;  /* 0x0021ac2001007387 */ /* 0x000fe20000100800 */
[----:B------:R-:W-:-:S03]  /*11150*/  IADD3 R26, P6, R7, R2, RZ ;  /* 0x00000002071a7210 */ /* 0x000fc60007fde0ff */
[----:B------:R-:W-:Y:S01]  /*11160*/  STL [R1+0x21e8], R30 ;  /* 0x0021e81e01007387 */ /* 0x000fe20000100800 */
[----:B------:R-:W-:-:S03]  /*11170*/  LEA.HI.X.SX32 R7, R7, R0, 0x1, P6 ;  /* 0x0000000007077211 */ /* 0x000fc600030f0eff */
[----:B------:R0:W-:Y:S04]  /*11180*/  STL [R1+0x21b4], R28 ;  /* 0x0021b41c01007387 */ /* 0x0001e80000100800 */
[----:B------:R1:W-:Y:S04]  /*11190*/  STL [R1+0x21f0], R26 ;  /* 0x0021f01a01007387 */ /* 0x0003e80000100800 */
[----:B------:R3:W-:Y:S01]  /*111a0*/  STL [R1+0x21bc], R24 ;  /* 0x0021bc1801007387 */ /* 0x0007e20000100800 */
[----:B0-----:R-:W-:Y:S02]  /*111b0*/  IADD3 R28, P0, R5, R2, RZ ;  /* 0x00000002051c7210 */ /* 0x001fe40007f1e0ff */
[----:B-1----:R-:W-:-:S03]  /*111c0*/  LEA.HI.X.SX32 R26, R22, R0, 0x1, P1 ;  /* 0x00000000161a7211 */ /* 0x002fc600008f0eff */
[----:B------:R-:W-:Y:S01]  /*111d0*/  STL [R1+0x21f8], R28 ;  /* 0x0021f81c01007387 */ /* 0x000fe20000100800 */
[----:B------:R-:W-:Y:S02]  /*111e0*/  LEA.HI.X.SX32 R22, R20, R0, 0x1, P2 ;  /* 0x0000000014167211 */ /* 0x000fe400010f0eff */
[-C--:B---3--:R-:W-:Y:S01]  /*111f0*/  IADD3 R24, P1, R4, R2.reuse, RZ ;  /* 0x0000000204187210 */ /* 0x088fe20007f3e0ff */
        /* <DEDUP_REMOVED lines=14> */
[----:B------:R-:W-:Y:S04]  /*112e0*/  STL [R1+0x2218], R18 ;  /* 0x0022181201007387 */ /* 0x000fe80000100800 */
[----:B------:R0:W-:Y:S04]  /*112f0*/  STL [R1+0x21e4], R16 ;  /* 0x0021e41001007387 */ /* 0x0001e80000100800 */
[----:B------:R1:W-:Y:S04]  /*11300*/  STL [R1+0x2220], R14 ;  /* 0x0022200e01007387 */ /* 0x0003e80000100800 */
[----:B------:R3:W-:Y:S01]  /*11310*/  STL [R1+0x21ec], R7 ;  /* 0x0021ec0701007387 */ /* 0x0007e20000100800 */
[----:B0-----:R-:W-:-:S02]  /*11320*/  IADD3 R16, P6, R27, R2, RZ ;  /* 0x000000021b107210 */ /* 0x001fc40007fde0ff */
        /* <DEDUP_REMOVED lines=9> */
[----:B------:R-:W-:Y:S01]  /*113c0*/  STL [R1+0x2204], R6 ;  /* 0x0022040601007387 */ /* 0x000fe20000100800 */
[----:B0-----:R-:W-:-:S02]  /*113d0*/  IADD3 R5, P2, R33, R2, RZ ;  /* 0x0000000221057210 */ /* 0x001fc40007f5e0ff */
[----:B-1----:R-:W-:-:S03]  /*113e0*/  LEA.HI.X.SX32 R4, R13, R0, 0x1, P3 ;  /* 0x000000000d047211 */ /* 0x002fc600018f0eff */
[----:B------:R0:W-:Y:S01]  /*113f0*/  STL [R1+0x2628], R5 ;  /* 0x0026280501007387 */ /* 0x0001e20000100800 */
[----:B------:R-:W-:-:S03]  /*11400*/  IADD3 R2, P3, R35, R2, RZ ;  /* 0x0000000223027210 */ /* 0x000fc60007f7e0ff */
[----:B------:R1:W-:Y:S04]  /*11410*/  STL [R1+0x220c], R4 ;  /* 0x00220c0401007387 */ /* 0x0003e80000100800 */
[----:B------:R3:W-:Y:S01]  /*11420*/  STL [R1+0x261c], R2 ;  /* 0x00261c0201007387 */ /* 0x0007e20000100800 */
[-C--:B0-----:R-:W-:Y:S01]  /*11430*/  LEA.HI.X.SX32 R5, R21, R0.reuse, 0x1, P4 ;  /* 0x0000000015057211 */ /* 0x081fe200020f0eff */
[----:B------:R-:W-:Y:S01]  /*11440*/  IMAD.MOV.U32 R21, RZ, RZ, RZ ;  /* 0x000000ffff157224 */ /* 0x000fe200078e00ff */
[----:B-1----:R-:W-:-:S03]  /*11450*/  LEA.HI.X.SX32 R4, R23, R0, 0x1, P5 ;  /* 0x0000000017047211 */ /* 0x002fc600028f0eff */
[----:B------:R0:W-:Y:S01]  /*11460*/  STL [R1+0x2214], R5 ;  /* 0x0022140501007387 */ /* 0x0001e20000100800 */
[----:B---3--:R-:W-:-:S03]  /*11470*/  LEA.HI.X.SX32 R2, R27, R0, 0x1, P6 ;  /* 0x000000001b027211 */ /* 0x008fc600030f0eff */
[----:B------:R1:W-:Y:S01]  /*11480*/  STL [R1+0x221c], R4 ;  /* 0x00221c0401007387 */ /* 0x0003e20000100800 */
[----:B------:R-:W-:-:S03]  /*11490*/  CS2R R26, SRZ ;  /* 0x00000000001a7805 */ /* 0x000fc6000001ff00 */
[----:B------:R3:W-:Y:S01]  /*114a0*/  STL [R1+0x2608], R2 ;  /* 0x0026080201007387 */ /* 0x0007e20000100800 */
[-C--:B0-----:R-:W-:Y:S02]  /*114b0*/  LEA.HI.X.SX32 R5, R29, R0.reuse, 0x1, P0 ;  /* 0x000000001d057211 */ /* 0x081fe400000f0eff */
[----:B------:R-:W-:Y:S02]  /*114c0*/  CS2R R28, SRZ ;  /* 0x00000000001c7805 */ /* 0x000fe4000001ff00 */
[----:B------:R-:W-:Y:S02]  /*114d0*/  IADD3 R14, P0, R19, UR10, RZ ;  /* 0x0000000a130e7c10 */ /* 0x000fe4000ff1e0ff */
[----:B-1----:R-:W-:Y:S01]  /*114e0*/  LEA.HI.X.SX32 R4, R31, R0, 0x1, P1 ;  /* 0x000000001f047211 */ /* 0x002fe200008f0eff */
[----:B------:R0:W-:Y:S01]  /*114f0*/  STL [R1+0x2610], R5 ;  /* 0x0026100501007387 */ /* 0x0001e20000100800 */
[----:B------:R-:W-:Y:S02]  /*11500*/  LEA.HI.X.SX32 R13, R19, UR11, 0x1, P0 ;  /* 0x0000000b130d7c11 */ /* 0x000fe400080f0eff */
[----:B------:R-:W-:-:S02]  /*11510*/  CS2R R30, SRZ ;  /* 0x00000000001e7805 */ /* 0x000fc4000001ff00 */
[-C--:B---3--:R-:W-:Y:S01]  /*11520*/  LEA.HI.X.SX32 R2, R33, R0.reuse, 0x1, P2 ;  /* 0x0000000021027211 */ /* 0x088fe200010f0eff */
[----:B------:R-:W-:Y:S01]  /*11530*/  STL [R1+0x2614], R4 ;  /* 0x0026140401007387 */ /* 0x000fe20000100800 */
[----:B------:R-:W-:Y:S02]  /*11540*/  LEA.HI.X.SX32 R0, R35, R0, 0x1, P3 ;  /* 0x0000000023007211 */ /* 0x000fe400018f0eff */
[----:B------:R-:W-:Y:S02]  /*11550*/  CS2R R32, SRZ ;  /* 0x0000000000207805 */ /* 0x000fe4000001ff00 */
[----:B------:R-:W-:Y:S01]  /*11560*/  CS2R R34, SRZ ;  /* 0x0000000000227805 */ /* 0x000fe2000001ff00 */
[----:B------:R1:W-:Y:S01]  /*11570*/  STL [R1+0x2618], R2 ;  /* 0x0026180201007387 */ /* 0x0003e20000100800 */
[----:B0-----:R-:W-:-:S03]  /*11580*/  IADD3 R5, P0, R14, UR41, RZ ;  /* 0x000000290e057c10 */ /* 0x001fc6000ff1e0ff */
[----:B------:R0:W-:Y:S04]  /*11590*/  STL [R1+0x2224], R0 ;  /* 0x0022240001007387 */ /* 0x0001e80000100800 */
[----:B------:R-:W-:Y:S01]  /*115a0*/  STL [R1+0x1c00], RZ ;  /* 0x001c00ff01007387 */ /* 0x000fe20000100800 */
[----:B-1----:R-:W-:Y:S01]  /*115b0*/  IMAD R2, R25, UR7, RZ ;  /* 0x0000000719027c24 */ /* 0x002fe2000f8e02ff */
[----:B------:R-:W-:Y:S02]  /*115c0*/  CS2R R24, SRZ ;  /* 0x0000000000187805 */ /* 0x000fe4000001ff00 */
[----:B------:R-:W-:Y:S01]  /*115d0*/  STL [R1+0x1c04], RZ ;  /* 0x001c04ff01007387 */ /* 0x000fe20000100800 */
[----:B0-----:R-:W-:Y:S01]  /*115e0*/  IMAD R0, R17, UR7, RZ ;  /* 0x0000000711007c24 */ /* 0x001fe2000f8e02ff */
[----:B------:R-:W-:-:S02]  /*115f0*/  IADD3 R20, P3, R2, UR10, RZ ;  /* 0x0000000a02147c10 */ /* 0x000fc4000ff7e0ff */
[----:B------:R-:W-:Y:S01]  /*11600*/  STL [R1+0x1c08], RZ ;  /* 0x001c08ff01007387 */ /* 0x000fe20000100800 */
[----:B------:R-:W-:Y:S01]  /*11610*/  IMAD R17, R15, UR7, RZ ;  /* 0x000000070f117c24 */ /* 0x000fe2000f8e02ff */
[----:B------:R-:W-:Y:S01]  /*11620*/  USHF.R.S32.HI UR7, URZ, 0x1f, UR8 ;  /* 0x0000001f3f077899 */ /* 0x000fe20008011408 */
[----:B------:R-:W-:Y:S01]  /*11630*/  IADD3 R16, P1, R0, UR10, RZ ;  /* 0x0000000a00107c10 */ /* 0x000fe2000ff3e0ff */
[----:B------:R-:W-:Y:S01]  /*11640*/  STL [R1+0x1c0c], RZ ;  /* 0x001c0cff01007387 */ /* 0x000fe20000100800 */
[----:B------:R-:W-:Y:S02]  /*11650*/  LEA.HI.X.SX32 R19, R2, UR11, 0x1, P3 ;  /* 0x0000000b02137c11 */ /* 0x000fe400098f0eff */
[C---:B------:R-:W-:Y:S01]  /*11660*/  IADD3 R18, P2, R17.reuse, UR10, RZ ;  /* 0x0000000a11127c10 */ /* 0x040fe2000ff5e0ff */
[----:B------:R-:W-:Y:S01]  /*11670*/  STL [R1+0x1c10], RZ ;  /* 0x001c10ff01007387 */ /* 0x000fe20000100800 */
[----:B------:R-:W-:Y:S01]  /*11680*/  LEA.HI.X.SX32 R15, R0, UR11, 0x1, P1 ;  /* 0x0000000b000f7c11 */ /* 0x000fe200088f0eff */
[----:B------:R-:W-:Y:S01]  /*11690*/  IMAD.U32 R0, RZ, RZ, UR7 ;  /* 0x00000007ff007e24 */ /* 0x000fe2000f8e00ff */
[----:B------:R-:W-:Y:S01]  /*116a0*/  LEA.HI.X.SX32 R17, R17, UR11, 0x1, P2 ;  /* 0x0000000b11117c11 */ /* 0x000fe200090f0eff */
[----:B------:R-:W-:Y:S01]  /*116b0*/  STL [R1+0x1c14], RZ ;  /* 0x001c14ff01007387 */ /* 0x000fe20000100800 */
[----:B------:R-:W-:Y:S01]  /*116c0*/  IADD3 R6, P1, R16, UR41, RZ ;  /* 0x0000002910067c10 */ /* 0x000fe2000ff3e0ff */
[----:B------:R-:W-:Y:S01]  /*116d0*/  USHF.R.S32.HI UR7, URZ, 0x1f, UR12 ;  /* 0x0000001f3f077899 */ /* 0x000fe2000801140c */
[----:B------:R-:W-:Y:S01]  /*116e0*/  IADD3 R4, P2, R18, UR41, RZ ;  /* 0x0000002912047c10 */ /* 0x000fe2000ff5e0ff */
[----:B------:R-:W-:Y:S01]  /*116f0*/  STL [R1+0x1c18], RZ ;  /* 0x001c18ff01007387 */ /* 0x000fe20000100800 */
[----:B------:R-:W-:Y:S01]  /*11700*/  USHF.R.U32.HI UR10, URZ, 0x4, UR6 ;  /* 0x000000043f0a7899 */ /* 0x000fe20008011606 */
[----:B------:R-:W-:Y:S01]  /*11710*/  LOP3.LUT R2, R152, 0x10, RZ, 0x3c, !PT ;  /* 0x0000001098027812 */ /* 0x000fe200078e3cff */
[----:B------:R-:W-:Y:S01]  /*11720*/  USHF.L.U32 UR6, UR8, 0x5, URZ ;  /* 0x0000000508067899 */ /* 0x000fe2000800063f */
[----:B------:R-:W-:Y:S01]  /*11730*/  STL [R1+0x1c1c], RZ ;  /* 0x001c1cff01007387 */ /* 0x000fe20000100800 */
[----:B------:R-:W-:Y:S01]  /*11740*/  USGXT.U32 UR10, UR10, 0xe ;  /* 0x0000000e0a0a789a */ /* 0x000fe20008000000 */
[----:B------:R-:W-:-:S02]  /*11750*/  UMOV UR11, URZ ;  /* 0x0000003f000b7c82 */ /* 0x000fc40008000000 */
[----:B------:R-:W-:Y:S01]  /*11760*/  STL [R1+0x1c20], RZ ;  /* 0x001c20ff01007387 */ /* 0x000fe20000100800 */
[----:B------:R-:W-:-:S03]  /*11770*/  UIADD3.64 UR26, UR10, -UR26, URZ ;  /* 0x8000001a0a1a7297 */ /* 0x000fc6000fffe03f */
[----:B------:R-:W-:Y:S04]  /*11780*/  STL [R1+0x1c24], RZ ;  /* 0x001c24ff01007387 */ /* 0x000fe80000100800 */
        /* <DEDUP_REMOVED lines=1782> */
[----:B------:R-:W-:Y:S04]  /*186f0*/  STL [R1], RZ ;  /* 0x000000ff01007387 */ /* 0x000fe80000100800 */
        /* <DEDUP_REMOVED lines=127> */
[----:B------:R0:W-:Y:S04]  /*18ef0*/  STL [R1+0x222c], R5 ;  /* 0x00222c0501007387 */ /* 0x0001e80000100800 */
[----:B------:R1:W-:Y:S04]  /*18f00*/  STL [R1+0x2234], R6 ;  /* 0x0022340601007387 */ /* 0x0003e80000100800 */
[----:B------:R3:W-:Y:S01]  /*18f10*/  STL [R1+0x223c], R4 ;  /* 0x00223c0401007387 */ /* 0x0007e20000100800 */
[----:B0-----:R-:W-:Y:S01]  /*18f20*/  IADD3 R5, P3, R20, UR41, RZ ;  /* 0x0000002914057c10 */ /* 0x001fe2000ff7e0ff */
[----:B------:R-:W-:Y:S01]  /*18f30*/  USHF.R.S32.HI UR41, URZ, 0x1f, UR14 ;  /* 0x0000001f3f297899 */ /* 0x000fe2000801140e */
[----:B-1----:R-:W-:-:S03]  /*18f40*/  IADD3.X R6, R15, UR42, RZ, P1, !PT ;  /* 0x0000002a0f067c10 */ /* 0x002fc60008ffe4ff */
[----:B------:R0:W-:Y:S01]  /*18f50*/  STL [R1+0x2244], R5 ;  /* 0x0022440501007387 */ /* 0x0001e20000100800 */
[----:B---3--:R-:W-:-:S05]  /*18f60*/  IADD3.X R4, R13, UR42, RZ, P0, !PT ;  /* 0x0000002a0d047c10 */ /* 0x008fca00087fe4ff */
[----:B------:R1:W-:Y:S01]  /*18f70*/  STL [R1+0x2228], R4 ;  /* 0x0022280401007387 */ /* 0x0003e20000100800 */
[----:B0-----:R-:W-:-:S03]  /*18f80*/  IADD3.X R5, R17, UR42, RZ, P2, !PT ;  /* 0x0000002a11057c10 */ /* 0x001fc600097fe4ff */
[----:B------:R0:W-:Y:S04]  /*18f90*/  STL [R1+0x2230], R6 ;  /* 0x0022300601007387 */ /* 0x0001e80000100800 */
[----:B------:R3:W-:Y:S01]  /*18fa0*/  STL [R1+0x2238], R5 ;  /* 0x0022380501007387 */ /* 0x0007e20000100800 */
[----:B-1----:R-:W-:Y:S01]  /*18fb0*/  IADD3.X R4, R19, UR42, RZ, P3, !PT ;  /* 0x0000002a13047c10 */ /* 0x002fe20009ffe4ff */
[----:B------:R-:W-:Y:S01]  /*18fc0*/  USHF.R.S32.HI UR42, URZ, 0x1f, UR15 ;  /* 0x0000001f3f2a7899 */ /* 0x000fe2000801140f */
[----:B0-----:R-:W-:-:S03]  /*18fd0*/  IADD3 R6, P1, R16, UR43, RZ ;  /* 0x0000002b10067c10 */ /* 0x001fc6000ff3e0ff */
[----:B------:R0:W-:Y:S01]  /*18fe0*/  STL [R1+0x2240], R4 ;  /* 0x0022400401007387 */ /* 0x0001e20000100800 */
[----:B---3--:R-:W-:-:S05]  /*18ff0*/  IADD3 R5, P0, R14, UR43, RZ ;  /* 0x0000002b0e057c10 */ /* 0x008fca000ff1e0ff */
[----:B------:R1:W-:Y:S01]  /*19000*/  STL [R1+0x224c], R5 ;  /* 0x00224c0501007387 */ /* 0x0003e20000100800 */
[----:B0-----:R-:W-:-:S03]  /*19010*/  IADD3 R4, P2, R18, UR43, RZ ;  /* 0x0000002b12047c10 */ /* 0x001fc6000ff5e0ff */
[----:B------:R0:W-:Y:S04]  /*19020*/  STL [R1+0x2254], R6 ;  /* 0x0022540601007387 */ /* 0x0001e80000100800 */
[----:B------:R3:W-:Y:S01]  /*19030*/  STL [R1+0x225c], R4 ;  /* 0x00225c0401007387 */ /* 0x0007e20000100800 */
[----:B-1----:R-:W-:Y:S01]  /*19040*/  IADD3 R5, P3, R20, UR43, RZ ;  /* 0x0000002b14057c10 */ /* 0x002fe2000ff7e0ff */
[----:B------:R-:W-:Y:S01]  /*19050*/  USHF.R.S32.HI UR43, URZ, 0x1f, UR18 ;  /* 0x0000001f3f2b7899 */ /* 0x000fe20008011412 */
[----:B0-----:R-:W-:-:S03]  /*19060*/  IADD3.X R6, R15, UR46, RZ, P1, !PT ;  /* 0x0000002e0f067c10 */ /* 0x001fc60008ffe4ff */
        /* <DEDUP_REMOVED lines=96> */
[----:B-1----:R-:W-:Y:S02]  /*19670*/  IADD3.X R4, R19, UR13, RZ, P3, !PT ;  /* 0x0000000d13047c10 */ /* 0x002fe40009ffe4ff */
        /* <DEDUP_REMOVED lines=8> */
[----:B------:R-:W-:Y:S01]  /*19700*/  UIADD3 UR12, UP0, UR38, 0x80, URZ ;  /* 0x00000080260c7890 */ /* 0x000fe2000ff1e03f */
[----:B0-----:R-:W-:-:S03]  /*19710*/  IADD3.X R6, R15, UR7, RZ, P1, !PT ;  /* 0x000000070f067c10 */ /* 0x001fc60008ffe4ff */
[----:B------:R0:W-:Y:S01]  /*19720*/  STL [R1+0x2324], R5 ;  /* 0x0023240501007387 */ /* 0x0001e20000100800 */
[----:B---3--:R-:W-:-:S05]  /*19730*/  IADD3.X R4, R13, UR7, RZ, P0, !PT ;  /* 0x000000070d047c10 */ /* 0x008fca00087fe4ff */
[----:B------:R1:W-:Y:S01]  /*19740*/  STL [R1+0x2308], R4 ;  /* 0x0023080401007387 */ /* 0x0003e20000100800 */
[----:B0-----:R-:W-:-:S03]  /*19750*/  IADD3.X R5, R17, UR7, RZ, P2, !PT ;  /* 0x0000000711057c10 */ /* 0x001fc600097fe4ff */
[----:B------:R-:W-:Y:S04]  /*19760*/  STL [R1+0x2310], R6 ;  /* 0x0023100601007387 */ /* 0x000fe80000100800 */
[----:B------:R0:W-:Y:S01]  /*19770*/  STL [R1+0x2318], R5 ;  /* 0x0023180501007387 */ /* 0x0001e20000100800 */
[----:B-1----:R-:W-:Y:S01]  /*19780*/  IADD3.X R4, R19, UR7, RZ, P3, !PT ;  /* 0x0000000713047c10 */ /* 0x002fe20009ffe4ff */
[----:B------:R-:W-:-:S04]  /*19790*/  USHF.R.S32.HI UR7, URZ, 0x1f, UR6 ;  /* 0x0000001f3f077899 */ /* 0x000fc80008011406 */
[----:B------:R1:W-:Y:S01]  /*197a0*/  STL [R1+0x2320], R4 ;  /* 0x0023200401007387 */ /* 0x0003e20000100800 */
[----:B0-----:R-:W-:Y:S01]  /*197b0*/  IADD3 R5, P4, R14, UR54, RZ ;  /* 0x000000360e057c10 */ /* 0x001fe2000ff9e0ff */
[----:B------:R-:W-:Y:S01]  /*197c0*/  UMOV UR13, URZ ;  /* 0x0000003f000d7c82 */ /* 0x000fe20008000000 */
[----:B------:R-:W-:Y:S01]  /*197d0*/  IADD3 R6, P0, R16, UR54, RZ ;  /* 0x0000003610067c10 */ /* 0x000fe2000ff1e0ff */
[----:B------:R-:W-:Y:S01]  /*197e0*/  UIADD3.X UR13, UR13, -0x3ffffff0, URZ, UP0, !UPT ;  /* 0xc00000100d0d7890 */ /* 0x000fe200087fe43f */
[----:B-1----:R-:W-:Y:S01]  /*197f0*/  IADD3 R4, P1, R18, UR54, RZ ;  /* 0x0000003612047c10 */ /* 0x002fe2000ff3e0ff */
[----:B------:R0:W-:Y:S01]  /*19800*/  STL [R1+0x232c], R5 ;  /* 0x00232c0501007387 */ /* 0x0001e20000100800 */
[----:B------:R-:W-:Y:S02]  /*19810*/  CS2R R132, SRZ ;  /* 0x0000000000847805 */ /* 0x000fe4000001ff00 */
[----:B------:R-:W-:Y:S02]  /*19820*/  CS2R R134, SRZ ;  /* 0x0000000000867805 */ /* 0x000fe4000001ff00 */
[----:B------:R-:W-:Y:S01]  /*19830*/  CS2R R136, SRZ ;  /* 0x0000000000887805 */ /* 0x000fe2000001ff00 */
[----:B------:R1:W-:Y:S01]  /*19840*/  STL [R1+0x2334], R6 ;  /* 0x0023340601007387 */ /* 0x0003e20000100800 */
[----:B------:R-:W-:-:S02]  /*19850*/  CS2R R138, SRZ ;  /* 0x00000000008a7805 */ /* 0x000fc4000001ff00 */
[----:B------:R-:W-:Y:S02]  /*19860*/  CS2R R140, SRZ ;  /* 0x00000000008c7805 */ /* 0x000fe4000001ff00 */
[----:B------:R-:W-:Y:S01]  /*19870*/  CS2R R142, SRZ ;  /* 0x00000000008e7805 */ /* 0x000fe2000001ff00 */
[----:B------:R3:W-:Y:S01]  /*19880*/  STL [R1+0x233c], R4 ;  /* 0x00233c0401007387 */ /* 0x0007e20000100800 */
[----:B------:R-:W-:Y:S02]  /*19890*/  CS2R R144, SRZ ;  /* 0x0000000000907805 */ /* 0x000fe4000001ff00 */
[----:B0-----:R-:W-:Y:S02]  /*198a0*/  IADD3 R5, P6, R20, UR54, RZ ;  /* 0x0000003614057c10 */ /* 0x001fe4000ffde0ff */
[----:B------:R-:W-:Y:S02]  /*198b0*/  CS2R R146, SRZ ;  /* 0x0000000000927805 */ /* 0x000fe4000001ff00 */
[----:B------:R-:W-:-:S02]  /*198c0*/  CS2R R148, SRZ ;  /* 0x0000000000947805 */ /* 0x000fc4000001ff00 */
[----:B------:R-:W-:Y:S02]  /*198d0*/  CS2R R150, SRZ ;  /* 0x0000000000967805 */ /* 0x000fe4000001ff00 */
[----:B-1----:R-:W-:Y:S01]  /*198e0*/  IADD3 R6, P3, R18, UR17, RZ ;  /* 0x0000001112067c10 */ /* 0x002fe2000ff7e0ff */
[----:B------:R0:W-:Y:S01]  /*198f0*/  STL [R1+0x2344], R5 ;  /* 0x0023440501007387 */ /* 0x0001e20000100800 */
[----:B------:R-:W-:Y:S01]  /*19900*/  USHF.R.S32.HI UR54, URZ, 0x1f, UR5 ;  /* 0x0000001f3f367899 */ /* 0x000fe20008011405 */
[----:B---3--:R-:W-:Y:S02]  /*19910*/  SHF.R.S32.HI R4, RZ, 0x5, R130 ;  /* 0x00000005ff047819 */ /* 0x008fe40000011482 */
[----:B------:R-:W-:Y:S01]  /*19920*/  CS2R R130, SRZ ;  /* 0x0000000000827805 */ /* 0x000fe2000001ff00 */
[----:B------:R-:W-:Y:S02]  /*19930*/  UMOV UR11, 0xc0000010 ;  /* 0xc0000010000b7882 */ /* 0x000fe40000000000 */
[----:B------:R1:W-:Y:S01]  /*19940*/  STL [R1+0x2634], R4 ;  /* 0x0026340401007387 */ /* 0x0003e20000100800 */
[----:B0-----:R-:W-:-:S05]  /*19950*/  IADD3 R5, P5, R14, UR17, RZ ;  /* 0x000000110e057c10 */ /* 0x001fca000ffbe0ff */
[----:B------:R0:W-:Y:S01]  /*19960*/  STL [R1+0x234c], R5 ;  /* 0x00234c0501007387 */ /* 0x0001e20000100800 */
[----:B-1----:R-:W-:-:S05]  /*19970*/  IADD3 R4, P2, R16, UR17, RZ ;  /* 0x0000001110047c10 */ /* 0x002fca000ff5e0ff */
[----:B------:R1:W-:Y:S01]  /*19980*/  STL [R1+0x2354], R4 ;  /* 0x0023540401007387 */ /* 0x0003e20000100800 */
[----:B0-----:R-:W-:-:S03]  /*19990*/  IADD3.X R5, R13, UR16, RZ, P4, !PT ;  /* 0x000000100d057c10 */ /* 0x001fc6000a7fe4ff */
[----:B------:R0:W-:Y:S04]  /*199a0*/  STL [R1+0x235c], R6 ;  /* 0x00235c0601007387 */ /* 0x0001e80000100800 */
[----:B------:R3:W-:Y:S01]  /*199b0*/  STL [R1+0x2328], R5 ;  /* 0x0023280501007387 */ /* 0x0007e20000100800 */
[----:B-1----:R-:W-:Y:S02]  /*199c0*/  IADD3 R4, P4, R20, UR17, RZ ;  /* 0x0000001114047c10 */ /* 0x002fe4000ff9e0ff */
[----:B0-----:R-:W-:-:S03]  /*199d0*/  IADD3.X R6, R15, UR16, RZ, P0, !PT ;  /* 0x000000100f067c10 */ /* 0x001fc600087fe4ff */
[----:B------:R0:W-:Y:S01]  /*199e0*/  STL [R1+0x2364], R4 ;  /* 0x0023640401007387 */ /* 0x0001e20000100800 */
[----:B---3--:R-:W-:-:S03]  /*199f0*/  IADD3.X R5, R17, UR16, RZ, P1, !PT ;  /* 0x0000001011057c10 */ /* 0x008fc60008ffe4ff */
[----:B------:R1:W-:Y:S04]  /*19a00*/  STL [R1+0x2330], R6 ;  /* 0x0023300601007387 */ /* 0x0003e80000100800 */
[----:B------:R3:W-:Y:S01]  /*19a10*/  STL [R1+0x2338], R5 ;  /* 0x0023380501007387 */ /* 0x0007e20000100800 */
[----:B0-----:R-:W-:Y:S01]  /*19a20*/  IADD3.X R4, R19, UR16, RZ, P6, !PT ;  /* 0x0000001013047c10 */ /* 0x001fe2000b7fe4ff */
[----:B------:R-:W-:Y:S01]  /*19a30*/  UIADD3.64 UR16, UR12, 0x80, URZ ;  /* 0x000000800c107897 */ /* 0x000fe2000fffe03f */
[----:B-1----:R-:W-:-:S03]  /*19a40*/  IADD3 R6, P1, R18, UR60, RZ ;  /* 0x0000003c12067c10 */ /* 0x002fc6000ff3e0ff */
[----:B------:R0:W-:Y:S01]  /*19a50*/  STL [R1+0x2340], R4 ;  /* 0x0023400401007387 */ /* 0x0001e20000100800 */
[----:B---3--:R-:W-:-:S05]  /*19a60*/  IADD3 R5, P6, R14, UR60, RZ ;  /* 0x0000003c0e057c10 */ /* 0x008fca000ffde0ff */
[----:B------:R1:W-:Y:S01]  /*19a70*/  STL [R1+0x236c], R5 ;  /* 0x00236c0501007387 */ /* 0x0003e20000100800 */
[----:B0-----:R-:W-:-:S05]  /*19a80*/  IADD3 R4, P0, R16, UR60, RZ ;  /* 0x0000003c10047c10 */ /* 0x001fca000ff1e0ff */
[----:B------:R0:W-:Y:S01]  /*19a90*/  STL [R1+0x2374], R4 ;  /* 0x0023740401007387 */ /* 0x0001e20000100800 */
[----:B-1----:R-:W-:-:S03]  /*19aa0*/  IADD3.X R5, R13, UR61, RZ, P5, !PT ;  /* 0x0000003d0d057c10 */ /* 0x002fc6000affe4ff */
[----:B------:R1:W-:Y:S04]  /*19ab0*/  STL [R1+0x237c], R6 ;  /* 0x00237c0601007387 */ /* 0x0003e80000100800 */
[----:B------:R3:W-:Y:S01]  /*19ac0*/  STL [R1+0x2348], R5 ;  /* 0x0023480501007387 */ /* 0x0007e20000100800 */
[----:B0-----:R-:W-:Y:S02]  /*19ad0*/  IADD3 R4, P5, R20, UR60, RZ ;  /* 0x0000003c14047c10 */ /* 0x001fe4000ffbe0ff */
[----:B-1----:R-:W-:-:S03]  /*19ae0*/  IADD3.X R6, R15, UR61, RZ, P2, !PT ;  /* 0x0000003d0f067c10 */ /* 0x002fc600097fe4ff */
[----:B------:R0:W-:Y:S01]  /*19af0*/  STL [R1+0x2384], R4 ;  /* 0x0023840401007387 */ /* 0x0001e20000100800 */
[----:B---3--:R-:W-:-:S03]  /*19b00*/  IADD3.X R5, R17, UR61, RZ, P3, !PT ;  /* 0x0000003d11057c10 */ /* 0x008fc60009ffe4ff */
[----:B------:R-:W-:Y:S04]  /*19b10*/  STL [R1+0x2350], R6 ;  /* 0x0023500601007387 */ /* 0x000fe80000100800 */
[----:B------:R1:W-:Y:S01]  /*19b20*/  STL [R1+0x2358], R5 ;  /* 0x0023580501007387 */ /* 0x0003e20000100800 */
[----:B0-----:R-:W-:Y:S01]  /*19b30*/  IADD3.X R4, R19, UR61, RZ, P4, !PT ;  /* 0x0000003d13047c10 */ /* 0x001fe2000a7fe4ff */
[----:B------:R-:W-:-:S04]  /*19b40*/  UIADD3.64 UR60, UR12, 0x100, URZ ;  /* 0x000001000c3c7897 */ /* 0x000fc8000fffe03f */
[----:B------:R0:W-:Y:S03]  /*19b50*/  STL [R1+0x2360], R4 ;  /* 0x0023600401007387 */ /* 0x0001e60000100800 */
[----:B------:R-:W-:Y:S02]  /*19b60*/  R2UR UR60, R0 ;  /* 0x00000000003c72ca */ /* 0x000fe400000e0000 */
[----:B------:R-:W-:Y:S02]  /*19b70*/  IADD3 R0, P3, R16, UR20, RZ ;  /* 0x0000001410007c10 */ /* 0x000fe4000ff7e0ff */
[----:B-1----:R-:W-:Y:S02]  /*19b80*/  IADD3 R5, P4, R18, UR20, RZ ;  /* 0x0000001412057c10 */ /* 0x002fe4000ff9e0ff */
[----:B0-----:R-:W-:-:S05]  /*19b90*/  IADD3 R4, P2, R14, UR20, RZ ;  /* 0x000000140e047c10 */ /* 0x001fca000ff5e0ff */
[----:B------:R0:W-:Y:S04]  /*19ba0*/  STL [R1+0x238c], R4 ;  /* 0x00238c0401007387 */ /* 0x0001e80000100800 */
[----:B------:R1:W-:Y:S04]  /*19bb0*/  STL [R1+0x2394], R0 ;  /* 0x0023940001007387 */ /* 0x0003e80000100800 */
[----:B------:R3:W-:Y:S01]  /*19bc0*/  STL [R1+0x239c], R5 ;  /* 0x00239c0501007387 */ /* 0x0007e20000100800 */
[----:B0-----:R-:W-:Y:S02]  /*19bd0*/  IADD3.X R4, R13, UR21, RZ, P6, !PT ;  /* 0x000000150d047c10 */ /* 0x001fe4000b7fe4ff */
[----:B-1----:R-:W-:-:S03]  /*19be0*/  IADD3 R0, P6, R20, UR20, RZ ;  /* 0x0000001414007c10 */ /* 0x002fc6000ffde0ff */
[----:B------:R0:W-:Y:S01]  /*19bf0*/  STL [R1+0x2368], R4 ;  /* 0x0023680401007387 */ /* 0x0001e20000100800 */
[----:B---3--:R-:W-:-:S03]  /*19c00*/  IADD3.X R5, R15, UR21, RZ, P0, !PT ;  /* 0x000000150f057c10 */ /* 0x008fc600087fe4ff */
[----:B------:R1:W-:Y:S04]  /*19c10*/  STL [R1+0x23a4], R0 ;  /* 0x0023a40001007387 */ /* 0x0003e80000100800 */
[----:B------:R3:W-:Y:S01]  /*19c20*/  STL [R1+0x2370], R5 ;  /* 0x0023700501007387 */ /* 0x0007e20000100800 */
[----:B0-----:R-:W-:Y:S02]  /*19c30*/  IADD3.X R4, R17, UR21, RZ, P1, !PT ;  /* 0x0000001511047c10 */ /* 0x001fe40008ffe4ff */
[----:B-1----:R-:W-:-:S03]  /*19c40*/  IADD3.X R0, R19, UR21, RZ, P5, !PT ;  /* 0x0000001513007c10 */ /* 0x002fc6000affe4ff */
[----:B------:R0:W-:Y:S01]  /*19c50*/  STL [R1+0x2378], R4 ;  /* 0x0023780401007387 */ /* 0x0001e20000100800 */
[----:B------:R-:W-:Y:S01]  /*19c60*/  UIADD3.64 UR20, UR12, 0x180, URZ ;  /* 0x000001800c147897 */ /* 0x000fe2000fffe03f */
[----:B---3--:R-:W-:Y:S02]  /*19c70*/  IADD3 R5, P1, R18, UR28, RZ ;  /* 0x0000001c12057c10 */ /* 0x008fe4000ff3e0ff */
[----:B------:R1:W-:Y:S01]  /*19c80*/  STL [R1+0x2380], R0 ;  /* 0x0023800001007387 */ /* 0x0003e20000100800 */
[----:B0-----:R-:W-:Y:S02]  /*19c90*/  IADD3 R4, P5, R14, UR28, RZ ;  /* 0x0000001c0e047c10 */ /* 0x001fe4000ffbe0ff */
[----:B-1----:R-:W-:-:S03]  /*19ca0*/  IADD3 R0, P0, R16, UR28, RZ ;  /* 0x0000001c10007c10 */ /* 0x002fc6000ff1e0ff */
        /* <DEDUP_REMOVED lines=50> */
[----:B-1----:R-:W-:-:S05]  /*19fd0*/  LOP3.LUT R0, R3, 0x10, RZ, 0x3c, !PT ;  /* 0x0000001003007812 */ /* 0x002fca00078e3cff */
[----:B------:R0:W-:Y:S04]  /*19fe0*/  STL [R1+0x2638], R0 ;  /* 0x0026380001007387 */ /* 0x0001e80000100800 */
[----:B------:R1:W-:Y:S04]  /*19ff0*/  STL [R1+0x240c], R5 ;  /* 0x00240c0501007387 */ /* 0x0003e80000100800 */
[----:B------:R3:W-:Y:S01]  /*1a000*/  STL [R1+0x2414], R4 ;  /* 0x0024140401007387 */ /* 0x0007e20000100800 */
[----:B0-----:R-:W-:Y:S02]  /*1a010*/  IADD3 R0, P3, R18, UR9, RZ ;  /* 0x0000000912007c10 */ /* 0x001fe4000ff7e0ff */
[----:B-1----:R-:W-:-:S03]  /*1a020*/  IADD3.X R5, R13, UR39, RZ, P2, !PT ;  /* 0x000000270d057c10 */ /* 0x002fc600097fe4ff */
[----:B------:R0:W-:Y:S01]  /*1a030*/  STL [R1+0x241c], R0 ;  /* 0x00241c0001007387 */ /* 0x0001e20000100800 */
[----:B---3--:R-:W-:-:S03]  /*1a040*/  IADD3 R4, P2, R20, UR9, RZ ;  /* 0x0000000914047c10 */ /* 0x008fc6000ff5e0ff */
[----:B------:R1:W-:Y:S01]  /*1a050*/  STL [R1+0x23e8], R5 ;  /* 0x0023e80501007387 */ /* 0x0003e20000100800 */
[----:B------:R-:W-:-:S03]  /*1a060*/  UMOV UR9, 0xc0000010 ;  /* 0xc000001000097882 */ /* 0x000fc60000000000 */
[----:B------:R3:W-:Y:S01]  /*1a070*/  STL [R1+0x2424], R4 ;  /* 0x0024240401007387 */ /* 0x0007e20000100800 */
[----:B0-----:R-:W-:Y:S02]  /*1a080*/  IADD3.X R0, R15, UR39, RZ, P1, !PT ;  /* 0x000000270f007c10 */ /* 0x001fe40008ffe4ff */
[----:B-1----:R-:W-:-:S03]  /*1a090*/  IADD3 R5, P1, R14, UR14, RZ ;  /* 0x0000000e0e057c10 */ /* 0x002fc6000ff3e0ff */
[----:B------:R0:W-:Y:S01]  /*1a0a0*/  STL [R1+0x23f0], R0 ;  /* 0x0023f00001007387 */ /* 0x0001e20000100800 */
[----:B---3--:R-:W-:-:S03]  /*1a0b0*/  IADD3.X R4, R17, UR39, RZ, P0, !PT ;  /* 0x0000002711047c10 */ /* 0x008fc600087fe4ff */
[----:B------:R1:W-:Y:S04]  /*1a0c0*/  STL [R1+0x242c], R5 ;  /* 0x00242c0501007387 */ /* 0x0003e80000100800 */
[----:B------:R3:W-:Y:S01]  /*1a0d0*/  STL [R1+0x23f8], R4 ;  /* 0x0023f80401007387 */ /* 0x0007e20000100800 */
[----:B0-----:R-:W-:Y:S02]  /*1a0e0*/  IADD3 R0, P0, R16, UR14, RZ ;  /* 0x0000000e10007c10 */ /* 0x001fe4000ff1e0ff */
[----:B-1----:R-:W-:-:S03]  /*1a0f0*/  IADD3.X R5, R19, UR39, RZ, P6, !PT ;  /* 0x0000002713057c10 */ /* 0x002fc6000b7fe4ff */
[----:B------:R0:W-:Y:S01]  /*1a100*/  STL [R1+0x2434], R0 ;  /* 0x0024340001007387 */ /* 0x0001e20000100800 */
[----:B---3--:R-:W-:-:S03]  /*1a110*/  IADD3 R4, P6, R18, UR14, RZ ;  /* 0x0000000e12047c10 */ /* 0x008fc6000ffde0ff */
        /* <DEDUP_REMOVED lines=228> */
[----:B------:R1:W-:Y:S01]  /*1af60*/  STL [R1+0x25c8], R5 ;  /* 0x0025c80501007387 */ /* 0x0003e20000100800 */
[----:B------:R-:W-:-:S03]  /*1af70*/  UMOV UR8, UR38 ;  /* 0x0000002600087c82 */ /* 0x000fc60008000000 */
[----:B------:R3:W-:Y:S01]  /*1af80*/  STL [R1+0x2604], R4 ;  /* 0x0026040401007387 */ /* 0x0007e20000100800 */
[----:B0-----:R-:W-:Y:S02]  /*1af90*/  IADD3.X R0, R15, UR59, RZ, P4, !PT ;  /* 0x0000003b0f007c10 */ /* 0x001fe4000a7fe4ff */
[----:B-1----:R-:W-:-:S03]  /*1afa0*/  IADD3.X R5, R17, UR59, RZ, P3, !PT ;  /* 0x0000003b11057c10 */ /* 0x002fc60009ffe4ff */
[----:B------:R0:W-:Y:S01]  /*1afb0*/  STL [R1+0x25d0], R0 ;  /* 0x0025d00001007387 */ /* 0x0001e20000100800 */
[----:B---3--:R-:W-:-:S03]  /*1afc0*/  IADD3.X R4, R19, UR59, RZ, P2, !PT ;  /* 0x0000003b13047c10 */ /* 0x008fc600097fe4ff */
[----:B------:R1:W-:Y:S04]  /*1afd0*/  STL [R1+0x25d8], R5 ;  /* 0x0025d80501007387 */ /* 0x0003e80000100800 */
[----:B------:R3:W-:Y:S01]  /*1afe0*/  STL [R1+0x25e0], R4 ;  /* 0x0025e00401007387 */ /* 0x0007e20000100800 */
[----:B0-----:R-:W-:Y:S02]  /*1aff0*/  IADD3.X R0, R13, UR60, RZ, P1, !PT ;  /* 0x0000003c0d007c10 */ /* 0x001fe40008ffe4ff */
[----:B-1----:R-:W-:-:S03]  /*1b000*/  IADD3.X R5, R15, UR60, RZ, P0, !PT ;  /* 0x0000003c0f057c10 */ /* 0x002fc600087fe4ff */
[----:B------:R0:W-:Y:S01]  /*1b010*/  STL [R1+0x25e8], R0 ;  /* 0x0025e80001007387 */ /* 0x0001e20000100800 */
[----:B---3--:R-:W-:-:S03]  /*1b020*/  IADD3.X R4, R17, UR60, RZ, P6, !PT ;  /* 0x0000003c11047c10 */ /* 0x008fc6000b7fe4ff */
[----:B------:R1:W-:Y:S04]  /*1b030*/  STL [R1+0x25f0], R5 ;  /* 0x0025f00501007387 */ /* 0x0003e80000100800 */
[----:B------:R1:W-:Y:S01]  /*1b040*/  STL [R1+0x25f8], R4 ;  /* 0x0025f80401007387 */ /* 0x0003e20000100800 */
[----:B0-----:R-:W-:-:S05]  /*1b050*/  IADD3.X R0, R19, UR60, RZ, P5, !PT ;  /* 0x0000003c13007c10 */ /* 0x001fca000affe4ff */
[----:B------:R1:W-:Y:S02]  /*1b060*/  STL [R1+0x2600], R0 ;  /* 0x0026000001007387 */ /* 0x0003e40000100800 */
.L_x_1:
[----:B------:R-:W-:Y:S01]  /*1b070*/  STL [R1+0x5bc4], R53 ;  /* 0x005bc43501007387 */ /* 0x000fe20000100800 */
[----:B-1----:R-:W0:Y:S03]  /*1b080*/  LDC R0, c[0x0][0x230] ;  /* 0x00008c00ff007b82 */ /* 0x002e260000000800 */
[----:B------:R-:W-:Y:S04]  /*1b090*/  STL [R1+0x5bc0], R50 ;  /* 0x005bc03201007387 */ /* 0x000fe80000100800 */
[----:B------:R1:W-:Y:S04]  /*1b0a0*/  STL [R1+0x5bbc], R51 ;  /* 0x005bbc3301007387 */ /* 0x0003e80000100800 */
[----:B-1----:R-:W3:Y:S04]  /*1b0b0*/  LDL R51, [R1+0x2604] ;  /* 0x0026040001337983 */ /* 0x002ee80000100800 */
[----:B------:R1:W-:Y:S04]  /*1b0c0*/  STL [R1+0x5bb8], R48 ;  /* 0x005bb83001007387 */ /* 0x0003e80000100800 */
[----:B-1----:R-:W4:Y:S04]  /*1b0d0*/  LDL R48, [R1+0x25e8] ;  /* 0x0025e80001307983 */ /* 0x002f280000100800 */
[----:B------:R1:W-:Y:S04]  /*1b0e0*/  STL [R1+0x5bb4], R49 ;  /* 0x005bb43101007387 */ /* 0x0003e80000100800 */
[----:B-1----:R-:W2:Y:S04]  /*1b0f0*/  LDL R49, [R1+0x25f8] ;  /* 0x0025f80001317983 */ /* 0x002ea80000100800 */
[----:B------:R1:W-:Y:S04]  /*1b100*/  STL [R1+0x5bb0], R46 ;  /* 0x005bb02e01007387 */ /* 0x0003e80000100800 */
[----:B-1----:R-:W4:Y:S04]  /*1b110*/  LDL R46, [R1+0x2600] ;  /* 0x00260000012e7983 */ /* 0x002f280000100800 */
[----:B------:R1:W-:Y:S04]  /*1b120*/  STL [R1+0x5bac], R47 ;  /* 0x005bac2f01007387 */ /* 0x0003e80000100800 */
[----:B-1----:R-:W2:Y:S04]  /*1b130*/  LDL R47, [R1+0x25f0] ;  /* 0x0025f000012f7983 */ /* 0x002ea80000100800 */
[----:B------:R-:W-:Y:S04]  /*1b140*/  STL [R1+0x5ba8], R44 ;  /* 0x005ba82c01007387 */ /* 0x000fe80000100800 */
[----:B------:R1:W-:Y:S04]  /*1b150*/  STL [R1+0x5ba4], R45 ;  /* 0x005ba42d01007387 */ /* 0x0003e80000100800 */
[----:B-1----:R-:W2:Y:S01]  /*1b160*/  LDL R45, [R1+0x25e0] ;  /* 0x0025e000012d7983 */ /* 0x002ea20000100800 */
[----:B0-----:R-:W-:-:S03]  /*1b170*/  IMAD R0, R21, -0x20, R0 ;  /* 0xffffffe015007824 */ /* 0x001fc600078e0200 */
[----:B------:R-:W-:Y:S02]  /*1b180*/  STL [R1+0x5ba0], R42 ;  /* 0x005ba02a01007387 */ /* 0x000fe40000100800 */
[----:B------:R-:W-:Y:S02]  /*1b190*/  ISETP.GT.AND P0, PT, R0, RZ, PT ;  /* 0x000000ff0000720c */ /* 0x000fe40003f04270 */
[----:B------:R-:W-:Y:S04]  /*1b1a0*/  STL [R1+0x5b9c], R43 ;  /* 0x005b9c2b01007387 */ /* 0x000fe80000100800 */
[----:B------:R-:W-:Y:S04]  /*1b1b0*/  STL [R1+0x5b98], R40 ;  /* 0x005b982801007387 */ /* 0x000fe80000100800 */
[----:B------:R0:W-:Y:S03]  /*1b1c0*/  STL [R1+0x5b94], R41 ;  /* 0x005b942901007387 */ /* 0x0001e60000100800 */
[----:B------:R-:W-:Y:S01]  /*1b1d0*/  @P0 IMAD.MOV.U32 R5, RZ, RZ, R19 ;  /* 0x000000ffff050224 */ /* 0x000fe200078e0013 */
[----:B------:R-:W-:Y:S01]  /*1b1e0*/  STL [R1+0x5b90], R38 ;  /* 0x005b902601007387 */ /* 0x000fe20000100800 */
[----:B------:R-:W-:-:S03]  /*1b1f0*/  @P0 IMAD.MOV.U32 R4, RZ, RZ, R20 ;  /* 0x000000ffff040224 */ /* 0x000fc600078e0014 */
[----:B------:R-:W-:Y:S01]  /*1b200*/  STL [R1+0x5b8c], R39 ;  /* 0x005b8c2701007387 */ /* 0x000fe20000100800 */
[----:B0-----:R-:W-:-:S03]  /*1b210*/  PRMT R41, RZ, 0x7610, R41 ;  /* 0x00007610ff297816 */ /* 0x001fc60000000029 */
[----:B------:R-:W-:Y:S04]  /*1b220*/  STL [R1+0x5b88], R36 ;  /* 0x005b882401007387 */ /* 0x000fe80000100800 */
        /* <DEDUP_REMOVED lines=41> */
[----:B-----5:R-:W-:Y:S04]  /*1b4c0*/  STL [R1+0x51d8], R12 ;  /* 0x0051d80c01007387 */ /* 0x020fe80000100800 */
[----:B------:R-:W-:Y:S04]  /*1b4d0*/  STL [R1+0x51d4], R11 ;  /* 0x0051d40b01007387 */ /* 0x000fe80000100800 */
[----:B------:R-:W-:Y:S04]  /*1b4e0*/  STL [R1+0x51d0], R10 ;  /* 0x0051d00a01007387 */ /* 0x000fe80000100800 */
[----:B------:R-:W-:Y:S04]  /*1b4f0*/  STL [R1+0x51cc], R9 ;  /* 0x0051cc0901007387 */ /* 0x000fe80000100800 */
[----:B------:R-:W-:Y:S04]  /*1b500*/  STL [R1+0x51c8], R8 ;  /* 0x0051c80801007387 */ /* 0x000fe80000100800 */
[----:B------:R-:W-:Y:S04]  /*1b510*/  STL [R1+0x5b20], R21 ;  /* 0x005b201501007387 */ /* 0x000fe80000100800 */
[----:B------:R-:W-:Y:S04]  /*1b520*/  STL [R1+0x5b28], R20 ;  /* 0x005b281401007387 */ /* 0x000fe80000100800 */
[----:B------:R0:W-:Y:S01]  /*1b530*/  STL [R1+0x5820], R19 ;  /* 0x0058201301007387 */ /* 0x0001e20000100800 */
[----:B------:R-:W-:-:S03]  /*1b540*/  PRMT R50, RZ, 0x7610, R50 ;  /* 0x00007610ff327816 */ /* 0x000fc60000000032 */
[----:B------:R1:W2:Y:S04]  /*1b550*/  @P0 LDG.E.U8 R41, desc[UR52][R4.64] ;  /* 0x0000003404290981 */ /* 0x0002a8000c1e1100 */
[----:B0-----:R-:W2:Y:S04]  /*1b560*/  LDL.LU R19, [R1+0x25fc] ;  /* 0x0025fc0001137983 */ /* 0x001ea80000300800 */
[----:B------:R-:W-:Y:S01]  /*1b570*/  STL [R1+0x5b2c], R18 ;  /* 0x005b2c1201007387 */ /* 0x000fe20000100800 */
[----:B-1----:R-:W-:Y:S02]  /*1b580*/  @P0 IMAD.MOV.U32 R4, RZ, RZ, R18 ;  /* 0x000000ffff040224 */ /* 0x002fe400078e0012 */
[----:B------:R-:W-:Y:S01]  /*1b590*/  @P0 IMAD.MOV.U32 R5, RZ, RZ, R17 ;  /* 0x000000ffff050224 */ /* 0x000fe200078e0011 */
[----:B------:R0:W-:Y:S01]  /*1b5a0*/  STL [R1+0x581c], R17 ;  /* 0x00581c1101007387 */ /* 0x0001e20000100800 */
[----:B------:R-:W-:-:S03]  /*1b5b0*/  PRMT R53, RZ, 0x7610, R53 ;  /* 0x00007610ff357816 */ /* 0x000fc60000000035 */
[----:B------:R1:W2:Y:S04]  /*1b5c0*/  @P0 LDG.E.U8 R50, desc[UR52][R4.64] ;  /* 0x0000003404320981 */ /* 0x0002a8000c1e1100 */
[----:B0-----:R-:W2:Y:S04]  /*1b5d0*/  LDL.LU R17, [R1+0x25f4] ;  /* 0x0025f40001117983 */ /* 0x001ea80000300800 */
[----:B------:R-:W-:Y:S01]  /*1b5e0*/  STL [R1+0x5b30], R16 ;  /* 0x005b301001007387 */ /* 0x000fe20000100800 */
[----:B-1----:R-:W-:Y:S02]  /*1b5f0*/  @P0 IMAD.MOV.U32 R4, RZ, RZ, R16 ;  /* 0x000000ffff040224 */ /* 0x002fe400078e0010 */
[----:B------:R-:W-:Y:S01]  /*1b600*/  @P0 IMAD.MOV.U32 R5, RZ, RZ, R15 ;  /* 0x000000ffff050224 */ /* 0x000fe200078e000f */
[----:B------:R0:W-:Y:S04]  /*1b610*/  STL [R1+0x5818], R15 ;  /* 0x0058180f01007387 */ /* 0x0001e80000100800 */
[----:B------:R1:W2:Y:S04]  /*1b620*/  @P0 LDG.E.U8 R53, desc[UR52][R4.64] ;  /* 0x0000003404350981 */ /* 0x0002a8000c1e1100 */
[----:B0-----:R-:W2:Y:S04]  /*1b630*/  LDL.LU R15, [R1+0x25ec] ;  /* 0x0025ec00010f7983 */ /* 0x001ea80000300800 */
[----:B------:R-:W-:Y:S01]  /*1b640*/  STL [R1+0x5b34], R14 ;  /* 0x005b340e01007387 */ /* 0x000fe20000100800 */
[----:B-1----:R-:W-:-:S03]  /*1b650*/  @P0 IMAD.MOV.U32 R5, RZ, RZ, R13 ;  /* 0x000000ffff050224 */ /* 0x002fc600078e000d */
[----:B------:R0:W-:Y:S01]  /*1b660*/  STL [R1+0x5814], R13 ;  /* 0x0058140d01007387 */ /* 0x0001e20000100800 */
[----:B------:R-:W-:-:S03]  /*1b670*/  ISETP.GT.AND P1, PT, R0, 0x1, PT ;  /* 0x000000010000780c */ /* 0x000fc60003f24270 */
[----:B0-----:R-:W2:Y:S04]  /*1b680*/  LDL.LU R13, [R1+0x25e4] ;  /* 0x0025e400010d7983 */ /* 0x001ea80000300800 */
[----:B------:R-:W2:Y:S01]  /*1b690*/  LDL R126, [R1+0x25dc] ;  /* 0x0025dc00017e7983 */ /* 0x000ea20000100800 */
[----:B------:R-:W-:Y:S01]  /*1b6a0*/  PRMT R152, RZ, 0x7610, R152 ;  /* 0x00007610ff987816 */ /* 0x000fe20000000098 */
[----:B------:R-:W-:Y:S02]  /*1b6b0*/  @P0 IMAD.MOV.U32 R4, RZ, RZ, R14 ;  /* 0x000000ffff040224 */ /* 0x000fe400078e000e */
[----:B------:R-:W2:Y:S04]  /*1b6c0*/  LDL R129, [R1+0x25d8] ;  /* 0x0025d80001817983 */ /* 0x000ea80000100800 */
[----:B------:R3:W2:Y:S01]  /*1b6d0*/  @P0 LDG.E.U8 R152, desc[UR52][R4.64] ;  /* 0x0000003404980981 */ /* 0x0006a2000c1e1100 */
[----:B------:R-:W-:-:S03]  /*1b6e0*/  PRMT R158, RZ, 0x7610, R158 ;  /* 0x00007610ff9e7816 */ /* 0x000fc6000000009e */
[----:B------:R-:W2:Y:S01]  /*1b6f0*/  LDL R43, [R1+0x25cc] ;  /* 0x0025cc00012b7983 */ /* 0x000ea20000100800 */
[----:B---3--:R-:W-:-:S03]  /*1b700*/  @P1 IMAD.MOV.U32 R4, RZ, RZ, R51 ;  /* 0x000000ffff041224 */ /* 0x008fc600078e0033 */
[----:B------:R-:W3:Y:S01]  /*1b710*/  LDL R51, [R1+0x25d0] ;  /* 0x0025d00001337983 */ /* 0x000ee20000100800 */
[----:B----4-:R-:W-:-:S03]  /*1b720*/  @P1 IMAD.MOV.U32 R5, RZ, RZ, R46 ;  /* 0x000000ffff051224 */ /* 0x010fc600078e002e */
[----:B------:R-:W4:Y:S04]  /*1b730*/  LDL R46, [R1+0x25d4] ;  /* 0x0025d400012e7983 */ /* 0x000f280000100800 */
[----:B------:R2:W4:Y:S02]  /*1b740*/  @P1 LDG.E.U8 R158, desc[UR52][R4.64] ;  /* 0x00000034049e1981 */ /* 0x000524000c1e1100 */
[----:B--2---:R-:W-:Y:S02]  /*1b750*/  @P1 IMAD.MOV.U32 R5, RZ, RZ, R49 ;  /* 0x000000ffff051224 */ /* 0x004fe400078e0031 */
[----:B------:R-:W2:Y:S04]  /*1b760*/  LDL R49, [R1+0x25c8] ;  /* 0x0025c80001317983 */ /* 0x000ea80000100800 */
[----:B------:R-:W-:Y:S04]  /*1b770*/  STL [R1+0x5b38], R19 ;  /* 0x005b381301007387 */ /* 0x000fe80000100800 */
[----:B------:R-:W2:Y:S01]  /*1b780*/  LDL R127, [R1+0x25c0] ;  /* 0x0025c000017f7983 */ /* 0x000ea20000100800 */
[----:B------:R-:W-:Y:S01]  /*1b790*/  PRMT R40, RZ, 0x7610, R40 ;  /* 0x00007610ff287816 */ /* 0x000fe20000000028 */
[----:B------:R-:W-:Y:S01]  /*1b7a0*/  @P1 IMAD.MOV.U32 R4, RZ, RZ, R19 ;  /* 0x000000ffff041224 */ /* 0x000fe200078e0013 */
[----:B------:R-:W-:Y:S01]  /*1b7b0*/  PRMT R35, RZ, 0x7610, R35 ;  /* 0x00007610ff237816 */ /* 0x000fe20000000023 */
[----:B------:R-:W2:Y:S01]  /*1b7c0*/  LDL R44, [R1+0x25c4] ;  /* 0x0025c400012c7983 */ /* 0x000ea20000100800 */
[----:B------:R-:W-:-:S03]  /*1b7d0*/  ISETP.GT.AND P0, PT, R0, 0x2, PT ;  /* 0x000000020000780c */ /* 0x000fc60003f04270 */
[----:B------:R0:W2:Y:S01]  /*1b7e0*/  @P1 LDG.E.U8 R40, desc[UR52][R4.64] ;  /* 0x0000003404281981 */ /* 0x0000a2000c1e1100 */
[----:B------:R-:W-:Y:S01]  /*1b7f0*/  PRMT R12, RZ, 0x7610, R12 ;  /* 0x00007610ff0c7816 */ /* 0x000fe2000000000c */
[----:B0-----:R-:W-:Y:S02]  /*1b800*/  @P1 IMAD.MOV.U32 R4, RZ, RZ, R17 ;  /* 0x000000ffff041224 */ /* 0x001fe400078e0011 */
[----:B------:R-:W-:Y:S01]  /*1b810*/  @P1 IMAD.MOV.U32 R5, RZ, RZ, R47 ;  /* 0x000000ffff051224 */ /* 0x000fe200078e002f */
[----:B------:R-:W-:Y:S04]  /*1b820*/  STL [R1+0x5b3c], R17 ;  /* 0x005b3c1101007387 */ /* 0x000fe80000100800 */
[----:B------:R0:W2:Y:S04]  /*1b830*/  @P1 LDG.E.U8 R35, desc[UR52][R4.64] ;  /* 0x0000003404231981 */ /* 0x0000a8000c1e1100 */
[----:B------:R-:W2:Y:S01]  /*1b840*/  LDL R125, [R1+0x25b8] ;  /* 0x0025b800017d7983 */ /* 0x000ea20000100800 */
[----:B------:R-:W-:-:S03]  /*1b850*/  PRMT R42, RZ, 0x7610, R42 ;  /* 0x00007610ff2a7816 */ /* 0x000fc6000000002a */
[----:B------:R-:W2:Y:S01]  /*1b860*/  LDL R128, [R1+0x25b0] ;  /* 0x0025b00001807983 */ /* 0x000ea20000100800 */
[----:B0-----:R-:W-:Y:S02]  /*1b870*/  @P1 IMAD.MOV.U32 R4, RZ, RZ, R15 ;  /* 0x000000ffff041224 */ /* 0x001fe400078e000f */
[----:B------:R-:W-:Y:S01]  /*1b880*/  @P1 IMAD.MOV.U32 R5, RZ, RZ, R48 ;  /* 0x000000ffff051224 */ /* 0x000fe200078e0030 */
[----:B------:R-:W2:Y:S04]  /*1b890*/  LDL R47, [R1+0x25b4] ;  /* 0x0025b400012f7983 */ /* 0x000ea80000100800 */
[----:B------:R-:W2:Y:S04]  /*1b8a0*/  LDL R48, [R1+0x25bc] ;  /* 0x0025bc0001307983 */ /* 0x000ea80000100800 */
[----:B------:R0:W2:Y:S04]  /*1b8b0*/  @P1 LDG.E.U8 R12, desc[UR52][R4.64] ;  /* 0x00000034040c1981 */ /* 0x0000a8000c1e1100 */
[----:B------:R-:W-:Y:S01]  /*1b8c0*/  STL [R1+0x5b40], R15 ;  /* 0x005b400f01007387 */ /* 0x000fe20000100800 */
[----:B0-----:R-:W-:-:S02]  /*1b8d0*/  @P0 IMAD.MOV.U32 R4, RZ, RZ, R13 ;  /* 0x000000ffff040224 */ /* 0x001fc400078e000d */
[----:B------:R-:W-:Y:S02]  /*1b8e0*/  @P0 IMAD.MOV.U32 R5, RZ, RZ, R45 ;  /* 0x000000ffff050224 */ /* 0x000fe400078e002d */
[----:B------:R-:W2:Y:S04]  /*1b8f0*/  LDL R45, [R1+0x25ac] ;  /* 0x0025ac00012d7983 */ /* 0x000ea80000100800 */
[----:B------:R0:W2:Y:S04]  /*1b900*/  @P0 LDG.E.U8 R42, desc[UR52][R4.64] ;  /* 0x00000034042a0981 */ /* 0x0000a8000c1e1100 */
[----:B------:R-:W-:Y:S01]  /*1b910*/  STL [R1+0x5b44], R13 ;  /* 0x005b440d01007387 */ /* 0x000fe20000100800 */
[----:B------:R-:W-:-:S02]  /*1b920*/  PRMT R39, RZ, 0x7610, R39 ;  /* 0x00007610ff277816 */ /* 0x000fc40000000027 */
[----:B------:R-:W-:Y:S01]  /*1b930*/  PRMT R33, RZ, 0x7610, R33 ;  /* 0x00007610ff217816 */ /* 0x000fe20000000021 */
[----:B------:R-:W2:Y:S01]  /*1b940*/  LDL R130, [R1+0x2280] ;  /* 0x0022800001827983 */ /* 0x000ea20000100800 */
[----:B0-----:R-:W-:-:S03]  /*1b950*/  @P0 IMAD.MOV.U32 R4, RZ, RZ, R126 ;  /* 0x000000ffff040224 */ /* 0x001fc600078e007e */
[----:B------:R-:W2:Y:S01]  /*1b960*/  LDL R126, [R1+0x25a8] ;  /* 0x0025a800017e7983 */ /* 0x000ea20000100800 */
[----:B------:R-:W-:Y:S01]  /*1b970*/  @P0 IMAD.MOV.U32 R5, RZ, RZ, R129 ;  /* 0x000000ffff050224 */ /* 0x000fe200078e0081 */
[----:B------:R-:W-:Y:S02]  /*1b980*/  ISETP.GT.AND P1, PT, R0, 0x3, PT ;  /* 0x000000030000780c */ /* 0x000fe40003f24270 */
[----:B------:R-:W-:Y:S01]  /*1b990*/  PRMT R11, RZ, 0x7610, R11 ;  /* 0x00007610ff0b7816 */ /* 0x000fe2000000000b */
[----:B------:R-:W2:Y:S04]  /*1b9a0*/  LDL R129, [R1+0x2578] ;  /* 0x0025780001817983 */ /* 0x000ea80000100800 */
[----:B------:R3:W2:Y:S02]  /*1b9b0*/  @P0 LDG.E.U8 R39, desc[UR52][R4.64] ;  /* 0x0000003404270981 */ /* 0x0006a4000c1e1100 */
[----:B---3--:R-:W-:-:S02]  /*1b9c0*/  @P0 IMAD.MOV.U32 R5, RZ, RZ, R51 ;  /* 0x000000ffff050224 */ /* 0x008fc400078e0033 */
[----:B------:R-:W3:Y:S01]  /*1b9d0*/  LDL R51, [R1+0x25a0] ;  /* 0x0025a00001337983 */ /* 0x000ee20000100800 */
[----:B----4-:R-:W-:-:S03]  /*1b9e0*/  @P0 IMAD.MOV.U32 R4, RZ, RZ, R46 ;  /* 0x000000ffff040224 */ /* 0x010fc600078e002e */
[----:B------:R-:W4:Y:S04]  /*1b9f0*/  LDL R46, [R1+0x25a4] ;  /* 0x0025a400012e7983 */ /* 0x000f280000100800 */
[----:B------:R0:W4:Y:S02]  /*1ba00*/  @P0 LDG.E.U8 R33, desc[UR52][R4.64] ;  /* 0x0000003404210981 */ /* 0x000124000c1e1100 */
[----:B0-----:R-:W-:Y:S02]  /*1ba10*/  @P0 IMAD.MOV.U32 R4, RZ, RZ, R43 ;  /* 0x000000ffff040224 */ /* 0x001fe400078e002b */
[----:B--2---:R-:W-:Y:S01]  /*1ba20*/  @P0 IMAD.MOV.U32 R5, RZ, RZ, R49 ;  /* 0x000000ffff050224 */ /* 0x004fe200078e0031 */
[----:B------:R-:W2:Y:S04]  /*1ba30*/  LDL R43, [R1+0x259c] ;  /* 0x00259c00012b7983 */ /* 0x000ea80000100800 */
[----:B------:R-:W2:Y:S04]  /*1ba40*/  LDL R49, [R1+0x2598] ;  /* 0x0025980001317983 */ /* 0x000ea80000100800 */
[----:B------:R0:W2:Y:S02]  /*1ba50*/  @P0 LDG.E.U8 R11, desc[UR52][R4.64] ;  /* 0x00000034040b0981 */ /* 0x0000a4000c1e1100 */
[----:B0-----:R-:W-:-:S02]  /*1ba60*/  @P1 IMAD.MOV.U32 R5, RZ, RZ, R127 ;  /* 0x000000ffff051224 */ /* 0x001fc400078e007f */
[----:B------:R-:W2:Y:S01]  /*1ba70*/  LDL R127, [R1+0x2590] ;  /* 0x00259000017f7983 */ /* 0x000ea20000100800 */
[----:B------:R-:W-:Y:S01]  /*1ba80*/  PRMT R22, RZ, 0x7610, R22 ;  /* 0x00007610ff167816 */ /* 0x000fe20000000016 */
[----:B------:R-:W-:Y:S02]  /*1ba90*/  @P1 IMAD.MOV.U32 R4, RZ, RZ, R44 ;  /* 0x000000ffff041224 */ /* 0x000fe400078e002c */
[----:B------:R-:W2:Y:S01]  /*1baa0*/  LDL R44, [R1+0x2594] ;  /* 0x00259400012c7983 */ /* 0x000ea20000100800 */
[----:B------:R-:W-:-:S03]  /*1bab0*/  PRMT R38, RZ, 0x7610, R38 ;  /* 0x00007610ff267816 */ /* 0x000fc60000000026 */
[----:B------:R0:W2:Y:S01]  /*1bac0*/  @P1 LDG.E.U8 R22, desc[UR52][R4.64] ;  /* 0x0000003404161981 */ /* 0x0000a2000c1e1100 */
[----:B------:R-:W-:Y:S02]  /*1bad0*/  PRMT R31, RZ, 0x7610, R31 ;  /* 0x00007610ff1f7816 */ /* 0x000fe4000000001f */
[----:B------:R-:W-:Y:S01]  /*1bae0*/  ISETP.GT.AND P0, PT, R0, 0x4, PT ;  /* 0x000000040000780c */ /* 0x000fe20003f04270 */
[----:B0-----:R-:W-:Y:S02]  /*1baf0*/  @P1 IMAD.MOV.U32 R5, RZ, RZ, R125 ;  /* 0x000000ffff051224 */ /* 0x001fe400078e007d */
[----:B------:R-:W2:Y:S01]  /*1bb00*/  LDL R125, [R1+0x2588] ;  /* 0x00258800017d7983 */ /* 0x000ea20000100800 */
[----:B------:R-:W-:-:S03]  /*1bb10*/  @P1 IMAD.MOV.U32 R4, RZ, RZ, R48 ;  /* 0x000000ffff041224 */ /* 0x000fc600078e0030 */
[----:B------:R-:W2:Y:S04]  /*1bb20*/  LDL R48, [R1+0x258c] ;  /* 0x00258c0001307983 */ /* 0x000ea80000100800 */
[----:B------:R0:W2:Y:S02]  /*1bb30*/  @P1 LDG.E.U8 R38, desc[UR52][R4.64] ;  /* 0x0000003404261981 */ /* 0x0000a4000c1e1100 */
[----:B0-----:R-:W-:Y:S02]  /*1bb40*/  @P1 IMAD.MOV.U32 R4, RZ, RZ, R47 ;  /* 0x000000ffff041224 */ /* 0x001fe400078e002f */
[----:B------:R-:W-:Y:S01]  /*1bb50*/  @P1 IMAD.MOV.U32 R5, RZ, RZ, R128 ;  /* 0x000000ffff051224 */ /* 0x000fe200078e0080 */
[----:B------:R-:W2:Y:S04]  /*1bb60*/  LDL R47, [R1+0x2584] ;  /* 0x00258400012f7983 */ /* 0x000ea80000100800 */
[----:B------:R-:W2:Y:S04]  /*1bb70*/  LDL R128, [R1+0x2580] ;  /* 0x0025800001807983 */ /* 0x000ea80000100800 */
[----:B------:R0:W2:Y:S01]  /*1bb80*/  @P1 LDG.E.U8 R31, desc[UR52][R4.64] ;  /* 0x00000034041f1981 */ /* 0x0000a2000c1e1100 */
[----:B------:R-:W-:Y:S01]  /*1bb90*/  PRMT R10, RZ, 0x7610, R10 ;  /* 0x00007610ff0a7816 */ /* 0x000fe2000000000a */
[----:B0-----:R-:W-:-:S02]  /*1bba0*/  @P1 IMAD.MOV.U32 R5, RZ, RZ, R126 ;  /* 0x000000ffff051224 */ /* 0x001fc400078e007e */
[----:B------:R-:W2:Y:S01]  /*1bbb0*/  LDL R126, [R1+0x257c] ;  /* 0x00257c00017e7983 */ /* 0x000ea20000100800 */
[----:B------:R-:W-:Y:S01]  /*1bbc0*/  @P1 IMAD.MOV.U32 R4, RZ, RZ, R45 ;  /* 0x000000ffff041224 */ /* 0x000fe200078e002d */
[----:B------:R-:W-:Y:S02]  /*1bbd0*/  PRMT R251, RZ, 0x7610, R251 ;  /* 0x00007610fffb7816 */ /* 0x000fe400000000fb */
[----:B------:R-:W2:Y:S04]  /*1bbe0*/  LDL R45, [R1+0x2574] ;  /* 0x00257400012d7983 */ /* 0x000ea80000100800 */
[----:B------:R3:W2:Y:S02]  /*1bbf0*/  @P1 LDG.E.U8 R10, desc[UR52][R4.64] ;  /* 0x00000034040a1981 */ /* 0x0006a4000c1e1100 */
[----:B---3--:R-:W-:-:S02]  /*1bc00*/  @P0 IMAD.MOV.U32 R5, RZ, RZ, R51 ;  /* 0x000000ffff050224 */ /* 0x008fc400078e0033 */
[----:B------:R-:W3:Y:S01]  /*1bc10*/  LDL R51, [R1+0x2570] ;  /* 0x0025700001337983 */ /* 0x000ee20000100800 */
[----:B----4-:R-:W-:Y:S01]  /*1bc20*/  @P0 IMAD.MOV.U32 R4, RZ, RZ, R46 ;  /* 0x000000ffff040224 */ /* 0x010fe200078e002e */
[----:B------:R-:W-:Y:S02]  /*1bc30*/  PRMT R36, RZ, 0x7610, R36 ;  /* 0x00007610ff247816 */ /* 0x000fe40000000024 */
[----:B------:R-:W4:Y:S04]  /*1bc40*/  LDL R46, [R1+0x256c] ;  /* 0x00256c00012e7983 */ /* 0x000f280000100800 */
[----:B------:R2:W4:Y:S02]  /*1bc50*/  @P0 LDG.E.U8 R251, desc[UR52][R4.64] ;  /* 0x0000003404fb0981 */ /* 0x000524000c1e1100 */
[----:B--2---:R-:W-:Y:S01]  /*1bc60*/  @P0 IMAD.MOV.U32 R4, RZ, RZ, R43 ;  /* 0x000000ffff040224 */ /* 0x004fe200078e002b */
[----:B------:R-:W-:Y:S01]  /*1bc70*/  PRMT R28, RZ, 0x7610, R28 ;  /* 0x00007610ff1c7816 */ /* 0x000fe2000000001c */
[----:B------:R-:W2:Y:S01]  /*1bc80*/  LDL R43, [R1+0x2564] ;  /* 0x00256400012b7983 */ /* 0x000ea20000100800 */
[----:B------:R-:W-:-:S03]  /*1bc90*/  @P0 IMAD.MOV.U32 R5, RZ, RZ, R49 ;  /* 0x000000ffff050224 */ /* 0x000fc600078e0031 */
[----:B------:R-:W2:Y:S04]  /*1bca0*/  LDL R49, [R1+0x2568] ;  /* 0x0025680001317983 */ /* 0x000ea80000100800 */
[----:B------:R0:W2:Y:S02]  /*1bcb0*/  @P0 LDG.E.U8 R36, desc[UR52][R4.64] ;  /* 0x0000003404240981 */ /* 0x0000a4000c1e1100 */
[----:B0-----:R-:W-:Y:S02]  /*1bcc0*/  @P0 IMAD.MOV.U32 R5, RZ, RZ, R127 ;  /* 0x000000ffff050224 */ /* 0x001fe400078e007f */
[----:B------:R-:W2:Y:S01]  /*1bcd0*/  LDL R127, [R1+0x2560] ;  /* 0x00256000017f7983 */ /* 0x000ea20000100800 */
[----:B------:R-:W-:Y:S01]  /*1bce0*/  ISETP.GT.AND P1, PT, R0, 0x5, PT ;  /* 0x000000050000780c */ /* 0x000fe20003f24270 */
[----:B------:R-:W-:Y:S01]  /*1bcf0*/  @P0 IMAD.MOV.U32 R4, RZ, RZ, R44 ;  /* 0x000000ffff040224 */ /* 0x000fe200078e002c */
[----:B------:R-:W-:Y:S01]  /*1bd00*/  PRMT R9, RZ, 0x7610, R9 ;  /* 0x00007610ff097816 */ /* 0x000fe20000000009 */
[----:B------:R-:W2:Y:S04]  /*1bd10*/  LDL R44, [R1+0x255c] ;  /* 0x00255c00012c7983 */ /* 0x000ea80000100800 */
[----:B------:R0:W2:Y:S01]  /*1bd20*/  @P0 LDG.E.U8 R28, desc[UR52][R4.64] ;  /* 0x00000034041c0981 */ /* 0x0000a2000c1e1100 */
[----:B------:R-:W-:Y:S01]  /*1bd30*/  PRMT R23, RZ, 0x7610, R23 ;  /* 0x00007610ff177816 */ /* 0x000fe20000000017 */
[----:B0-----:R-:W-:-:S02]  /*1bd40*/  @P0 IMAD.MOV.U32 R5, RZ, RZ, R125 ;  /* 0x000000ffff050224 */ /* 0x001fc400078e007d */
[----:B------:R-:W2:Y:S01]  /*1bd50*/  LDL R125, [R1+0x2558] ;  /* 0x00255800017d7983 */ /* 0x000ea20000100800 */
[----:B------:R-:W-:-:S03]  /*1bd60*/  @P0 IMAD.MOV.U32 R4, RZ, RZ, R48 ;  /* 0x000000ffff040224 */ /* 0x000fc600078e0030 */
[----:B------:R-:W2:Y:S04]  /*1bd70*/  LDL R48, [R1+0x2554] ;  /* 0x0025540001307983 */ /* 0x000ea80000100800 */
[----:B------:R0:W2:Y:S02]  /*1bd80*/  @P0 LDG.E.U8 R9, desc[UR52][R4.64] ;  /* 0x0000003404090981 */ /* 0x0000a4000c1e1100 */
[----:B0-----:R-:W-:Y:S01]  /*1bd90*/  @P1 IMAD.MOV.U32 R4, RZ, RZ, R47 ;  /* 0x000000ffff041224 */ /* 0x001fe200078e002f */
[----:B------:R-:W-:Y:S01]  /*1bda0*/  PRMT R252, RZ, 0x7610, R252 ;  /* 0x00007610fffc7816 */ /* 0x000fe200000000fc */
[----:B------:R-:W2:Y:S01]  /*1bdb0*/  LDL R47, [R1+0x254c] ;  /* 0x00254c00012f7983 */ /* 0x000ea20000100800 */
[----:B------:R-:W-:-:S03]  /*1bdc0*/  @P1 IMAD.MOV.U32 R5, RZ, RZ, R128 ;  /* 0x000000ffff051224 */ /* 0x000fc600078e0080 */
[----:B------:R-:W2:Y:S04]  /*1bdd0*/  LDL R128, [R1+0x2550] ;  /* 0x0025500001807983 */ /* 0x000ea80000100800 */
[----:B------:R0:W2:Y:S02]  /*1bde0*/  @P1 LDG.E.U8 R23, desc[UR52][R4.64] ;  /* 0x0000003404171981 */ /* 0x0000a4000c1e1100 */
[----:B0-----:R-:W-:Y:S02]  /*1bdf0*/  @P1 IMAD.MOV.U32 R4, RZ, RZ, R126 ;  /* 0x000000ffff041224 */ /* 0x001fe400078e007e */
[----:B------:R-:W2:Y:S01]  /*1be00*/  LDL R126, [R1+0x2548] ;  /* 0x00254800017e7983 */ /* 0x000ea20000100800 */
[----:B------:R-:W-:Y:S01]  /*1be10*/  @P1 IMAD.MOV.U32 R5, RZ, RZ, R129 ;  /* 0x000000ffff051224 */ /* 0x000fe200078e0081 */
[----:B------:R-:W-:-:S02]  /*1be20*/  PRMT R25, RZ, 0x7610, R25 ;  /* 0x00007610ff197816 */ /* 0x000fc40000000019 */
[----:B------:R-:W-:Y:S01]  /*1be30*/  ISETP.GT.AND P0, PT, R0, 0x6, PT ;  /* 0x000000060000780c */ /* 0x000fe20003f04270 */
[----:B------:R-:W2:Y:S04]  /*1be40*/  LDL R129, [R1+0x2518] ;  /* 0x0025180001817983 */ /* 0x000ea80000100800 */
[----:B------:R3:W2:Y:S02]  /*1be50*/  @P1 LDG.E.U8 R252, desc[UR52][R4.64] ;  /* 0x0000003404fc1981 */ /* 0x0006a4000c1e1100 */
[----:B---3--:R-:W-:Y:S02]  /*1be60*/  @P1 IMAD.MOV.U32 R5, RZ, RZ, R51 ;  /* 0x000000ffff051224 */ /* 0x008fe400078e0033 */
[----:B------:R-:W3:Y:S01]  /*1be70*/  LDL R51, [R1+0x2540] ;  /* 0x0025400001337983 */ /* 0x000ee20000100800 */
[----:B------:R-:W-:-:S03]  /*1be80*/  @P1 IMAD.MOV.U32 R4, RZ, RZ, R45 ;  /* 0x000000ffff041224 */ /* 0x000fc600078e002d */
[----:B------:R-:W3:Y:S01]  /*1be90*/  LDL R45, [R1+0x2544] ;  /* 0x00254400012d7983 */ /* 0x000ee20000100800 */
[----:B------:R-:W-:-:S03]  /*1bea0*/  PRMT R8, RZ, 0x7610, R8 ;  /* 0x00007610ff087816 */ /* 0x000fc60000000008 */
[----:B------:R4:W3:Y:S02]  /*1beb0*/  @P1 LDG.E.U8 R25, desc[UR52][R4.64] ;  /* 0x0000003404191981 */ /* 0x0008e4000c1e1100 */
[----:B----4-:R-:W-:Y:S02]  /*1bec0*/  @P1 IMAD.MOV.U32 R4, RZ, RZ, R46 ;  /* 0x000000ffff041224 */ /* 0x010fe400078e002e */
[----:B------:R-:W4:Y:S01]  /*1bed0*/  LDL R46, [R1+0x253c] ;  /* 0x00253c00012e7983 */ /* 0x000f220000100800 */
[----:B--2---:R-:W-:-:S03]  /*1bee0*/  @P1 IMAD.MOV.U32 R5, RZ, RZ, R49 ;  /* 0x000000ffff051224 */ /* 0x004fc600078e0031 */
[----:B------:R-:W2:Y:S04]  /*1bef0*/  LDL R49, [R1+0x2538] ;  /* 0x0025380001317983 */ /* 0x000ea80000100800 */
[----:B------:R0:W2:Y:S02]  /*1bf00*/  @P1 LDG.E.U8 R8, desc[UR52][R4.64] ;  /* 0x0000003404081981 */ /* 0x0000a4000c1e1100 */
[----:B0-----:R-:W-:Y:S02]  /*1bf10*/  @P0 IMAD.MOV.U32 R5, RZ, RZ, R127 ;  /* 0x000000ffff050224 */ /* 0x001fe400078e007f */
[----:B------:R-:W2:Y:S01]  /*1bf20*/  LDL R127, [R1+0x2530] ;  /* 0x00253000017f7983 */ /* 0x000ea20000100800 */
[----:B------:R-:W-:Y:S01]  /*1bf30*/  PRMT R245, RZ, 0x7610, R245 ;  /* 0x00007610fff57816 */ /* 0x000fe200000000f5 */
[----:B------:R-:W-:-:S02]  /*1bf40*/  @P0 IMAD.MOV.U32 R4, RZ, RZ, R43 ;  /* 0x000000ffff040224 */ /* 0x000fc400078e002b */
[----:B------:R-:W2:Y:S01]  /*1bf50*/  LDL R43, [R1+0x2534] ;  /* 0x00253400012b7983 */ /* 0x000ea20000100800 */
[----:B------:R-:W-:-:S03]  /*1bf60*/  PRMT R248, RZ, 0x7610, R248 ;  /* 0x00007610fff87816 */ /* 0x000fc600000000f8 */
[----:B------:R0:W2:Y:S01]  /*1bf70*/  @P0 LDG.E.U8 R245, desc[UR52][R4.64] ;  /* 0x0000003404f50981 */ /* 0x0000a2000c1e1100 */
[----:B------:R-:W-:Y:S01]  /*1bf80*/  PRMT R249, RZ, 0x7610, R249 ;  /* 0x00007610fff97816 */ /* 0x000fe200000000f9 */
[----:B0-----:R-:W-:Y:S02]  /*1bf90*/  @P0 IMAD.MOV.U32 R4, RZ, RZ, R44 ;  /* 0x000000ffff040224 */ /* 0x001fe400078e002c */
[----:B------:R-:W2:Y:S01]  /*1bfa0*/  LDL R44, [R1+0x252c] ;  /* 0x00252c00012c7983 */ /* 0x000ea20000100800 */
[----:B------:R-:W-:-:S03]  /*1bfb0*/  @P0 IMAD.MOV.U32 R5, RZ, RZ, R125 ;  /* 0x000000ffff050224 */ /* 0x000fc600078e007d */
[----:B------:R-:W2:Y:S04]  /*1bfc0*/  LDL R125, [R1+0x2528] ;  /* 0x00252800017d7983 */ /* 0x000ea80000100800 */
[----:B------:R0:W2:Y:S01]  /*1bfd0*/  @P0 LDG.E.U8 R248, desc[UR52][R4.64] ;  /* 0x0000003404f80981 */ /* 0x0000a2000c1e1100 */
[----:B------:R-:W-:Y:S01]  /*1bfe0*/  ISETP.GT.AND P1, PT, R0, 0x7, PT ;  /* 0x000000070000780c */ /* 0x000fe20003f24270 */
[----:B0-----:R-:W-:Y:S02]  /*1bff0*/  @P0 IMAD.MOV.U32 R4, RZ, RZ, R48 ;  /* 0x000000ffff040224 */ /* 0x001fe400078e0030 */
[----:B------:R-:W2:Y:S01]  /*1c000*/  LDL R48, [R1+0x2524] ;  /* 0x0025240001307983 */ /* 0x000ea20000100800 */
[----:B------:R-:W-:Y:S01]  /*1c010*/  PRMT R250, RZ, 0x7610, R250 ;  /* 0x00007610fffa7816 */ /* 0x000fe200000000fa */
[----:B------:R-:W-:-:S02]  /*1c020*/  @P0 IMAD.MOV.U32 R5, RZ, RZ, R128 ;  /* 0x000000ffff050224 */ /* 0x000fc400078e0080 */
[----:B------:R-:W2:Y:S04]  /*1c030*/  LDL R128, [R1+0x2520] ;  /* 0x0025200001807983 */ /* 0x000ea80000100800 */
[----:B------:R0:W2:Y:S02]  /*1c040*/  @P0 LDG.E.U8 R249, desc[UR52][R4.64] ;  /* 0x0000003404f90981 */ /* 0x0000a4000c1e1100 */
[----:B0-----:R-:W-:Y:S02]  /*1c050*/  @P0 IMAD.MOV.U32 R5, RZ, RZ, R126 ;  /* 0x000000ffff050224 */ /* 0x001fe400078e007e */
[----:B------:R-:W2:Y:S01]  /*1c060*/  LDL R126, [R1+0x251c] ;  /* 0x00251c00017e7983 */ /* 0x000ea20000100800 */
[----:B------:R-:W-:Y:S01]  /*1c070*/  @P0 IMAD.MOV.U32 R4, RZ, RZ, R47 ;  /* 0x000000ffff040224 */ /* 0x000fe200078e002f */
[----:B------:R-:W-:-:S02]  /*1c080*/  PRMT R153, RZ, 0x7610, R153 ;  /* 0x00007610ff997816 */ /* 0x000fc40000000099 */
[----:B------:R-:W2:Y:S04]  /*1c090*/  LDL R47, [R1+0x2514] ;  /* 0x00251400012f7983 */ /* 0x000ea80000100800 */
[----:B------:R3:W2:Y:S02]  /*1c0a0*/  @P0 LDG.E.U8 R250, desc[UR52][R4.64] ;  /* 0x0000003404fa0981 */ /* 0x0006a4000c1e1100 */
[----:B---3--:R-:W-:Y:S02]  /*1c0b0*/  @P1 IMAD.MOV.U32 R5, RZ, RZ, R51 ;  /* 0x000000ffff051224 */ /* 0x008fe400078e0033 */
[----:B------:R-:W3:Y:S01]  /*1c0c0*/  LDL R51, [R1+0x2510] ;  /* 0x0025100001337983 */ /* 0x000ee20000100800 */
[----:B------:R-:W-:Y:S01]  /*1c0d0*/  @P1 IMAD.MOV.U32 R4, RZ, RZ, R45 ;  /* 0x000000ffff041224 */ /* 0x000fe200078e002d */
[----:B------:R-:W-:-:S02]  /*1c0e0*/  PRMT R244, RZ, 0x7610, R244 ;  /* 0x00007610fff47816 */ /* 0x000fc400000000f4 */
[----:B------:R-:W3:Y:S04]  /*1c0f0*/  LDL R45, [R1+0x250c] ;  /* 0x00250c00012d7983 */ /* 0x000ee80000100800 */
[----:B------:R4:W3:Y:S02]  /*1c100*/  @P1 LDG.E.U8 R153, desc[UR52][R4.64] ;  /* 0x0000003404991981 */ /* 0x0008e4000c1e1100 */
[----:B----4-:R-:W-:Y:S01]  /*1c110*/  @P1 IMAD.MOV.U32 R4, RZ, RZ, R46 ;  /* 0x000000ffff041224 */ /* 0x010fe200078e002e */
[----:B------:R-:W-:Y:S01]  /*1c120*/  PRMT R246, RZ, 0x7610, R246 ;  /* 0x00007610fff67816 */ /* 0x000fe200000000f6 */
[----:B------:R-:W4:Y:S01]  /*1c130*/  LDL R46, [R1+0x2504] ;  /* 0x00250400012e7983 */ /* 0x000f220000100800 */
[----:B--2---:R-:W-:-:S03]  /*1c140*/  @P1 IMAD.MOV.U32 R5, RZ, RZ, R49 ;  /* 0x000000ffff051224 */ /* 0x004fc600078e0031 */
[----:B------:R-:W2:Y:S04]  /*1c150*/  LDL R49, [R1+0x2508] ;  /* 0x0025080001317983 */ /* 0x000ea80000100800 */
[----:B------:R0:W4:Y:S02]  /*1c160*/  @P1 LDG.E.U8 R244, desc[UR52][R4.64] ;  /* 0x0000003404f41981 */ /* 0x000124000c1e1100 */
[----:B0-----:R-:W-:Y:S02]  /*1c170*/  @P1 IMAD.MOV.U32 R5, RZ, RZ, R127 ;  /* 0x000000ffff051224 */ /* 0x001fe400078e007f */
[----:B------:R-:W4:Y:S01]  /*1c180*/  LDL R127, [R1+0x2500] ;  /* 0x00250000017f7983 */ /* 0x000f220000100800 */
[----:B------:R-:W-:Y:S01]  /*1c190*/  ISETP.GT.AND P0, PT, R0, 0x8, PT ;  /* 0x000000080000780c */ /* 0x000fe20003f04270 */
[----:B------:R-:W-:Y:S01]  /*1c1a0*/  @P1 IMAD.MOV.U32 R4, RZ, RZ, R43 ;  /* 0x000000ffff041224 */ /* 0x000fe200078e002b */
[----:B------:R-:W-:Y:S01]  /*1c1b0*/  PRMT R247, RZ, 0x7610, R247 ;  /* 0x00007610fff77816 */ /* 0x000fe200000000f7 */
[----:B------:R-:W4:Y:S04]  /*1c1c0*/  LDL R43, [R1+0x24fc] ;  /* 0x0024fc00012b7983 */ /* 0x000f280000100800 */
[----:B------:R0:W4:Y:S01]  /*1c1d0*/  @P1 LDG.E.U8 R246, desc[UR52][R4.64] ;  /* 0x0000003404f61981 */ /* 0x000122000c1e1100 */
[----:B------:R-:W-:Y:S01]  /*1c1e0*/  PRMT R239, RZ, 0x7610, R239 ;  /* 0x00007610ffef7816 */ /* 0x000fe200000000ef */
[----:B0-----:R-:W-:-:S02]  /*1c1f0*/  @P1 IMAD.MOV.U32 R4, RZ, RZ, R44 ;  /* 0x000000ffff041224 */ /* 0x001fc400078e002c */
[----:B------:R-:W4:Y:S01]  /*1c200*/  LDL R44, [R1+0x24f4] ;  /* 0x0024f400012c7983 */ /* 0x000f220000100800 */
[----:B------:R-:W-:-:S03]  /*1c210*/  @P1 IMAD.MOV.U32 R5, RZ, RZ, R125 ;  /* 0x000000ffff051224 */ /* 0x000fc600078e007d */
[----:B------:R-:W4:Y:S04]  /*1c220*/  LDL R125, [R1+0x24f8] ;  /* 0x0024f800017d7983 */ /* 0x000f280000100800 */
[----:B------:R0:W4:Y:S02]  /*1c230*/  @P1 LDG.E.U8 R247, desc[UR52][R4.64] ;  /* 0x0000003404f71981 */ /* 0x000124000c1e1100 */
[----:B0-----:R-:W-:Y:S01]  /*1c240*/  @P0 IMAD.MOV.U32 R4, RZ, RZ, R48 ;  /* 0x000000ffff040224 */ /* 0x001fe200078e0030 */
[----:B------:R-:W-:Y:S01]  /*1c250*/  PRMT R241, RZ, 0x7610, R241 ;  /* 0x00007610fff17816 */ /* 0x000fe200000000f1 */
[----:B------:R-:W4:Y:S01]  /*1c260*/  LDL R48, [R1+0x24ec] ;  /* 0x0024ec0001307983 */ /* 0x000f220000100800 */
[----:B------:R-:W-:-:S03]  /*1c270*/  @P0 IMAD.MOV.U32 R5, RZ, RZ, R128 ;  /* 0x000000ffff050224 */ /* 0x000fc600078e0080 */
[----:B------:R-:W4:Y:S04]  /*1c280*/  LDL R128, [R1+0x24f0] ;  /* 0x0024f00001807983 */ /* 0x000f280000100800 */
[----:B------:R0:W4:Y:S02]  /*1c290*/  @P0 LDG.E.U8 R239, desc[UR52][R4.64] ;  /* 0x0000003404ef0981 */ /* 0x000124000c1e1100 */
[----:B0-----:R-:W-:Y:S02]  /*1c2a0*/  @P0 IMAD.MOV.U32 R4, RZ, RZ, R126 ;  /* 0x000000ffff040224 */ /* 0x001fe400078e007e */
[----:B------:R-:W4:Y:S01]  /*1c2b0*/  LDL R126, [R1+0x24e8] ;  /* 0x0024e800017e7983 */ /* 0x000f220000100800 */
[----:B------:R-:W-:Y:S01]  /*1c2c0*/  @P0 IMAD.MOV.U32 R5, RZ, RZ, R129 ;  /* 0x000000ffff050224 */ /* 0x000fe200078e0081 */
[----:B------:R-:W-:-:S02]  /*1c2d0*/  PRMT R242, RZ, 0x7610, R242 ;  /* 0x00007610fff27816 */ /* 0x000fc400000000f2 */
[----:B------:R-:W-:Y:S01]  /*1c2e0*/  ISETP.GT.AND P1, PT, R0, 0x9, PT ;  /* 0x000000090000780c */ /* 0x000fe20003f24270 */
[----:B------:R-:W4:Y:S04]  /*1c2f0*/  LDL R129, [R1+0x24b8] ;  /* 0x0024b80001817983 */ /* 0x000f280000100800 */
[----:B------:R3:W4:Y:S02]  /*1c300*/  @P0 LDG.E.U8 R241, desc[UR52][R4.64] ;  /* 0x0000003404f10981 */ /* 0x000724000c1e1100 */
[----:B---3--:R-:W-:Y:S02]  /*1c310*/  @P0 IMAD.MOV.U32 R5, RZ, RZ, R51 ;  /* 0x000000ffff050224 */ /* 0x008fe400078e0033 */
[----:B------:R-:W3:Y:S01]  /*1c320*/  LDL R51, [R1+0x24e0] ;  /* 0x0024e00001337983 */ /* 0x000ee20000100800 */
[----:B------:R-:W-:-:S03]  /*1c330*/  @P0 IMAD.MOV.U32 R4, RZ, RZ, R47 ;  /* 0x000000ffff040224 */ /* 0x000fc600078e002f */
[----:B------:R-:W3:Y:S01]  /*1c340*/  LDL R47, [R1+0x24e4] ;  /* 0x0024e400012f7983 */ /* 0x000ee20000100800 */
[----:B------:R-:W-:-:S03]  /*1c350*/  PRMT R243, RZ, 0x7610, R243 ;  /* 0x00007610fff37816 */ /* 0x000fc600000000f3 */
[----:B------:R0:W3:Y:S02]  /*1c360*/  @P0 LDG.E.U8 R242, desc[UR52][R4.64] ;  /* 0x0000003404f20981 */ /* 0x0000e4000c1e1100 */
[----:B0-----:R-:W-:Y:S02]  /*1c370*/  @P0 IMAD.MOV.U32 R4, RZ, RZ, R45 ;  /* 0x000000ffff040224 */ /* 0x001fe400078e002d */
[----:B------:R-:W3:Y:S01]  /*1c380*/  LDL R45, [R1+0x24dc] ;  /* 0x0024dc00012d7983 */ /* 0x000ee20000100800 */
[----:B--2---:R-:W-:-:S03]  /*1c390*/  @P0 IMAD.MOV.U32 R5, RZ, RZ, R49 ;  /* 0x000000ffff050224 */ /* 0x004fc600078e0031 */
[----:B------:R-:W2:Y:S04]  /*1c3a0*/  LDL R49, [R1+0x24d8] ;  /* 0x0024d80001317983 */ /* 0x000ea80000100800 */
[----:B------:R4:W2:Y:S02]  /*1c3b0*/  @P0 LDG.E.U8 R243, desc[UR52][R4.64] ;  /* 0x0000003404f30981 */ /* 0x0008a4000c1e1100 */
[----:B----4-:R-:W-:Y:S02]  /*1c3c0*/  @P1 IMAD.MOV.U32 R5, RZ, RZ, R127 ;  /* 0x000000ffff051224 */ /* 0x010fe400078e007f */
[----:B------:R-:W4:Y:S01]  /*1c3d0*/  LDL R127, [R1+0x24d0] ;  /* 0x0024d000017f7983 */ /* 0x000f220000100800 */
[----:B------:R-:W-:Y:S01]  /*1c3e0*/  PRMT R154, RZ, 0x7610, R154 ;  /* 0x00007610ff9a7816 */ /* 0x000fe2000000009a */
[----:B------:R-:W-:-:S02]  /*1c3f0*/  @P1 IMAD.MOV.U32 R4, RZ, RZ, R46 ;  /* 0x000000ffff041224 */ /* 0x000fc400078e002e */
[----:B------:R-:W4:Y:S01]  /*1c400*/  LDL R46, [R1+0x24d4] ;  /* 0x0024d400012e7983 */ /* 0x000f220000100800 */
[----:B------:R-:W-:-:S03]  /*1c410*/  PRMT R237, RZ, 0x7610, R237 ;  /* 0x00007610ffed7816 */ /* 0x000fc600000000ed */
[----:B------:R0:W4:Y:S01]  /*1c420*/  @P1 LDG.E.U8 R154, desc[UR52][R4.64] ;  /* 0x00000034049a1981 */ /* 0x000122000c1e1100 */
[----:B------:R-:W-:Y:S01]  /*1c430*/  PRMT R238, RZ, 0x7610, R238 ;  /* 0x00007610ffee7816 */ /* 0x000fe200000000ee */
[----:B0-----:R-:W-:Y:S02]  /*1c440*/  @P1 IMAD.MOV.U32 R4, RZ, RZ, R43 ;  /* 0x000000ffff041224 */ /* 0x001fe400078e002b */
[----:B------:R-:W4:Y:S01]  /*1c450*/  LDL R43, [R1+0x24cc] ;  /* 0x0024cc00012b7983 */ /* 0x000f220000100800 */
[----:B------:R-:W-:-:S03]  /*1c460*/  @P1 IMAD.MOV.U32 R5, RZ, RZ, R125 ;  /* 0x000000ffff051224 */ /* 0x000fc600078e007d */
[----:B------:R-:W4:Y:S04]  /*1c470*/  LDL R125, [R1+0x24c8] ;  /* 0x0024c800017d7983 */ /* 0x000f280000100800 */
[----:B------:R0:W4:Y:S01]  /*1c480*/  @P1 LDG.E.U8 R237, desc[UR52][R4.64] ;  /* 0x0000003404ed1981 */ /* 0x000122000c1e1100 */
[----:B------:R-:W-:Y:S01]  /*1c490*/  ISETP.GT.AND P0, PT, R0, 0xa, PT ;  /* 0x0000000a0000780c */ /* 0x000fe20003f04270 */
[----:B0-----:R-:W-:Y:S02]  /*1c4a0*/  @P1 IMAD.MOV.U32 R4, RZ, RZ, R44 ;  /* 0x000000ffff041224 */ /* 0x001fe400078e002c */
[----:B------:R-:W4:Y:S01]  /*1c4b0*/  LDL R44, [R1+0x24c4] ;  /* 0x0024c400012c7983 */ /* 0x000f220000100800 */
[----:B------:R-:W-:Y:S01]  /*1c4c0*/  PRMT R240, RZ, 0x7610, R240 ;  /* 0x00007610fff07816 */ /* 0x000fe200000000f0 */
[----:B------:R-:W-:-:S02]  /*1c4d0*/  @P1 IMAD.MOV.U32 R5, RZ, RZ, R128 ;  /* 0x000000ffff051224 */ /* 0x000fc400078e0080 */
[----:B------:R-:W4:Y:S04]  /*1c4e0*/  LDL R128, [R1+0x24c0] ;  /* 0x0024c00001807983 */ /* 0x000f280000100800 */
[----:B------:R0:W4:Y:S02]  /*1c4f0*/  @P1 LDG.E.U8 R238, desc[UR52][R4.64] ;  /* 0x0000003404ee1981 */ /* 0x000124000c1e1100 */
[----:B0-----:R-:W-:Y:S02]  /*1c500*/  @P1 IMAD.MOV.U32 R5, RZ, RZ, R126 ;  /* 0x000000ffff051224 */ /* 0x001fe400078e007e */
[----:B------:R-:W4:Y:S01]  /*1c510*/  LDL R126, [R1+0x24bc] ;  /* 0x0024bc00017e7983 */ /* 0x000f220000100800 */
[----:B------:R-:W-:Y:S01]  /*1c520*/  @P1 IMAD.MOV.U32 R4, RZ, RZ, R48 ;  /* 0x000000ffff041224 */ /* 0x000fe200078e0030 */
[----:B------:R-:W-:-:S02]  /*1c530*/  PRMT R233, RZ, 0x7610, R233 ;  /* 0x00007610ffe97816 */ /* 0x000fc400000000e9 */
[----:B------:R-:W4:Y:S04]  /*1c540*/  LDL R48, [R1+0x24b4] ;  /* 0x0024b40001307983 */ /* 0x000f280000100800 */
[----:B------:R3:W4:Y:S02]  /*1c550*/  @P1 LDG.E.U8 R240, desc[UR52][R4.64] ;  /* 0x0000003404f01981 */ /* 0x000724000c1e1100 */
[----:B---3--:R-:W-:Y:S02]  /*1c560*/  @P0 IMAD.MOV.U32 R5, RZ, RZ, R51 ;  /* 0x000000ffff050224 */ /* 0x008fe400078e0033 */
[----:B------:R-:W3:Y:S01]  /*1c570*/  LDL R51, [R1+0x24b0] ;  /* 0x0024b00001337983 */ /* 0x000ee20000100800 */
[----:B------:R-:W-:Y:S01]  /*1c580*/  @P0 IMAD.MOV.U32 R4, RZ, RZ, R47 ;  /* 0x000000ffff040224 */ /* 0x000fe200078e002f */
[----:B------:R-:W-:-:S02]  /*1c590*/  PRMT R234, RZ, 0x7610, R234 ;  /* 0x00007610ffea7816 */ /* 0x000fc400000000ea */
[----:B------:R-:W3:Y:S04]  /*1c5a0*/  LDL R47, [R1+0x24ac] ;  /* 0x0024ac00012f7983 */ /* 0x000ee80000100800 */
[----:B------:R0:W3:Y:S02]  /*1c5b0*/  @P0 LDG.E.U8 R233, desc[UR52][R4.64] ;  /* 0x0000003404e90981 */ /* 0x0000e4000c1e1100 */
[----:B0-----:R-:W-:Y:S01]  /*1c5c0*/  @P0 IMAD.MOV.U32 R4, RZ, RZ, R45 ;  /* 0x000000ffff040224 */ /* 0x001fe200078e002d */
[----:B------:R-:W-:Y:S01]  /*1c5d0*/  PRMT R235, RZ, 0x7610, R235 ;  /* 0x00007610ffeb7816 */ /* 0x000fe200000000eb */
[----:B------:R-:W3:Y:S01]  /*1c5e0*/  LDL R45, [R1+0x24a4] ;  /* 0x0024a400012d7983 */ /* 0x000ee20000100800 */
[----:B--2---:R-:W-:-:S03]  /*1c5f0*/  @P0 IMAD.MOV.U32 R5, RZ, RZ, R49 ;  /* 0x000000ffff050224 */ /* 0x004fc600078e0031 */
[----:B------:R-:W2:Y:S04]  /*1c600*/  LDL R49, [R1+0x24a8] ;  /* 0x0024a80001317983 */ /* 0x000ea80000100800 */
[----:B------:R4:W2:Y:S02]  /*1c610*/  @P0 LDG.E.U8 R234, desc[UR52][R4.64] ;  /* 0x0000003404ea0981 */ /* 0x0008a4000c1e1100 */
[----:B----4-:R-:W-:Y:S02]  /*1c620*/  @P0 IMAD.MOV.U32 R5, RZ, RZ, R127 ;  /* 0x000000ffff050224 */ /* 0x010fe400078e007f */
        /* <DEDUP_REMOVED lines=58> */
[----:B------:R-:W-:-:S03]  /*1c9d0*/  @P0 IMAD.MOV.U32 R4, RZ, RZ, R44 ;  /* 0x000000ffff040224 */ /* 0x000fc600078e002c */
[----:B------:R-:W4:Y:S04]  /*1c9e0*/  LDL R44, [R1+0x2454] ;  /* 0x00245400012c7983 */ /* 0x000f280000100800 */
[----:B------:R3:W4:Y:S01]  /*1c9f0*/  @P0 LDG.E.U8 R228, desc[UR52][R4.64] ;  /* 0x0000003404e40981 */ /* 0x000722000c1e1100 */
[----:B------:R-:W-:Y:S01]  /*1ca00*/  PRMT R221, RZ, 0x7610, R221 ;  /* 0x00007610ffdd7816 */ /* 0x000fe200000000dd */
[----:B---3--:R-:W-:Y:S02]  /*1ca10*/  @P1 IMAD.MOV.U32 R5, RZ, RZ, R51 ;  /* 0x000000ffff051224 */ /* 0x008fe400078e0033 */
[----:B------:R-:W3:Y:S01]  /*1ca20*/  LDL R51, [R1+0x2450] ;  /* 0x0024500001337983 */ /* 0x000ee20000100800 */
[----:B------:R-:W-:-:S03]  /*1ca30*/  @P1 IMAD.MOV.U32 R4, RZ, RZ, R48 ;  /* 0x000000ffff041224 */ /* 0x000fc600078e0030 */
[----:B------:R-:W3:Y:S01]  /*1ca40*/  LDL R48, [R1+0x244c] ;  /* 0x00244c0001307983 */ /* 0x000ee20000100800 */
[----:B------:R-:W-:-:S03]  /*1ca50*/  PRMT R222, RZ, 0x7610, R222 ;  /* 0x00007610ffde7816 */ /* 0x000fc600000000de */
        /* <DEDUP_REMOVED lines=33> */
[----:B0-----:R-:W-:Y:S02]  /*1cc70*/  @P0 IMAD.MOV.U32 R4, RZ, RZ, R44 ;  /* 0x000000ffff040224 */ /* 0x001fe400078e002c */
[----:B---3--:R-:W-:Y:S01]  /*1cc80*/  @P0 IMAD.MOV.U32 R5, RZ, RZ, R51 ;  /* 0x000000ffff050224 */ /* 0x008fe200078e0033 */
[----:B------:R-:W3:Y:S04]  /*1cc90*/  LDL R44, [R1+0x2424] ;  /* 0x00242400012c7983 */ /* 0x000ee80000100800 */
[----:B------:R-:W3:Y:S04]  /*1cca0*/  LDL R51, [R1+0x2420] ;  /* 0x0024200001337983 */ /* 0x000ee80000100800 */
[----:B------:R0:W3:Y:S01]  /*1ccb0*/  @P0 LDG.E.U8 R218, desc[UR52][R4.64] ;  /* 0x0000003404da0981 */ /* 0x0000e2000c1e1100 */
[----:B------:R-:W-:Y:S01]  /*1ccc0*/  PRMT R220, RZ, 0x7610, R220 ;  /* 0x00007610ffdc7816 */ /* 0x000fe200000000dc */
[----:B0-----:R-:W-:-:S02]  /*1ccd0*/  @P0 IMAD.MOV.U32 R4, RZ, RZ, R48 ;  /* 0x000000ffff040224 */ /* 0x001fc400078e0030 */
        /* <DEDUP_REMOVED lines=29> */
[----:B------:R3:W4:Y:S01]  /*1ceb0*/  @P1 LDG.E.U8 R213, desc[UR52][R4.64] ;  /* 0x0000003404d51981 */ /* 0x000722000c1e1100 */
[----:B------:R-:W-:Y:S01]  /*1cec0*/  PRMT R215, RZ, 0x7610, R215 ;  /* 0x00007610ffd77816 */ /* 0x000fe200000000d7 */
[----:B---3--:R-:W-:Y:S02]  /*1ced0*/  @P0 IMAD.MOV.U32 R4, RZ, RZ, R44 ;  /* 0x000000ffff040224 */ /* 0x008fe400078e002c */
[----:B------:R-:W3:Y:S01]  /*1cee0*/  LDL R44, [R1+0x23ec] ;  /* 0x0023ec00012c7983 */ /* 0x000ee20000100800 */
[----:B------:R-:W-:-:S03]  /*1cef0*/  @P0 IMAD.MOV.U32 R5, RZ, RZ, R51 ;  /* 0x000000ffff050224 */ /* 0x000fc600078e0033 */
[----:B------:R-:W3:Y:S04]  /*1cf00*/  LDL R51, [R1+0x23f0] ;  /* 0x0023f00001337983 */ /* 0x000ee80000100800 */
[----:B------:R0:W3:Y:S02]  /*1cf10*/  @P0 LDG.E.U8 R214, desc[UR52][R4.64] ;  /* 0x0000003404d60981 */ /* 0x0000e4000c1e1100 */
[----:B0-----:R-:W-:Y:S02]  /*1cf20*/  @P0 IMAD.MOV.U32 R4, RZ, RZ, R48 ;  /* 0x000000ffff040224 */ /* 0x001fe400078e0030 */
[----:B------:R-:W3:Y:S01]  /*1cf30*/  LDL R48, [R1+0x23e8] ;  /* 0x0023e80001307983 */ /* 0x000ee20000100800 */
[----:B--2---:R-:W-:Y:S01]  /*1cf40*/  @P0 IMAD.MOV.U32 R5, RZ, RZ, R49 ;  /* 0x000000ffff050224 */ /* 0x004fe200078e0031 */
[----:B------:R-:W-:-:S02]  /*1cf50*/  PRMT R217, RZ, 0x7610, R217 ;  /* 0x00007610ffd97816 */ /* 0x000fc400000000d9 */
[----:B------:R-:W2:Y:S04]  /*1cf60*/  LDL R49, [R1+0x23e4] ;  /* 0x0023e40001317983 */ /* 0x000ea80000100800 */
[----:B------:R4:W2:Y:S02]  /*1cf70*/  @P0 LDG.E.U8 R215, desc[UR52][R4.64] ;  /* 0x0000003404d70981 */ /* 0x0008a4000c1e1100 */
[----:B----4-:R-:W-:Y:S02]  /*1cf80*/  @P0 IMAD.MOV.U32 R5, RZ, RZ, R127 ;  /* 0x000000ffff050224 */ /* 0x010fe400078e007f */
[----:B------:R-:W4:Y:S01]  /*1cf90*/  LDL R127, [R1+0x23e0] ;  /* 0x0023e000017f7983 */ /* 0x000f220000100800 */
        /* <DEDUP_REMOVED lines=24> */
[----:B0-----:R-:W-:Y:S02]  /*1d120*/  @P1 IMAD.MOV.U32 R4, RZ, RZ, R43 ;  /* 0x000000ffff041224 */ /* 0x001fe400078e002b */
[----:B------:R-:W2:Y:S01]  /*1d130*/  LDL R43, [R1+0x23c4] ;  /* 0x0023c400012b7983 */ /* 0x000ea20000100800 */
[----:B---3--:R-:W-:-:S03]  /*1d140*/  @P1 IMAD.MOV.U32 R5, RZ, RZ, R51 ;  /* 0x000000ffff051224 */ /* 0x008fc600078e0033 */
[----:B------:R-:W3:Y:S04]  /*1d150*/  LDL R51, [R1+0x23c0] ;  /* 0x0023c00001337983 */ /* 0x000ee80000100800 */
[----:B------:R0:W3:Y:S01]  /*1d160*/  @P1 LDG.E.U8 R210, desc[UR52][R4.64] ;  /* 0x0000003404d21981 */ /* 0x0000e2000c1e1100 */
[----:B------:R-:W-:Y:S01]  /*1d170*/  PRMT R212, RZ, 0x7610, R212 ;  /* 0x00007610ffd47816 */ /* 0x000fe200000000d4 */
[----:B0-----:R-:W-:Y:S02]  /*1d180*/  @P1 IMAD.MOV.U32 R5, RZ, RZ, R48 ;  /* 0x000000ffff051224 */ /* 0x001fe400078e0030 */
[----:B------:R-:W3:Y:S01]  /*1d190*/  LDL R48, [R1+0x23b8] ;  /* 0x0023b80001307983 */ /* 0x000ee20000100800 */
[----:B------:R-:W-:-:S03]  /*1d1a0*/  @P1 IMAD.MOV.U32 R4, RZ, RZ, R44 ;  /* 0x000000ffff041224 */ /* 0x000fc600078e002c */
[----:B------:R-:W3:Y:S04]  /*1d1b0*/  LDL R44, [R1+0x23bc] ;  /* 0x0023bc00012c7983 */ /* 0x000ee80000100800 */
[----:B------:R4:W3:Y:S02]  /*1d1c0*/  @P1 LDG.E.U8 R212, desc[UR52][R4.64] ;  /* 0x0000003404d41981 */ /* 0x0008e4000c1e1100 */
[----:B----4-:R-:W-:Y:S02]  /*1d1d0*/  @P0 IMAD.MOV.U32 R5, RZ, RZ, R127 ;  /* 0x000000ffff050224 */ /* 0x010fe400078e007f */
[----:B------:R-:W4:Y:S01]  /*1d1e0*/  LDL R127, [R1+0x23b0] ;  /* 0x0023b000017f7983 */ /* 0x000f220000100800 */
[----:B------:R-:W-:Y:S01]  /*1d1f0*/  PRMT R203, RZ, 0x7610, R203 ;  /* 0x00007610ffcb7816 */ /* 0x000fe200000000cb */
[----:B--2---:R-:W-:-:S02]  /*1d200*/  @P0 IMAD.MOV.U32 R4, RZ, RZ, R49 ;  /* 0x000000ffff040224 */ /* 0x004fc400078e0031 */
        /* <DEDUP_REMOVED lines=22> */
[----:B0-----:R-:W-:Y:S01]  /*1d370*/  @P1 IMAD.MOV.U32 R4, RZ, RZ, R43 ;  /* 0x000000ffff041224 */ /* 0x001fe200078e002b */
[----:B------:R-:W-:Y:S01]  /*1d380*/  PRMT R200, RZ, 0x7610, R200 ;  /* 0x00007610ffc87816 */ /* 0x000fe200000000c8 */
[----:B------:R-:W2:Y:S01]  /*1d390*/  LDL R43, [R1+0x238c] ;  /* 0x00238c00012b7983 */ /* 0x000ea20000100800 */
[----:B---3--:R-:W-:-:S03]  /*1d3a0*/  @P1 IMAD.MOV.U32 R5, RZ, RZ, R51 ;  /* 0x000000ffff051224 */ /* 0x008fc600078e0033 */
[----:B------:R-:W3:Y:S04]  /*1d3b0*/  LDL R51, [R1+0x2390] ;  /* 0x0023900001337983 */ /* 0x000ee80000100800 */
[----:B------:R0:W3:Y:S02]  /*1d3c0*/  @P1 LDG.E.U8 R199, desc[UR52][R4.64] ;  /* 0x0000003404c71981 */ /* 0x0000e4000c1e1100 */
        /* <DEDUP_REMOVED lines=8> */
[----:B--2---:R-:W-:Y:S01]  /*1d450*/  @P1 IMAD.MOV.U32 R4, RZ, RZ, R49 ;  /* 0x000000ffff041224 */ /* 0x004fe200078e0031 */
[----:B------:R-:W-:Y:S01]  /*1d460*/  ISETP.GT.AND P0, PT, R0, 0x14, PT ;  /* 0x000000140000780c */ /* 0x000fe20003f04270 */
        /* <DEDUP_REMOVED lines=33> */
[----:B0-----:R-:W-:Y:S02]  /*1d680*/  @P1 IMAD.MOV.U32 R4, RZ, RZ, R44 ;  /* 0x000000ffff041224 */ /* 0x001fe400078e002c */
[----:B------:R-:W3:Y:S01]  /*1d690*/  LDL R44, [R1+0x2354] ;  /* 0x00235400012c7983 */ /* 0x000ee20000100800 */
[----:B----4-:R-:W-:-:S03]  /*1d6a0*/  @P1 IMAD.MOV.U32 R5, RZ, RZ, R127 ;  /* 0x000000ffff051224 */ /* 0x010fc600078e007f */
[----:B------:R-:W4:Y:S01]  /*1d6b0*/  LDL R127, [R1+0x2350] ;  /* 0x00235000017f7983 */ /* 0x000f220000100800 */
[----:B------:R-:W-:Y:S02]  /*1d6c0*/  PRMT R191, RZ, 0x7610, R191 ;  /* 0x00007610ffbf7816 */ /* 0x000fe400000000bf */
[----:B------:R-:W-:-:S04]  /*1d6d0*/  PRMT R192, RZ, 0x7610, R192 ;  /* 0x00007610ffc07816 */ /* 0x000fc800000000c0 */
[----:B------:R2:W4:Y:S01]  /*1d6e0*/  @P1 LDG.E.U8 R191, desc[UR52][R4.64] ;  /* 0x0000003404bf1981 */ /* 0x000522000c1e1100 */
[----:B------:R-:W-:Y:S01]  /*1d6f0*/  PRMT R193, RZ, 0x7610, R193 ;  /* 0x00007610ffc17816 */ /* 0x000fe200000000c1 */
[----:B--2---:R-:W-:Y:S02]  /*1d700*/  @P1 IMAD.MOV.U32 R4, RZ, RZ, R49 ;  /* 0x000000ffff041224 */ /* 0x004fe400078e0031 */
        /* <DEDUP_REMOVED lines=33> */
[----:B------:R-:W-:Y:S02]  /*1d920*/  ISETP.GT.AND P1, PT, R0, 0x17, PT ;  /* 0x000000170000780c */ /* 0x000fe40003f24270 */
[----:B------:R-:W-:Y:S02]  /*1d930*/  PRMT R190, RZ, 0x7610, R190 ;  /* 0x00007610ffbe7816 */ /* 0x000fe400000000be */
[----:B------:R2:W4:Y:S01]  /*1d940*/  @P0 LDG.E.U8 R189, desc[UR52][R4.64] ;  /* 0x0000003404bd0981 */ /* 0x000522000c1e1100 */
[----:B------:R-:W-:Y:S01]  /*1d950*/  PRMT R183, RZ, 0x7610, R183 ;  /* 0x00007610ffb77816 */ /* 0x000fe200000000b7 */
[----:B--2---:R-:W-:Y:S02]  /*1d960*/  @P0 IMAD.MOV.U32 R4, RZ, RZ, R49 ;  /* 0x000000ffff040224 */ /* 0x004fe400078e0031 */
        /* <DEDUP_REMOVED lines=26> */
[----:B------:R-:W3:Y:S01]  /*1db10*/  LDL R46, [R1+0x22fc] ;  /* 0x0022fc00012e7983 */ /* 0x000ee20000100800 */
[----:B------:R-:W-:-:S03]  /*1db20*/  PRMT R179, RZ, 0x7610, R179 ;  /* 0x00007610ffb37816 */ /* 0x000fc600000000b3 */
[----:B------:R0:W3:Y:S02]  /*1db30*/  @P1 LDG.E.U8 R186, desc[UR52][R4.64] ;  /* 0x0000003404ba1981 */ /* 0x0000e4000c1e1100 */
[----:B0-----:R-:W-:Y:S02]  /*1db40*/  @P0 IMAD.MOV.U32 R4, RZ, RZ, R43 ;  /* 0x000000ffff040224 */ /* 0x001fe400078e002b */
[----:B------:R-:W3:Y:S01]  /*1db50*/  LDL R43, [R1+0x22f4] ;  /* 0x0022f400012b7983 */ /* 0x000ee20000100800 */
[----:B----4-:R-:W-:-:S03]  /*1db60*/  @P0 IMAD.MOV.U32 R5, RZ, RZ, R127 ;  /* 0x000000ffff050224 */ /* 0x010fc600078e007f */
[----:B------:R-:W4:Y:S04]  /*1db70*/  LDL R127, [R1+0x22f0] ;  /* 0x0022f000017f7983 */ /* 0x000f280000100800 */
[----:B------:R0:W4:Y:S02]  /*1db80*/  @P0 LDG.E.U8 R179, desc[UR52][R4.64] ;  /* 0x0000003404b30981 */ /* 0x000124000c1e1100 */
[----:B0-----:R-:W-:Y:S02]  /*1db90*/  @P0 IMAD.MOV.U32 R4, RZ, RZ, R44 ;  /* 0x000000ffff040224 */ /* 0x001fe400078e002c */
[----:B------:R-:W4:Y:S01]  /*1dba0*/  LDL R44, [R1+0x22ec] ;  /* 0x0022ec00012c7983 */ /* 0x000f220000100800 */
[----:B------:R-:W-:Y:S02]  /*1dbb0*/  PRMT R180, RZ, 0x7610, R180 ;  /* 0x00007610ffb47816 */ /* 0x000fe400000000b4 */
[----:B------:R-:W-:Y:S01]  /*1dbc0*/  PRMT R181, RZ, 0x7610, R181 ;  /* 0x00007610ffb57816 */ /* 0x000fe200000000b5 */
[----:B--2---:R-:W-:-:S02]  /*1dbd0*/  @P0 IMAD.MOV.U32 R5, RZ, RZ, R125 ;  /* 0x000000ffff050224 */ /* 0x004fc400078e007d */
        /* <DEDUP_REMOVED lines=34> */
[----:B------:R-:W-:Y:S02]  /*1de00*/  ISETP.GT.AND P0, PT, R0, 0x1a, PT ;  /* 0x0000001a0000780c */ /* 0x000fe40003f04270 */
[----:B------:R-:W-:-:S02]  /*1de10*/  PRMT R178, RZ, 0x7610, R178 ;  /* 0x00007610ffb27816 */ /* 0x000fc400000000b2 */
[----:B------:R-:W-:Y:S01]  /*1de20*/  PRMT R171, RZ, 0x7610, R171 ;  /* 0x00007610ffab7816 */ /* 0x000fe200000000ab */
[----:B--2---:R-:W-:Y:S02]  /*1de30*/  @P1 IMAD.MOV.U32 R5, RZ, RZ, R125 ;  /* 0x000000ffff051224 */ /* 0x004fe400078e007d */
        /* <DEDUP_REMOVED lines=14> */
[----:B------:R0:W2:Y:S01]  /*1df20*/  @P0 LDG.E.U8 R172, desc[UR52][R4.64] ;  /* 0x0000003404ac0981 */ /* 0x0000a2000c1e1100 */
[----:B------:R-:W-:Y:S01]  /*1df30*/  PRMT R174, RZ, 0x7610, R174 ;  /* 0x00007610ffae7816 */ /* 0x000fe200000000ae */
[----:B0-----:R-:W-:Y:S02]  /*1df40*/  @P0 IMAD.MOV.U32 R4, RZ, RZ, R47 ;  /* 0x000000ffff040224 */ /* 0x001fe400078e002f */
[----:B------:R-:W2:Y:S01]  /*1df50*/  LDL R47, [R1+0x22a4] ;  /* 0x0022a400012f7983 */ /* 0x000ea20000100800 */
[----:B---3--:R-:W-:-:S03]  /*1df60*/  @P0 IMAD.MOV.U32 R5, RZ, RZ, R51 ;  /* 0x000000ffff050224 */ /* 0x008fc600078e0033 */
[----:B------:R-:W3:Y:S04]  /*1df70*/  LDL R51, [R1+0x22a0] ;  /* 0x0022a00001337983 */ /* 0x000ee80000100800 */
[----:B------:R0:W3:Y:S02]  /*1df80*/  @P0 LDG.E.U8 R173, desc[UR52][R4.64] ;  /* 0x0000003404ad0981 */ /* 0x0000e4000c1e1100 */
[----:B0-----:R-:W-:Y:S02]  /*1df90*/  @P0 IMAD.MOV.U32 R4, RZ, RZ, R45 ;  /* 0x000000ffff040224 */ /* 0x001fe400078e002d */
[----:B------:R-:W-:Y:S01]  /*1dfa0*/  @P0 IMAD.MOV.U32 R5, RZ, RZ, R48 ;  /* 0x000000ffff050224 */ /* 0x000fe200078e0030 */
[----:B------:R-:W3:Y:S04]  /*1dfb0*/  LDL R45, [R1+0x229c] ;  /* 0x00229c00012d7983 */ /* 0x000ee80000100800 */
[----:B------:R-:W3:Y:S04]  /*1dfc0*/  LDL R48, [R1+0x2298] ;  /* 0x0022980001307983 */ /* 0x000ee80000100800 */
[----:B------:R0:W3:Y:S01]  /*1dfd0*/  @P0 LDG.E.U8 R174, desc[UR52][R4.64] ;  /* 0x0000003404ae0981 */ /* 0x0000e2000c1e1100 */
[----:B------:R-:W-:Y:S01]  /*1dfe0*/  PRMT R167, RZ, 0x7610, R167 ;  /* 0x00007610ffa77816 */ /* 0x000fe200000000a7 */
[----:B0-----:R-:W-:-:S02]  /*1dff0*/  @P1 IMAD.MOV.U32 R4, RZ, RZ, R46 ;  /* 0x000000ffff041224 */ /* 0x001fc400078e002e */
[----:B------:R-:W3:Y:S01]  /*1e000*/  LDL R46, [R1+0x2294] ;  /* 0x00229400012e7983 */ /* 0x000ee20000100800 */
[----:B----4-:R-:W-:-:S03]  /*1e010*/  @P1 IMAD.MOV.U32 R5, RZ, RZ, R127 ;  /* 0x000000ffff051224 */ /* 0x010fc600078e007f */
[----:B------:R-:W4:Y:S04]  /*1e020*/  LDL R127, [R1+0x2290] ;  /* 0x00229000017f7983 */ /* 0x000f280000100800 */
[----:B------:R0:W4:Y:S02]  /*1e030*/  @P1 LDG.E.U8 R167, desc[UR52][R4.64] ;  /* 0x0000003404a71981 */ /* 0x000124000c1e1100 */
[----:B0-----:R-:W-:Y:S02]  /*1e040*/  @P1 IMAD.MOV.U32 R4, RZ, RZ, R43 ;  /* 0x000000ffff041224 */ /* 0x001fe400078e002b */
[----:B------:R-:W-:Y:S01]  /*1e050*/  @P1 IMAD.MOV.U32 R5, RZ, RZ, R44 ;  /* 0x000000ffff051224 */ /* 0x000fe200078e002c */
[----:B------:R-:W4:Y:S04]  /*1e060*/  LDL R43, [R1+0x228c] ;  /* 0x00228c00012b7983 */ /* 0x000f280000100800 */
[----:B------:R-:W4:Y:S01]  /*1e070*/  LDL R44, [R1+0x2288] ;  /* 0x00228800012c7983 */ /* 0x000f220000100800 */
[----:B------:R-:W-:-:S02]  /*1e080*/  PRMT R168, RZ, 0x7610, R168 ;  /* 0x00007610ffa87816 */ /* 0x000fc400000000a8 */
[----:B------:R-:W-:-:S04]  /*1e090*/  PRMT R169, RZ, 0x7610, R169 ;  /* 0x00007610ffa97816 */ /* 0x000fc800000000a9 */
[----:B------:R2:W4:Y:S01]  /*1e0a0*/  @P1 LDG.E.U8 R168, desc[UR52][R4.64] ;  /* 0x0000003404a81981 */ /* 0x000522000c1e1100 */
[----:B------:R-:W-:Y:S01]  /*1e0b0*/  ISETP.GT.AND P0, PT, R0, 0x1c, PT ;  /* 0x0000001c0000780c */ /* 0x000fe20003f04270 */
[----:B--2---:R-:W-:Y:S02]  /*1e0c0*/  @P1 IMAD.MOV.U32 R4, RZ, RZ, R125 ;  /* 0x000000ffff041224 */ /* 0x004fe400078e007d */
[----:B------:R-:W2:Y:S01]  /*1e0d0*/  LDL R125, [R1+0x2284] ;  /* 0x00228400017d7983 */ /* 0x000ea20000100800 */
[----:B------:R-:W-:Y:S02]  /*1e0e0*/  PRMT R170, RZ, 0x7610, R170 ;  /* 0x00007610ffaa7816 */ /* 0x000fe400000000aa */
[----:B------:R-:W-:Y:S01]  /*1e0f0*/  PRMT R163, RZ, 0x7610, R163 ;  /* 0x00007610ffa37816 */ /* 0x000fe200000000a3 */
[----:B------:R-:W-:Y:S01]  /*1e100*/  @P1 IMAD.MOV.U32 R5, RZ, RZ, R128 ;  /* 0x000000ffff051224 */ /* 0x000fe200078e0080 */
[----:B------:R-:W-:Y:S01]  /*1e110*/  PRMT R164, RZ, 0x7610, R164 ;  /* 0x00007610ffa47816 */ /* 0x000fe200000000a4 */
[----:B------:R-:W2:Y:S04]  /*1e120*/  LDL R128, [R1+0x2258] ;  /* 0x0022580001807983 */ /* 0x000ea80000100800 */
[----:B------:R0:W2:Y:S02]  /*1e130*/  @P1 LDG.E.U8 R169, desc[UR52][R4.64] ;  /* 0x0000003404a91981 */ /* 0x0000a4000c1e1100 */
[----:B0-----:R-:W-:-:S02]  /*1e140*/  @P1 IMAD.MOV.U32 R5, RZ, RZ, R126 ;  /* 0x000000ffff051224 */ /* 0x001fc400078e007e */
[----:B------:R-:W2:Y:S01]  /*1e150*/  LDL R126, [R1+0x227c] ;  /* 0x00227c00017e7983 */ /* 0x000ea20000100800 */
[----:B------:R-:W-:-:S03]  /*1e160*/  @P1 IMAD.MOV.U32 R4, RZ, RZ, R49 ;  /* 0x000000ffff041224 */ /* 0x000fc600078e0031 */
[----:B------:R-:W2:Y:S04]  /*1e170*/  LDL R49, [R1+0x2274] ;  /* 0x0022740001317983 */ /* 0x000ea80000100800 */
[----:B------:R0:W2:Y:S02]  /*1e180*/  @P1 LDG.E.U8 R170, desc[UR52][R4.64] ;  /* 0x0000003404aa1981 */ /* 0x0000a4000c1e1100 */
[----:B0-----:R-:W-:Y:S02]  /*1e190*/  @P0 IMAD.MOV.U32 R4, RZ, RZ, R47 ;  /* 0x000000ffff040224 */ /* 0x001fe400078e002f */
        /* <DEDUP_REMOVED lines=8> */
[----:B------:R0:W3:Y:S01]  /*1e220*/  @P0 LDG.E.U8 R164, desc[UR52][R4.64] ;  /* 0x0000003404a40981 */ /* 0x0000e2000c1e1100 */
[----:B------:R-:W-:Y:S01]  /*1e230*/  PRMT R165, RZ, 0x7610, R165 ;  /* 0x00007610ffa57816 */ /* 0x000fe200000000a5 */
[----:B0-----:R-:W-:Y:S02]  /*1e240*/  @P0 IMAD.MOV.U32 R4, RZ, RZ, R46 ;  /* 0x000000ffff040224 */ /* 0x001fe400078e002e */
[----:B------:R-:W3:Y:S01]  /*1e250*/  LDL R46, [R1+0x2260] ;  /* 0x00226000012e7983 */ /* 0x000ee20000100800 */
[----:B----4-:R-:W-:-:S03]  /*1e260*/  @P0 IMAD.MOV.U32 R5, RZ, RZ, R127 ;  /* 0x000000ffff050224 */ /* 0x010fc600078e007f */
[----:B------:R-:W4:Y:S04]  /*1e270*/  LDL R127, [R1+0x225c] ;  /* 0x00225c00017f7983 */ /* 0x000f280000100800 */
[----:B------:R0:W4:Y:S02]  /*1e280*/  @P0 LDG.E.U8 R165, desc[UR52][R4.64] ;  /* 0x0000003404a50981 */ /* 0x000124000c1e1100 */
[----:B0-----:R-:W-:Y:S02]  /*1e290*/  @P0 IMAD.MOV.U32 R4, RZ, RZ, R43 ;  /* 0x000000ffff040224 */ /* 0x001fe400078e002b */
[----:B------:R-:W4:Y:S01]  /*1e2a0*/  LDL R43, [R1+0x2254] ;  /* 0x00225400012b7983 */ /* 0x000f220000100800 */
[----:B------:R-:W-:-:S03]  /*1e2b0*/  @P0 IMAD.MOV.U32 R5, RZ, RZ, R44 ;  /* 0x000000ffff050224 */ /* 0x000fc600078e002c */
[----:B------:R-:W4:Y:S01]  /*1e2c0*/  LDL R44, [R1+0x2250] ;  /* 0x00225000012c7983 */ /* 0x000f220000100800 */
[----:B------:R-:W-:Y:S02]  /*1e2d0*/  ISETP.GT.AND P1, PT, R0, 0x1d, PT ;  /* 0x0000001d0000780c */ /* 0x000fe40003f24270 */
[----:B------:R-:W-:Y:S02]  /*1e2e0*/  PRMT R166, RZ, 0x7610, R166 ;  /* 0x00007610ffa67816 */ /* 0x000fe400000000a6 */
[----:B------:R-:W-:-:S04]  /*1e2f0*/  PRMT R159, RZ, 0x7610, R159 ;  /* 0x00007610ff9f7816 */ /* 0x000fc8000000009f */
[----:B------:R2:W4:Y:S05]  /*1e300*/  @P0 LDG.E.U8 R166, desc[UR52][R4.64] ;  /* 0x0000003404a60981 */ /* 0x00052a000c1e1100 */
[----:B--2---:R-:W-:Y:S02]  /*1e310*/  @P1 IMAD.MOV.U32 R4, RZ, RZ, R125 ;  /* 0x000000ffff041224 */ /* 0x004fe400078e007d */
[----:B------:R-:W-:Y:S01]  /*1e320*/  @P1 IMAD.MOV.U32 R5, RZ, RZ, R130 ;  /* 0x000000ffff051224 */ /* 0x000fe200078e0082 */
[----:B------:R-:W2:Y:S04]  /*1e330*/  LDL R125, [R1+0x224c] ;  /* 0x00224c00017d7983 */ /* 0x000ea80000100800 */
[----:B------:R0:W2:Y:S01]  /*1e340*/  @P1 LDG.E.U8 R159, desc[UR52][R4.64] ;  /* 0x00000034049f1981 */ /* 0x0000a2000c1e1100 */
[----:B------:R-:W-:-:S02]  /*1e350*/  PRMT R160, RZ, 0x7610, R160 ;  /* 0x00007610ffa07816 */ /* 0x000fc400000000a0 */
[----:B------:R-:W-:Y:S02]  /*1e360*/  PRMT R161, RZ, 0x7610, R161 ;  /* 0x00007610ffa17816 */ /* 0x000fe400000000a1 */
[----:B------:R-:W-:Y:S01]  /*1e370*/  ISETP.GT.AND P0, PT, R0, 0x1e, PT ;  /* 0x0000001e0000780c */ /* 0x000fe20003f04270 */
[----:B0-----:R-:W-:Y:S01]  /*1e380*/  @P1 IMAD.MOV.U32 R5, RZ, RZ, R129 ;  /* 0x000000ffff051224 */ /* 0x001fe200078e0081 */
[----:B------:R-:W-:Y:S01]  /*1e390*/  PRMT R162, RZ, 0x7610, R162 ;  /* 0x00007610ffa27816 */ /* 0x000fe200000000a2 */
[----:B------:R-:W-:Y:S02]  /*1e3a0*/  @P1 IMAD.MOV.U32 R4, RZ, RZ, R126 ;  /* 0x000000ffff041224 */ /* 0x000fe400078e007e */
[----:B------:R-:W2:Y:S04]  /*1e3b0*/  LDL R126, [R1+0x2248] ;  /* 0x00224800017e7983 */ /* 0x000ea80000100800 */
[----:B------:R0:W2:Y:S02]  /*1e3c0*/  @P1 LDG.E.U8 R160, desc[UR52][R4.64] ;  /* 0x0000003404a01981 */ /* 0x0000a4000c1e1100 */
[----:B0-----:R-:W-:-:S02]  /*1e3d0*/  @P1 IMAD.MOV.U32 R4, RZ, RZ, R49 ;  /* 0x000000ffff041224 */ /* 0x001fc400078e0031 */
        /* <DEDUP_REMOVED lines=9> */
[----:B------:R0:W3:Y:S01]  /*1e470*/  @P1 LDG.E.U8 R162, desc[UR52][R4.64] ;  /* 0x0000003404a21981 */ /* 0x0000e2000c1e1100 */
[----:B------:R-:W-:Y:S01]  /*1e480*/  PRMT R156, RZ, 0x7610, R156 ;  /* 0x00007610ff9c7816 */ /* 0x000fe2000000009c */
[----:B0-----:R-:W-:Y:S02]  /*1e490*/  @P0 IMAD.MOV.U32 R4, RZ, RZ, R45 ;  /* 0x000000ffff040224 */ /* 0x001fe400078e002d */
[----:B------:R-:W-:Y:S01]  /*1e4a0*/  @P0 IMAD.MOV.U32 R5, RZ, RZ, R46 ;  /* 0x000000ffff050224 */ /* 0x000fe200078e002e */
[----:B------:R-:W3:Y:S04]  /*1e4b0*/  LDL R45, [R1+0x2234] ;  /* 0x00223400012d7983 */ /* 0x000ee80000100800 */
[----:B------:R0:W3:Y:S04]  /*1e4c0*/  @P0 LDG.E.U8 R155, desc[UR52][R4.64] ;  /* 0x00000034049b0981 */ /* 0x0000e8000c1e1100 */
[----:B------:R-:W3:Y:S01]  /*1e4d0*/  LDL R46, [R1+0x2230] ;  /* 0x00223000012e7983 */ /* 0x000ee20000100800 */
[----:B0-----:R-:W-:-:S02]  /*1e4e0*/  @P0 IMAD.MOV.U32 R5, RZ, RZ, R128 ;  /* 0x000000ffff050224 */ /* 0x001fc400078e0080 */
[----:B----4-:R-:W-:-:S05]  /*1e4f0*/  @P0 IMAD.MOV.U32 R4, RZ, RZ, R127 ;  /* 0x000000ffff040224 */ /* 0x010fca00078e007f */
[----:B------:R0:W4:Y:S02]  /*1e500*/  @P0 LDG.E.U8 R156, desc[UR52][R4.64] ;  /* 0x00000034049c0981 */ /* 0x000124000c1e1100 */
[----:B0-----:R-:W-:Y:S02]  /*1e510*/  @P0 IMAD.MOV.U32 R4, RZ, RZ, R43 ;  /* 0x000000ffff040224 */ /* 0x001fe400078e002b */
[----:B------:R-:W4:Y:S01]  /*1e520*/  LDL R43, [R1+0x222c] ;  /* 0x00222c00012b7983 */ /* 0x000f220000100800 */
[----:B------:R-:W-:-:S03]  /*1e530*/  @P0 IMAD.MOV.U32 R5, RZ, RZ, R44 ;  /* 0x000000ffff050224 */ /* 0x000fc600078e002c */
[----:B------:R-:W4:Y:S01]  /*1e540*/  LDL R44, [R1+0x2228] ;  /* 0x00222800012c7983 */ /* 0x000f220000100800 */
[----:B------:R-:W-:Y:S02]  /*1e550*/  PRMT R157, RZ, 0x7610, R157 ;  /* 0x00007610ff9d7816 */ /* 0x000fe4000000009d */
[----:B------:R-:W-:-:S04]  /*1e560*/  LOP3.LUT R158, R158, 0xffff, RZ, 0xc0, !PT ;  /* 0x0000ffff9e9e7812 */ /* 0x000fc800078ec0ff */
[----:B------:R0:W4:Y:S02]  /*1e570*/  @P0 LDG.E.U8 R157, desc[UR52][R4.64] ;  /* 0x00000034049d0981 */ /* 0x000124000c1e1100 */
[----:B0-----:R-:W-:-:S04]  /*1e580*/  LOP3.LUT R4, R41, 0xffff, RZ, 0xc0, !PT ;  /* 0x0000ffff29047812 */ /* 0x001fc800078ec0ff */
[--C-:B------:R-:W-:Y:S01]  /*1e590*/  PRMT R41, R4, 0x3340, R158.reuse ;  /* 0x0000334004297816 */ /* 0x100fe2000000009e */
[----:B--2---:R-:W-:Y:S01]  /*1e5a0*/  @P0 IMAD.MOV.U32 R4, RZ, RZ, R125 ;  /* 0x000000ffff040224 */ /* 0x004fe200078e007d */
[----:B------:R-:W-:Y:S02]  /*1e5b0*/  PRMT R158, RZ, 0x7610, R158 ;  /* 0x00007610ff9e7816 */ /* 0x000fe4000000009e */
[----:B------:R-:W-:Y:S02]  /*1e5c0*/  LOP3.LUT R22, R22, 0xffff, RZ, 0xc0, !PT ;  /* 0x0000ffff16167812 */ /* 0x000fe400078ec0ff */
[----:B------:R-:W-:Y:S02]  /*1e5d0*/  LOP3.LUT R251, R251, 0xffff, RZ, 0xc0, !PT ;  /* 0x0000fffffbfb7812 */ /* 0x000fe400078ec0ff */
[----:B------:R-:W-:Y:S02]  /*1e5e0*/  LOP3.LUT R23, R23, 0xffff, RZ, 0xc0, !PT ;  /* 0x0000ffff17177812 */ /* 0x000fe400078ec0ff */
[----:B------:R-:W-:-:S02]  /*1e5f0*/  LOP3.LUT R245, R245, 0xffff, RZ, 0xc0, !PT ;  /* 0x0000fffff5f57812 */ /* 0x000fc400078ec0ff */
[----:B------:R-:W-:Y:S01]  /*1e600*/  PRMT R251, R251, 0x3340, R23 ;  /* 0x00003340fbfb7816 */ /* 0x000fe20000000017 */
[----:B------:R-:W-:-:S05]  /*1e610*/  @P0 IMAD.MOV.U32 R5, RZ, RZ, R126 ;  /* 0x000000ffff050224 */ /* 0x000fca00078e007e */
[----:B------:R0:W2:Y:S01]  /*1e620*/  @P0 LDG.E.U8 R158, desc[UR52][R4.64] ;  /* 0x00000034049e0981 */ /* 0x0000a2000c1e1100 */
[----:B------:R-:W-:Y:S02]  /*1e630*/  ISETP.GT.AND P0, PT, R0, 0x1f, PT ;  /* 0x0000001f0000780c */ /* 0x000fe40003f04270 */
[----:B0-----:R-:W-:-:S04]  /*1e640*/  LOP3.LUT R4, R42, 0xffff, RZ, 0xc0, !PT ;  /* 0x0000ffff2a047812 */ /* 0x001fc800078ec0ff */
[----:B------:R-:W-:-:S07]  /*1e650*/  PRMT R42, R4, 0x3340, R22 ;  /* 0x00003340042a7816 */ /* 0x000fce0000000016 */
[----:B------:R-:W-:Y:S01]  /*1e660*/  @P0 IMAD.MOV.U32 R4, RZ, RZ, R49 ;  /* 0x000000ffff040224 */ /* 0x000fe200078e0031 */
[----:B------:R-:W-:Y:S01]  /*1e670*/  PRMT R22, RZ, 0x7610, R22 ;  /* 0x00007610ff167816 */ /* 0x000fe20000000016 */
[----:B---3--:R-:W-:Y:S01]  /*1e680*/  @P0 IMAD.MOV.U32 R5, RZ, RZ, R51 ;  /* 0x000000ffff050224 */ /* 0x008fe200078e0033 */
[----:B------:R-:W-:Y:S02]  /*1e690*/  PRMT R23, RZ, 0x7610, R23 ;  /* 0x00007610ff177816 */ /* 0x000fe40000000017 */
[----:B------:R-:W-:Y:S02]  /*1e6a0*/  LOP3.LUT R153, R153, 0xffff, RZ, 0xc0, !PT ;  /* 0x0000ffff99997812 */ /* 0x000fe400078ec0ff */
[----:B------:R0:W3:Y:S02]  /*1e6b0*/  @P0 LDG.E.U8 R22, desc[UR52][R4.64] ;  /* 0x0000003404160981 */ /* 0x0000e4000c1e1100 */
[--C-:B------:R-:W-:Y:S02]  /*1e6c0*/  PRMT R245, R245, 0x3340, R153.reuse ;  /* 0x00003340f5f57816 */ /* 0x100fe40000000099 */
[----:B------:R-:W-:Y:S01]  /*1e6d0*/  PRMT R153, RZ, 0x7610, R153 ;  /* 0x00007610ff997816 */ /* 0x000fe20000000099 */
[----:B0-----:R-:W-:-:S02]  /*1e6e0*/  @P0 IMAD.MOV.U32 R4, RZ, RZ, R47 ;  /* 0x000000ffff040224 */ /* 0x001fc400078e002f */
[----:B------:R-:W-:Y:S01]  /*1e6f0*/  @P0 IMAD.MOV.U32 R5, RZ, RZ, R48 ;  /* 0x000000ffff050224 */ /* 0x000fe200078e0030 */
[----:B------:R-:W-:Y:S02]  /*1e700*/  LOP3.LUT R239, R239, 0xffff, RZ, 0xc0, !PT ;  /* 0x0000ffffefef7812 */ /* 0x000fe400078ec0ff */
[----:B------:R-:W-:Y:S02]  /*1e710*/  LOP3.LUT R154, R154, 0xffff, RZ, 0xc0, !PT ;  /* 0x0000ffff9a9a7812 */ /* 0x000fe400078ec0ff */
[----:B------:R0:W2:Y:S02]  /*1e720*/  @P0 LDG.E.U8 R23, desc[UR52][R4.64] ;  /* 0x0000003404170981 */ /* 0x0000a4000c1e1100 */
[--C-:B------:R-:W-:Y:S02]  /*1e730*/  PRMT R239, R239, 0x3340, R154.reuse ;  /* 0x00003340efef7816 */ /* 0x100fe4000000009a */
[----:B------:R-:W-:Y:S01]  /*1e740*/  PRMT R154, RZ, 0x7610, R154 ;  /* 0x00007610ff9a7816 */ /* 0x000fe2000000009a */
[----:B0-----:R-:W-:-:S02]  /*1e750*/  @P0 IMAD.MOV.U32 R4, RZ, RZ, R45 ;  /* 0x000000ffff040224 */ /* 0x001fc400078e002d */
[----:B------:R-:W-:-:S05]  /*1e760*/  @P0 IMAD.MOV.U32 R5, RZ, RZ, R46 ;  /* 0x000000ffff050224 */ /* 0x000fca00078e002e */
[----:B------:R4:W2:Y:S01]  /*1e770*/  @P0 LDG.E.U8 R153, desc[UR52][R4.64] ;  /* 0x0000003404990981 */ /* 0x0008a2000c1e1100 */
[----:B------:R-:W-:Y:S02]  /*1e780*/  LOP3.LUT R233, R233, 0xffff, RZ, 0xc0, !PT ;  /* 0x0000ffffe9e97812 */ /* 0x000fe400078ec0ff */
[----:B------:R-:W-:Y:S02]  /*1e790*/  LOP3.LUT R229, R229, 0xffff, RZ, 0xc0, !PT ;  /* 0x0000ffffe5e57812 */ /* 0x000fe400078ec0ff */
[----:B------:R-:W-:Y:S02]  /*1e7a0*/  LOP3.LUT R225, R225, 0xffff, RZ, 0xc0, !PT ;  /* 0x0000ffffe1e17812 */ /* 0x000fe400078ec0ff */
[----:B------:R-:W-:Y:S02]  /*1e7b0*/  LOP3.LUT R221, R221, 0xffff, RZ, 0xc0, !PT ;  /* 0x0000ffffdddd7812 */ /* 0x000fe400078ec0ff */
[----:B------:R-:W-:Y:S02]  /*1e7c0*/  LOP3.LUT R7, R7, 0xffff, RZ, 0xc0, !PT ;  /* 0x0000ffff07077812 */ /* 0x000fe400078ec0ff */
[----:B------:R-:W-:-:S02]  /*1e7d0*/  LOP3.LUT R6, R6, 0xffff, RZ, 0xc0, !PT ;  /* 0x0000ffff06067812 */ /* 0x000fc400078ec0ff */
[----:B------:R-:W-:Y:S02]  /*1e7e0*/  PRMT R229, R233, 0x3340, R229 ;  /* 0x00003340e9e57816 */ /* 0x000fe400000000e5 */
[----:B------:R-:W-:Y:S02]  /*1e7f0*/  PRMT R221, R225, 0x3340, R221 ;  /* 0x00003340e1dd7816 */ /* 0x000fe400000000dd */
[----:B------:R-:W-:Y:S02]  /*1e800*/  PRMT R7, R7, 0x3340, R6 ;  /* 0x0000334007077816 */ /* 0x000fe40000000006 */
[----:B------:R-:W-:Y:S02]  /*1e810*/  PRMT R6, R239, 0x5410, R229 ;  /* 0x00005410ef067816 */ /* 0x000fe400000000e5 */
[----:B------:R-:W-:Y:S02]  /*1e820*/  PRMT R7, R221, 0x5410, R7 ;  /* 0x00005410dd077816 */ /* 0x000fe40000000007 */
[----:B------:R-:W-:-:S02]  /*1e830*/  LOP3.LUT R252, R252, 0xffff, RZ, 0xc0, !PT ;  /* 0x0000fffffcfc7812 */ /* 0x000fc400078ec0ff */
[----:B------:R-:W-:Y:S02]  /*1e840*/  LOP3.LUT R248, R248, 0xffff, RZ, 0xc0, !PT ;  /* 0x0000fffff8f87812 */ /* 0x000fe400078ec0ff */
[----:B------:R-:W-:Y:S02]  /*1e850*/  LOP3.LUT R244, R244, 0xffff, RZ, 0xc0, !PT ;  /* 0x0000fffff4f47812 */ /* 0x000fe400078ec0ff */
[----:B------:R-:W-:Y:S02]  /*1e860*/  LOP3.LUT R241, R241, 0xffff, RZ, 0xc0, !PT ;  /* 0x0000fffff1f17812 */ /* 0x000fe400078ec0ff */
[----:B------:R-:W-:Y:S02]  /*1e870*/  LOP3.LUT R237, R237, 0xffff, RZ, 0xc0, !PT ;  /* 0x0000ffffeded7812 */ /* 0x000fe400078ec0ff */
[----:B------:R-:W-:Y:S02]  /*1e880*/  LOP3.LUT R234, R234, 0xffff, RZ, 0xc0, !PT ;  /* 0x0000ffffeaea7812 */ /* 0x000fe400078ec0ff */
[----:B------:R-:W-:-:S02]  /*1e890*/  LOP3.LUT R230, R230, 0xffff, RZ, 0xc0, !PT ;  /* 0x0000ffffe6e67812 */ /* 0x000fc400078ec0ff */
[----:B------:R-:W-:Y:S02]  /*1e8a0*/  LOP3.LUT R226, R226, 0xffff, RZ, 0xc0, !PT ;  /* 0x0000ffffe2e27812 */ /* 0x000fe400078ec0ff */
[----:B------:R-:W-:Y:S02]  /*1e8b0*/  LOP3.LUT R222, R222, 0xffff, RZ, 0xc0, !PT ;  /* 0x0000ffffdede7812 */ /* 0x000fe400078ec0ff */
[----:B------:R-:W-:Y:S02]  /*1e8c0*/  LOP3.LUT R216, R216, 0xffff, RZ, 0xc0, !PT ;  /* 0x0000ffffd8d87812 */ /* 0x000fe400078ec0ff */
[----:B------:R-:W-:Y:S02]  /*1e8d0*/  LOP3.LUT R209, R209, 0xffff, RZ, 0xc0, !PT ;  /* 0x0000ffffd1d17812 */ /* 0x000fe400078ec0ff */
[----:B------:R-:W-:Y:S02]  /*1e8e0*/  PRMT R237, R241, 0x3340, R237 ;  /* 0x00003340f1ed7816 */ /* 0x000fe400000000ed */
[----:B------:R-:W-:-:S02]  /*1e8f0*/  PRMT R222, R226, 0x3340, R222 ;  /* 0x00003340e2de7816 */ /* 0x000fc400000000de */
        /* <DEDUP_REMOVED lines=11> */
[----:B------:R-:W-:Y:S01]  /*1e9b0*/  PRMT R223, R227, 0x3340, R223 ;  /* 0x00003340e3df7816 */ /* 0x000fe200000000df */
[----:B----4-:R-:W-:-:S02]  /*1e9c0*/  @P0 IMAD.MOV.U32 R4, RZ, RZ, R43 ;  /* 0x000000ffff040224 */ /* 0x010fc400078e002b */
[----:B------:R-:W-:-:S05]  /*1e9d0*/  @P0 IMAD.MOV.U32 R5, RZ, RZ, R44 ;  /* 0x000000ffff050224 */ /* 0x000fca00078e002c */
[----:B------:R0:W4:Y:S02]  /*1e9e0*/  @P0 LDG.E.U8 R154, desc[UR52][R4.64] ;  /* 0x00000034049a0981 */ /* 0x000124000c1e1100 */
[----:B0-----:R-:W-:Y:S02]  /*1e9f0*/  PRMT R4, R41, 0x5410, R42 ;  /* 0x0000541029047816 */ /* 0x001fe4000000002a */
[----:B------:R-:W-:Y:S01]  /*1ea00*/  PRMT R5, R251, 0x5410, R245 ;  /* 0x00005410fb057816 */ /* 0x000fe200000000f5 */
[----:B------:R-:W-:Y:S06]  /*1ea10*/  BAR.SYNC.DEFER_BLOCKING 0x0 ;  /* 0x0000000000007b1d */ /* 0x000fec0000010000 */
[----:B------:R0:W-:Y:S02]  /*1ea20*/  STS.128 [R3+UR4], R4 ;  /* 0x0000000403007988 */ /* 0x0001e40008000c04 */
[----:B0-----:R-:W-:-:S02]  /*1ea30*/  LOP3.LUT R5, R39, 0xffff, RZ, 0xc0, !PT ;  /* 0x0000ffff27057812 */ /* 0x001fc400078ec0ff */
[----:B------:R-:W-:Y:S02]  /*1ea40*/  LOP3.LUT R4, R38, 0xffff, RZ, 0xc0, !PT ;  /* 0x0000ffff26047812 */ /* 0x000fe400078ec0ff */
[----:B------:R-:W-:Y:S02]  /*1ea50*/  LOP3.LUT R7, R50, 0xffff, RZ, 0xc0, !PT ;  /* 0x0000ffff32077812 */ /* 0x000fe400078ec0ff */
[----:B------:R-:W-:Y:S02]  /*1ea60*/  LOP3.LUT R6, R40, 0xffff, RZ, 0xc0, !PT ;  /* 0x0000ffff28067812 */ /* 0x000fe400078ec0ff */
[----:B------:R-:W-:Y:S02]  /*1ea70*/  PRMT R221, R5, 0x3340, R4 ;  /* 0x0000334005dd7816 */ /* 0x000fe40000000004 */
[----:B------:R-:W-:Y:S02]  /*1ea80*/  LOP3.LUT R4, R36, 0xffff, RZ, 0xc0, !PT ;  /* 0x0000ffff24047812 */ /* 0x000fe400078ec0ff */
[----:B------:R-:W-:-:S02]  /*1ea90*/  PRMT R225, R7, 0x3340, R6 ;  /* 0x0000334007e17816 */ /* 0x000fc40000000006 */
[----:B------:R-:W-:Y:S02]  /*1eaa0*/  PRMT R252, R4, 0x3340, R252 ;  /* 0x0000334004fc7816 */ /* 0x000fe400000000fc */
[----:B------:R-:W-:Y:S02]  /*1eab0*/  PRMT R5, R248, 0x3340, R244 ;  /* 0x00003340f8057816 */ /* 0x000fe400000000f4 */
[----:B------:R-:W-:Y:S02]  /*1eac0*/  PRMT R6, R234, 0x3340, R230 ;  /* 0x00003340ea067816 */ /* 0x000fe400000000e6 */
[----:B------:R-:W-:Y:S02]  /*1ead0*/  PRMT R7, R216, 0x3340, R209 ;  /* 0x00003340d8077816 */ /* 0x000fe400000000d1 */
[----:B------:R-:W-:Y:S02]  /*1eae0*/  PRMT R4, R225, 0x5410, R221 ;  /* 0x00005410e1047816 */ /* 0x000fe400000000dd */
[----:B------:R-:W-:-:S02]  /*1eaf0*/  PRMT R5, R252, 0x5410, R5 ;  /* 0x00005410fc057816 */ /* 0x000fc40000000005 */
[----:B------:R-:W-:Y:S02]  /*1eb00*/  PRMT R6, R237, 0x5410, R6 ;  /* 0x00005410ed067816 */ /* 0x000fe40000000006 */
[----:B------:R-:W-:-:S05]  /*1eb10*/  PRMT R7, R222, 0x5410, R7 ;  /* 0x00005410de077816 */ /* 0x000fca0000000007 */
[----:B------:R0:W-:Y:S02]  /*1eb20*/  STS.128 [R3+UR4+0x1000], R4 ;  /* 0x0010000403007988 */ /* 0x0001e40008000c04 */
[----:B0-----:R-:W-:Y:S02]  /*1eb30*/  LOP3.LUT R5, R33, 0xffff, RZ, 0xc0, !PT ;  /* 0x0000ffff21057812 */ /* 0x001fe400078ec0ff */
[----:B------:R-:W-:Y:S02]  /*1eb40*/  LOP3.LUT R4, R31, 0xffff, RZ, 0xc0, !PT ;  /* 0x0000ffff1f047812 */ /* 0x000fe400078ec0ff */
[----:B------:R-:W-:Y:S02]  /*1eb50*/  LOP3.LUT R7, R53, 0xffff, RZ, 0xc0, !PT ;  /* 0x0000ffff35077812 */ /* 0x000fe400078ec0ff */
[----:B------:R-:W-:Y:S02]  /*1eb60*/  PRMT R216, R5, 0x3340, R4 ;  /* 0x0000334005d87816 */ /* 0x000fe40000000004 */
[----:B------:R-:W-:-:S02]  /*1eb70*/  LOP3.LUT R6, R35, 0xffff, RZ, 0xc0, !PT ;  /* 0x0000ffff23067812 */ /* 0x000fc400078ec0ff */
[----:B------:R-:W-:Y:S02]  /*1eb80*/  LOP3.LUT R5, R28, 0xffff, RZ, 0xc0, !PT ;  /* 0x0000ffff1c057812 */ /* 0x000fe400078ec0ff */
[----:B------:R-:W-:Y:S02]  /*1eb90*/  LOP3.LUT R4, R25, 0xffff, RZ, 0xc0, !PT ;  /* 0x0000ffff19047812 */ /* 0x000fe400078ec0ff */
[----:B------:R-:W-:Y:S02]  /*1eba0*/  PRMT R221, R7, 0x3340, R6 ;  /* 0x0000334007dd7816 */ /* 0x000fe40000000006 */
[----:B------:R-:W-:Y:S02]  /*1ebb0*/  PRMT R209, R5, 0x3340, R4 ;  /* 0x0000334005d17816 */ /* 0x000fe40000000004 */
[----:B------:R-:W-:Y:S02]  /*1ebc0*/  PRMT R5, R249, 0x3340, R246 ;  /* 0x00003340f9057816 */ /* 0x000fe400000000f6 */
[----:B------:R-:W-:-:S02]  /*1ebd0*/  PRMT R6, R235, 0x3340, R231 ;  /* 0x00003340eb067816 */ /* 0x000fc400000000e7 */
[----:B------:R-:W-:Y:S02]  /*1ebe0*/  PRMT R7, R218, 0x3340, R211 ;  /* 0x00003340da077816 */ /* 0x000fe400000000d3 */
[----:B------:R-:W-:Y:S02]  /*1ebf0*/  PRMT R4, R221, 0x5410, R216 ;  /* 0x00005410dd047816 */ /* 0x000fe400000000d8 */
[----:B------:R-:W-:Y:S02]  /*1ec00*/  PRMT R5, R209, 0x5410, R5 ;  /* 0x00005410d1057816 */ /* 0x000fe40000000005 */
[----:B------:R-:W-:Y:S02]  /*1ec10*/  PRMT R6, R238, 0x5410, R6 ;  /* 0x00005410ee067816 */ /* 0x000fe40000000006 */
[----:B------:R-:W-:-:S05]  /*1ec20*/  PRMT R7, R223, 0x5410, R7 ;  /* 0x00005410df077816 */ /* 0x000fca0000000007 */
[----:B------:R0:W-:Y:S02]  /*1ec30*/  STS.128 [R3+UR4+0x2000], R4 ;  /* 0x0020000403007988 */ /* 0x0001e40008000c04 */
[----:B0-----:R-:W-:Y:S02]  /*1ec40*/  LOP3.LUT R5, R11, 0xffff, RZ, 0xc0, !PT ;  /* 0x0000ffff0b057812 */ /* 0x001fe400078ec0ff */
[----:B------:R-:W-:-:S04]  /*1ec50*/  LOP3.LUT R4, R10, 0xffff, RZ, 0xc0, !PT ;  /* 0x0000ffff0a047812 */ /* 0x000fc800078ec0ff */
[----:B------:R-:W-:Y:S02]  /*1ec60*/  PRMT R211, R5, 0x3340, R4 ;  /* 0x0000334005d37816 */ /* 0x000fe40000000004 */
[----:B------:R-:W-:Y:S02]  /*1ec70*/  LOP3.LUT R4, R8, 0xffff, RZ, 0xc0, !PT ;  /* 0x0000ffff08047812 */ /* 0x000fe400078ec0ff */
[----:B------:R-:W0:Y:S01]  /*1ec80*/  S2R R8, SR_TID.X ;  /* 0x0000000000087919 */ /* 0x000e220000002100 */
[----:B------:R-:W-:Y:S02]  /*1ec90*/  LOP3.LUT R7, R152, 0xffff, RZ, 0xc0, !PT ;  /* 0x0000ffff98077812 */ /* 0x000fe400078ec0ff */
[----:B------:R-:W-:Y:S02]  /*1eca0*/  LOP3.LUT R6, R12, 0xffff, RZ, 0xc0, !PT ;  /* 0x0000ffff0c067812 */ /* 0x000fe400078ec0ff */
[----:B------:R-:W-:Y:S02]  /*1ecb0*/  LOP3.LUT R5, R9, 0xffff, RZ, 0xc0, !PT ;  /* 0x0000ffff09057812 */ /* 0x000fe400078ec0ff */
[----:B------:R-:W-:Y:S01]  /*1ecc0*/  LOP3.LUT R250, R250, 0xffff, RZ, 0xc0, !PT ;  /* 0x0000fffffafa7812 */ /* 0x000fe200078ec0ff */
[----:B------:R-:W4:Y:S01]  /*1ecd0*/  LDL R9, [R1+0x2638] ;  /* 0x0026380001097983 */ /* 0x000f220000100800 */
        /* <DEDUP_REMOVED lines=16> */
[----:B0-----:R-:W-:Y:S02]  /*1ede0*/  LOP3.LUT R8, R8, 0x1f, RZ, 0xc0, !PT ;  /* 0x0000001f08087812 */ /* 0x001fe400078ec0ff */
[----:B------:R-:W-:Y:S02]  /*1edf0*/  PRMT R4, R216, 0x5410, R211 ;  /* 0x00005410d8047816 */ /* 0x000fe400000000d3 */
[----:B------:R-:W-:-:S02]  /*1ee00*/  PRMT R5, R209, 0x5410, R5 ;  /* 0x00005410d1057816 */ /* 0x000fc40000000005 */
[----:B------:R-:W-:Y:S02]  /*1ee10*/  PRMT R6, R240, 0x5410, R6 ;  /* 0x00005410f0067816 */ /* 0x000fe40000000006 */
[----:B------:R-:W-:Y:S01]  /*1ee20*/  PRMT R7, R224, 0x5410, R7 ;  /* 0x00005410e0077816 */ /* 0x000fe20000000007 */
[----:B------:R-:W-:Y:S01]  /*1ee30*/  STL [R1+0x51dc], R3 ;  /* 0x0051dc0301007387 */ /* 0x000fe20000100800 */
[----:B------:R-:W-:-:S03]  /*1ee40*/  ISETP.GE.AND P0, PT, R8, R0, PT ;  /* 0x000000000800720c */ /* 0x000fc60003f06270 */
[----:B------:R-:W4:Y:S04]  /*1ee50*/  LDL R25, [R1+0x1e58] ;  /* 0x001e580001197983 */ /* 0x000f280000100800 */
[----:B------:R0:W-:Y:S04]  /*1ee60*/  STS.128 [R3+UR4+0x3000], R4 ;  /* 0x0030000403007988 */ /* 0x0001e80008000c04 */
[----:B------:R-:W4:Y:S04]  /*1ee70*/  LDL.LU R8, [R1+0x1e54] ;  /* 0x001e540001087983 */ /* 0x000f280000300800 */
[----:B0-----:R-:W4:Y:S04]  /*1ee80*/  LDL.LU R3, [R1+0x1e7c] ;  /* 0x001e7c0001037983 */ /* 0x001f280000300800 */
[----:B------:R-:W2:Y:S01]  /*1ee90*/  LDL.LU R12, [R1+0x1e74] ;  /* 0x001e7400010c7983 */ /* 0x000ea20000300800 */
        /* <DEDUP_REMOVED lines=15> */
[----:B---3--:R-:W-:Y:S02]  /*1ef90*/  LOP3.LUT R22, R22, 0xffff, RZ, 0xc0, !PT ;  /* 0x0000ffff16167812 */ /* 0x008fe400078ec0ff */
[----:B------:R-:W-:Y:S02]  /*1efa0*/  PRMT R207, R214, 0x3340, R207 ;  /* 0x00003340d6cf7816 */ /* 0x000fe400000000cf */
[----:B------:R-:W-:Y:S02]  /*1efb0*/  PRMT R4, R203, 0x3340, R199 ;  /* 0x00003340cb047816 */ /* 0x000fe400000000c7 */
[----:B------:R-:W-:Y:S01]  /*1efc0*/  PRMT R191, R195, 0x3340, R191 ;  /* 0x00003340c3bf7816 */ /* 0x000fe200000000bf */
[----:B--2---:R-:W-:Y:S04]  /*1efd0*/  STL [R1+0x5b50], R12 ;  /* 0x005b500c01007387 */ /* 0x004fe80000100800 */
[----:B------:R-:W2:Y:S04]  /*1efe0*/  LDL.LU R11, [R1+0x1e6c] ;  /* 0x001e6c00010b7983 */ /* 0x000ea80000300800 */
[----:B------:R-:W3:Y:S01]  /*1eff0*/  LDL.LU R10, [R1+0x1e64] ;  /* 0x001e6400010a7983 */ /* 0x000ee20000300800 */
        /* <DEDUP_REMOVED lines=8> */
[----:B------:R-:W-:Y:S02]  /*1f080*/  PRMT R7, R159, 0x5410, R7 ;  /* 0x000054109f077816 */ /* 0x000fe40000000007 */
        /* <DEDUP_REMOVED lines=15> */
[----:B------:R-:W-:Y:S01]  /*1f180*/  LOP3.LUT R23, R23, 0xffff, RZ, 0xc0, !PT ;  /* 0x0000ffff17177812 */ /* 0x000fe200078ec0ff */
[----:B----4-:R0:W-:Y:S01]  /*1f190*/  STS.128 [R9+UR4], R4 ;  /* 0x0000000409007988 */ /* 0x0101e20008000c04 */
[----:B------:R-:W-:-:S02]  /*1f1a0*/  PRMT R208, R215, 0x3340, R208 ;  /* 0x00003340d7d07816 */ /* 0x000fc400000000d0 */
[----:B------:R-:W-:Y:S02]  /*1f1b0*/  PRMT R192, R196, 0x3340, R192 ;  /* 0x00003340c4c07816 */ /* 0x000fe400000000c0 */
[----:B------:R-:W-:Y:S02]  /*1f1c0*/  PRMT R176, R180, 0x3340, R176 ;  /* 0x00003340b4b07816 */ /* 0x000fe400000000b0 */
[----:B------:R-:W-:Y:S02]  /*1f1d0*/  PRMT R160, R164, 0x3340, R160 ;  /* 0x00003340a4a07816 */ /* 0x000fe400000000a0 */
[----:B------:R-:W-:Y:S02]  /*1f1e0*/  LOP3.LUT R217, R217, 0xffff, RZ, 0xc0, !PT ;  /* 0x0000ffffd9d97812 */ /* 0x000fe400078ec0ff */
[----:B0-----:R-:W-:Y:S02]  /*1f1f0*/  PRMT R4, R204, 0x3340, R200 ;  /* 0x00003340cc047816 */ /* 0x001fe400000000c8 */
[----:B------:R-:W-:-:S02]  /*1f200*/  PRMT R5, R188, 0x3340, R184 ;  /* 0x00003340bc057816 */ /* 0x000fc400000000b8 */
[----:B------:R-:W-:Y:S02]  /*1f210*/  PRMT R6, R172, 0x3340, R168 ;  /* 0x00003340ac067816 */ /* 0x000fe400000000a8 */
[----:B------:R-:W-:Y:S02]  /*1f220*/  PRMT R7, R156, 0x3340, R23 ;  /* 0x000033409c077816 */ /* 0x000fe40000000017 */
[----:B------:R-:W-:Y:S02]  /*1f230*/  PRMT R4, R208, 0x5410, R4 ;  /* 0x00005410d0047816 */ /* 0x000fe40000000004 */
[----:B------:R-:W-:Y:S02]  /*1f240*/  PRMT R5, R192, 0x5410, R5 ;  /* 0x00005410c0057816 */ /* 0x000fe40000000005 */
        /* <DEDUP_REMOVED lines=16> */
[----:B------:R-:W-:Y:S01]  /*1f350*/  LOP3.LUT R153, R153, 0xffff, RZ, 0xc0, !PT ;  /* 0x0000ffff99997812 */ /* 0x000fe200078ec0ff */
[----:B------:R0:W-:Y:S01]  /*1f360*/  STS.128 [R9+UR4+0x1000], R4 ;  /* 0x0010000409007988 */ /* 0x0001e20008000c04 */
[----:B------:R-:W-:Y:S02]  /*1f370*/  PRMT R210, R217, 0x3340, R210 ;  /* 0x00003340d9d27816 */ /* 0x000fe400000000d2 */
[----:B------:R-:W-:Y:S02]  /*1f380*/  PRMT R193, R197, 0x3340, R193 ;  /* 0x00003340c5c17816 */ /* 0x000fe400000000c1 */
[----:B------:R-:W-:-:S02]  /*1f390*/  PRMT R177, R181, 0x3340, R177 ;  /* 0x00003340b5b17816 */ /* 0x000fc400000000b1 */
[----:B------:R-:W-:Y:S02]  /*1f3a0*/  PRMT R161, R165, 0x3340, R161 ;  /* 0x00003340a5a17816 */ /* 0x000fe400000000a1 */
[----:B------:R-:W-:Y:S02]  /*1f3b0*/  LOP3.LUT R219, R219, 0xffff, RZ, 0xc0, !PT ;  /* 0x0000ffffdbdb7812 */ /* 0x000fe400078ec0ff */
[----:B0-----:R-:W-:Y:S02]  /*1f3c0*/  PRMT R4, R205, 0x3340, R201 ;  /* 0x00003340cd047816 */ /* 0x001fe400000000c9 */
[----:B------:R-:W-:Y:S02]  /*1f3d0*/  PRMT R5, R189, 0x3340, R185 ;  /* 0x00003340bd057816 */ /* 0x000fe400000000b9 */
[----:B------:R-:W-:Y:S02]  /*1f3e0*/  PRMT R6, R173, 0x3340, R169 ;  /* 0x00003340ad067816 */ /* 0x000fe400000000a9 */
[----:B------:R-:W-:-:S02]  /*1f3f0*/  PRMT R7, R157, 0x3340, R153 ;  /* 0x000033409d077816 */ /* 0x000fc40000000099 */
[----:B------:R-:W-:Y:S02]  /*1f400*/  PRMT R4, R210, 0x5410, R4 ;  /* 0x00005410d2047816 */ /* 0x000fe40000000004 */
[----:B------:R-:W-:Y:S02]  /*1f410*/  PRMT R5, R193, 0x5410, R5 ;  /* 0x00005410c1057816 */ /* 0x000fe40000000005 */
[----:B------:R-:W-:Y:S02]  /*1f420*/  PRMT R6, R177, 0x5410, R6 ;  /* 0x00005410b1067816 */ /* 0x000fe40000000006 */
[----:B------:R-:W-:Y:S02]  /*1f430*/  PRMT R7, R161, 0x5410, R7 ;  /* 0x00005410a1077816 */ /* 0x000fe40000000007 */
        /* <DEDUP_REMOVED lines=14> */
[----:B------:R-:W-:Y:S01]  /*1f520*/  LOP3.LUT R154, R154, 0xffff, RZ, 0xc0, !PT ;  /* 0x0000ffff9a9a7812 */ /* 0x000fe200078ec0ff */
[----:B------:R0:W-:Y:S01]  /*1f530*/  STS.128 [R9+UR4+0x2000], R4 ;  /* 0x0020000409007988 */ /* 0x0001e20008000c04 */
[----:B------:R-:W-:Y:S02]  /*1f540*/  PRMT R212, R219, 0x3340, R212 ;  /* 0x00003340dbd47816 */ /* 0x000fe400000000d4 */
[----:B------:R-:W-:Y:S02]  /*1f550*/  PRMT R194, R198, 0x3340, R194 ;  /* 0x00003340c6c27816 */ /* 0x000fe400000000c2 */
[----:B------:R-:W-:Y:S02]  /*1f560*/  PRMT R178, R182, 0x3340, R178 ;  /* 0x00003340b6b27816 */ /* 0x000fe400000000b2 */
[----:B------:R-:W-:Y:S02]  /*1f570*/  PRMT R162, R166, 0x3340, R162 ;  /* 0x00003340a6a27816 */ /* 0x000fe400000000a2 */
[----:B0-----:R-:W-:-:S02]  /*1f580*/  PRMT R4, R206, 0x3340, R202 ;  /* 0x00003340ce047816 */ /* 0x001fc400000000ca */
[----:B------:R-:W-:Y:S02]  /*1f590*/  PRMT R5, R190, 0x3340, R186 ;  /* 0x00003340be057816 */ /* 0x000fe400000000ba */
[----:B------:R-:W-:Y:S02]  /*1f5a0*/  PRMT R6, R174, 0x3340, R170 ;  /* 0x00003340ae067816 */ /* 0x000fe400000000aa */
[----:B------:R-:W-:Y:S02]  /*1f5b0*/  PRMT R7, R158, 0x3340, R154 ;  /* 0x000033409e077816 */ /* 0x000fe4000000009a */
[----:B------:R-:W-:Y:S02]  /*1f5c0*/  PRMT R4, R212, 0x5410, R4 ;  /* 0x00005410d4047816 */ /* 0x000fe40000000004 */
[----:B------:R-:W-:Y:S02]  /*1f5d0*/  PRMT R5, R194, 0x5410, R5 ;  /* 0x00005410c2057816 */ /* 0x000fe40000000005 */
[----:B------:R-:W-:-:S02]  /*1f5e0*/  PRMT R6, R178, 0x5410, R6 ;  /* 0x00005410b2067816 */ /* 0x000fc40000000006 */
[----:B------:R-:W-:-:S05]  /*1f5f0*/  PRMT R7, R162, 0x5410, R7 ;  /* 0x00005410a2077816 */ /* 0x000fca0000000007 */
[----:B------:R0:W-:Y:S02]  /*1f600*/  STS.128 [R9+UR4+0x3000], R4 ;  /* 0x0030000409007988 */ /* 0x0001e40008000c04 */
[----:B0-----:R-:W-:Y:S02]  /*1f610*/  @!P0 IMAD.MOV.U32 R4, RZ, RZ, R25 ;  /* 0x000000ffff048224 */ /* 0x001fe400078e0019 */
[----:B---3--:R0:W-:Y:S04]  /*1f620*/  STL [R1+0x5b4c], R10 ;  /* 0x005b4c0a01007387 */ /* 0x0081e80000100800 */
[----:B------:R-:W3:Y:S04]  /*1f630*/  LDL.LU R9, [R1+0x1e5c] ;  /* 0x001e5c0001097983 */ /* 0x000ee80000300800 */
[----:B------:R-:W4:Y:S04]  /*1f640*/  LDL R45, [R1+0x262c] ;  /* 0x00262c00012d7983 */ /* 0x000f280000100800 */
[----:B------:R-:W2:Y:S04]  /*1f650*/  LDL R33, [R1+0x2630] ;  /* 0x0026300001217983 */ /* 0x000ea80000100800 */
[----:B------:R-:W3:Y:S04]  /*1f660*/  LDL R31, [R1+0x2618] ;  /* 0x00261800011f7983 */ /* 0x000ee80000100800 */
[----:B------:R-:W3:Y:S04]  /*1f670*/  LDL R25, [R1+0x2628] ;  /* 0x0026280001197983 */ /* 0x000ee80000100800 */
[----:B------:R-:W3:Y:S04]  /*1f680*/  LDL R44, [R1+0x2610] ;  /* 0x00261000012c7983 */ /* 0x000ee80000100800 */
[----:B------:R-:W3:Y:S04]  /*1f690*/  LDL R28, [R1+0x2620] ;  /* 0x00262000011c7983 */ /* 0x000ee80000100800 */
[----:B------:R-:W3:Y:S04]  /*1f6a0*/  LDL R43, [R1+0x221c] ;  /* 0x00221c00012b7983 */ /* 0x000ee80000100800 */
[----:B------:R-:W3:Y:S04]  /*1f6b0*/  LDL R38, [R1+0x2220] ;  /* 0x0022200001267983 */ /* 0x000ee80000100800 */
[----:B------:R-:W3:Y:S04]  /*1f6c0*/  LDL R42, [R1+0x220c] ;  /* 0x00220c00012a7983 */ /* 0x000ee80000100800 */
[----:B------:R-:W3:Y:S01]  /*1f6d0*/  LDL R41, [R1+0x2210] ;  /* 0x0022100001297983 */ /* 0x000ee20000100800 */
[----:B------:R-:W-:Y:S01]  /*1f6e0*/  PRMT R21, RZ, 0x7610, R21 ;  /* 0x00007610ff157816 */ /* 0x000fe20000000015 */
[----:B------:R-:W-:Y:S01]  /*1f6f0*/  @!P0 IMAD.MOV.U32 R5, RZ, RZ, R8 ;  /* 0x000000ffff058224 */ /* 0x000fe200078e0008 */
[----:B------:R-:W-:Y:S01]  /*1f700*/  PRMT R0, RZ, 0x7610, R0 ;  /* 0x00007610ff007816 */ /* 0x000fe20000000000 */
[----:B------:R-:W3:Y:S04]  /*1f710*/  LDL R40, [R1+0x21fc] ;  /* 0x0021fc0001287983 */ /* 0x000ee80000100800 */
[----:B------:R4:W3:Y:S01]  /*1f720*/  @!P0 LDG.E.U8 R21, desc[UR52][R4.64] ;  /* 0x0000003404158981 */ /* 0x0008e2000c1e1100 */
[----:B------:R-:W-:-:S02]  /*1f730*/  PRMT R6, RZ, 0x7610, R6 ;  /* 0x00007610ff067816 */ /* 0x000fc40000000006 */
[----:B------:R-:W-:Y:S01]  /*1f740*/  PRMT R12, RZ, 0x7610, R12 ;  /* 0x00007610ff0c7816 */ /* 0x000fe2000000000c */
[----:B------:R-:W3:Y:S01]  /*1f750*/  LDL R39, [R1+0x2200] ;  /* 0x0022000001277983 */ /* 0x000ee20000100800 */
[----:B0-----:R-:W-:Y:S02]  /*1f760*/  PRMT R10, RZ, 0x7610, R10 ;  /* 0x00007610ff0a7816 */ /* 0x001fe4000000000a */
[----:B------:R-:W-:Y:S01]  /*1f770*/  PRMT R29, RZ, 0x7610, R29 ;  /* 0x00007610ff1d7816 */ /* 0x000fe2000000001d */
[----:B------:R-:W3:Y:S04]  /*1f780*/  LDL R36, [R1+0x21ec] ;  /* 0x0021ec0001247983 */ /* 0x000ee80000100800 */
[----:B------:R-:W3:Y:S04]  /*1f790*/  LDL R35, [R1+0x21f0] ;  /* 0x0021f00001237983 */ /* 0x000ee80000100800 */
[----:B------:R-:W3:Y:S04]  /*1f7a0*/  LDL.LU R127, [R1+0x215c] ;  /* 0x00215c00017f7983 */ /* 0x000ee80000300800 */
        /* <DEDUP_REMOVED lines=11> */
[----:B------:R-:W3:Y:S01]  /*1f860*/  LDL.LU R151, [R1+0x20fc] ;  /* 0x0020fc0001977983 */ /* 0x000ee20000300800 */
[----:B----4-:R-:W-:-:S02]  /*1f870*/  @!P0 IMAD.MOV.U32 R5, RZ, RZ, R45 ;  /* 0x000000ffff058224 */ /* 0x010fc400078e002d */
[----:B--2---:R-:W-:-:S05]  /*1f880*/  @!P0 IMAD.MOV.U32 R4, RZ, RZ, R33 ;  /* 0x000000ffff048224 */ /* 0x004fca00078e0021 */
[----:B------:R3:W2:Y:S02]  /*1f890*/  @!P0 LDG.E.U8 R0, desc[UR52][R4.64] ;  /* 0x0000003404008981 */ /* 0x0006a4000c1e1100 */
[----:B---3--:R-:W-:Y:S02]  /*1f8a0*/  @!P0 IMAD.MOV.U32 R4, RZ, RZ, R25 ;  /* 0x000000ffff048224 */ /* 0x008fe400078e0019 */
[----:B------:R-:W-:-:S05]  /*1f8b0*/  @!P0 IMAD.MOV.U32 R5, RZ, RZ, R31 ;  /* 0x000000ffff058224 */ /* 0x000fca00078e001f */
[----:B------:R0:W3:Y:S02]  /*1f8c0*/  @!P0 LDG.E.U8 R6, desc[UR52][R4.64] ;  /* 0x0000003404068981 */ /* 0x0000e4000c1e1100 */
[----:B0-----:R-:W-:Y:S02]  /*1f8d0*/  @!P0 IMAD.MOV.U32 R4, RZ, RZ, R28 ;  /* 0x000000ffff048224 */ /* 0x001fe400078e001c */
[----:B------:R-:W-:-:S05]  /*1f8e0*/  @!P0 IMAD.MOV.U32 R5, RZ, RZ, R44 ;  /* 0x000000ffff058224 */ /* 0x000fca00078e002c */
[----:B------:R0:W4:Y:S02]  /*1f8f0*/  @!P0 LDG.E.U8 R12, desc[UR52][R4.64] ;  /* 0x00000034040c8981 */ /* 0x000124000c1e1100 */
[----:B0-----:R-:W-:Y:S02]  /*1f900*/  @!P0 IMAD.MOV.U32 R4, RZ, RZ, R38 ;  /* 0x000000ffff048224 */ /* 0x001fe400078e0026 */
[----:B------:R-:W-:-:S05]  /*1f910*/  @!P0 IMAD.MOV.U32 R5, RZ, RZ, R43 ;  /* 0x000000ffff058224 */ /* 0x000fca00078e002b */
[----:B------:R0:W2:Y:S02]  /*1f920*/  @!P0 LDG.E.U8 R10, desc[UR52][R4.64] ;  /* 0x00000034040a8981 */ /* 0x0000a4000c1e1100 */
[----:B0-----:R-:W-:Y:S02]  /*1f930*/  @!P0 IMAD.MOV.U32 R4, RZ, RZ, R41 ;  /* 0x000000ffff048224 */ /* 0x001fe400078e0029 */
[----:B------:R-:W-:-:S05]  /*1f940*/  @!P0 IMAD.MOV.U32 R5, RZ, RZ, R42 ;  /* 0x000000ffff058224 */ /* 0x000fca00078e002a */
[----:B------:R0:W3:Y:S04]  /*1f950*/  @!P0 LDG.E.U8 R29, desc[UR52][R4.64] ;  /* 0x00000034041d8981 */ /* 0x0000e8000c1e1100 */
[----:B------:R1:W-:Y:S04]  /*1f960*/  STL [R1+0x51e0], R8 ;  /* 0x0051e00801007387 */ /* 0x0003e80000100800 */
[----:B-1----:R-:W2:Y:S04]  /*1f970*/  LDL.LU R8, [R1+0x1e84] ;  /* 0x001e840001087983 */ /* 0x002ea80000300800 */
[----:B------:R-:W-:Y:S04]  /*1f980*/  STL [R1+0x5b48], R21 ;  /* 0x005b481501007387 */ /* 0x000fe80000100800 */
[----:B------:R-:W4:Y:S04]  /*1f990*/  LDL R33, [R1+0x21e0] ;  /* 0x0021e00001217983 */ /* 0x000f280000100800 */
[----:B------:R-:W2:Y:S04]  /*1f9a0*/  LDL R31, [R1+0x21d0] ;  /* 0x0021d000011f7983 */ /* 0x000ea80000100800 */
[----:B------:R-:W2:Y:S04]  /*1f9b0*/  LDL.LU R25, [R1+0x21dc] ;  /* 0x0021dc0001197983 */ /* 0x000ea80000300800 */
[----:B------:R-:W2:Y:S04]  /*1f9c0*/  LDL R28, [R1+0x21c0] ;  /* 0x0021c000011c7983 */ /* 0x000ea80000100800 */
[----:B------:R-:W2:Y:S01]  /*1f9d0*/  LDL.LU R38, [R1+0x21cc] ;  /* 0x0021cc0001267983 */ /* 0x000ea20000300800 */
[----:B------:R-:W-:-:S03]  /*1f9e0*/  PRMT R37, RZ, 0x7610, R37 ;  /* 0x00007610ff257816 */ /* 0x000fc60000000025 */
[----:B------:R-:W2:Y:S01]  /*1f9f0*/  LDL.LU R43, [R1+0x21bc] ;  /* 0x0021bc00012b7983 */ /* 0x000ea20000300800 */
[----:B0-----:R-:W-:Y:S02]  /*1fa00*/  @!P0 IMAD.MOV.U32 R4, RZ, RZ, R39 ;  /* 0x000000ffff048224 */ /* 0x001fe400078e0027 */
[----:B------:R-:W-:-:S05]  /*1fa10*/  @!P0 IMAD.MOV.U32 R5, RZ, RZ, R40 ;  /* 0x000000ffff058224 */ /* 0x000fca00078e0028 */
[----:B------:R0:W2:Y:S02]  /*1fa20*/  @!P0 LDG.E.U8 R37, desc[UR52][R4.64] ;  /* 0x0000003404258981 */ /* 0x0000a4000c1e1100 */
[----:B0-----:R-:W-:Y:S02]  /*1fa30*/  @!P0 IMAD.MOV.U32 R5, RZ, RZ, R36 ;  /* 0x000000ffff058224 */ /* 0x001fe400078e0024 */
[----:B---3--:R0:W-:Y:S04]  /*1fa40*/  STL [R1+0x1e4c], R29 ;  /* 0x001e4c1d01007387 */ /* 0x0081e80000100800 */
[----:B0-----:R-:W3:Y:S04]  /*1fa50*/  LDL.LU R29, [R1+0x21b0] ;  /* 0x0021b000011d7983 */ /* 0x001ee80000300800 */
[----:B------:R-:W3:Y:S04]  /*1fa60*/  LDL.LU R47, [R1+0x21ac] ;  /* 0x0021ac00012f7983 */ /* 0x000ee80000300800 */
[----:B------:R-:W3:Y:S04]  /*1fa70*/  LDL.LU R36, [R1+0x21a0] ;  /* 0x0021a00001247983 */ /* 0x000ee80000300800 */
[----:B------:R-:W3:Y:S01]  /*1fa80*/  LDL.LU R51, [R1+0x219c] ;  /* 0x00219c0001337983 */ /* 0x000ee20000300800 */
[----:B------:R-:W-:Y:S01]  /*1fa90*/  PRMT R34, RZ, 0x7610, R34 ;  /* 0x00007610ff227816 */ /* 0x000fe20000000022 */
[----:B------:R-:W-:Y:S01]  /*1faa0*/  @!P0 IMAD.MOV.U32 R4, RZ, RZ, R35 ;  /* 0x000000ffff048224 */ /* 0x000fe200078e0023 */
[----:B------:R-:W-:Y:S01]  /*1fab0*/  PRMT R32, RZ, 0x7610, R32 ;  /* 0x00007610ff207816 */ /* 0x000fe20000000020 */
[----:B------:R-:W3:Y:S04]  /*1fac0*/  LDL.LU R42, [R1+0x2190] ;  /* 0x00219000012a7983 */ /* 0x000ee80000300800 */
[----:B------:R4:W3:Y:S01]  /*1fad0*/  @!P0 LDG.E.U8 R34, desc[UR52][R4.64] ;  /* 0x0000003404228981 */ /* 0x0008e2000c1e1100 */
[----:B------:R-:W-:Y:S01]  /*1fae0*/  PRMT R30, RZ, 0x7610, R30 ;  /* 0x00007610ff1e7816 */ /* 0x000fe2000000001e */
[----:B----4-:R-:W-:-:S02]  /*1faf0*/  @!P0 IMAD.MOV.U32 R4, RZ, RZ, R33 ;  /* 0x000000ffff048224 */ /* 0x010fc400078e0021 */
[----:B--2---:R-:W-:-:S05]  /*1fb00*/  @!P0 IMAD.MOV.U32 R5, RZ, RZ, R25 ;  /* 0x000000ffff058224 */ /* 0x004fca00078e0019 */
[----:B------:R0:W2:Y:S01]  /*1fb10*/  @!P0 LDG.E.U8 R32, desc[UR52][R4.64] ;  /* 0x0000003404208981 */ /* 0x0000a2000c1e1100 */
[----:B------:R-:W-:Y:S01]  /*1fb20*/  PRMT R27, RZ, 0x7610, R27 ;  /* 0x00007610ff1b7816 */ /* 0x000fe2000000001b */
[----:B0-----:R-:W-:Y:S02]  /*1fb30*/  @!P0 IMAD.MOV.U32 R4, RZ, RZ, R31 ;  /* 0x000000ffff048224 */ /* 0x001fe400078e001f */
[----:B------:R-:W-:-:S05]  /*1fb40*/  @!P0 IMAD.MOV.U32 R5, RZ, RZ, R38 ;  /* 0x000000ffff058224 */ /* 0x000fca00078e0026 */
[----:B------:R0:W4:Y:S01]  /*1fb50*/  @!P0 LDG.E.U8 R30, desc[UR52][R4.64] ;  /* 0x00000034041e8981 */ /* 0x000122000c1e1100 */
[----:B------:R-:W-:Y:S01]  /*1fb60*/  PRMT R24, RZ, 0x7610, R24 ;  /* 0x00007610ff187816 */ /* 0x000fe20000000018 */
[----:B0-----:R-:W-:Y:S02]  /*1fb70*/  @!P0 IMAD.MOV.U32 R4, RZ, RZ, R28 ;  /* 0x000000ffff048224 */ /* 0x001fe400078e001c */
[----:B------:R-:W-:-:S05]  /*1fb80*/  @!P0 IMAD.MOV.U32 R5, RZ, RZ, R43 ;  /* 0x000000ffff058224 */ /* 0x000fca00078e002b */
[----:B------:R3:W2:Y:S01]  /*1fb90*/  @!P0 LDG.E.U8 R27, desc[UR52][R4.64] ;  /* 0x00000034041b8981 */ /* 0x0006a2000c1e1100 */
[----:B------:R-:W-:Y:S01]  /*1fba0*/  PRMT R26, RZ, 0x7610, R26 ;  /* 0x00007610ff1a7816 */ /* 0x000fe2000000001a */
[----:B---3--:R-:W-:Y:S02]  /*1fbb0*/  @!P0 IMAD.MOV.U32 R4, RZ, RZ, R29 ;  /* 0x000000ffff048224 */ /* 0x008fe400078e001d */
[----:B------:R-:W-:-:S05]  /*1fbc0*/  @!P0 IMAD.MOV.U32 R5, RZ, RZ, R47 ;  /* 0x000000ffff058224 */ /* 0x000fca00078e002f */
[----:B------:R0:W3:Y:S02]  /*1fbd0*/  @!P0 LDG.E.U8 R24, desc[UR52][R4.64] ;  /* 0x0000003404188981 */ /* 0x0000e4000c1e1100 */
[----:B0-----:R-:W-:Y:S02]  /*1fbe0*/  @!P0 IMAD.MOV.U32 R4, RZ, RZ, R36 ;  /* 0x000000ffff048224 */ /* 0x001fe400078e0024 */
[----:B------:R-:W-:-:S05]  /*1fbf0*/  @!P0 IMAD.MOV.U32 R5, RZ, RZ, R51 ;  /* 0x000000ffff058224 */ /* 0x000fca00078e0033 */
[----:B------:R-:W3:Y:S04]  /*1fc00*/  @!P0 LDG.E.U8 R26, desc[UR52][R4.64] ;  /* 0x00000034041a8981 */ /* 0x000ee8000c1e1100 */
[----:B------:R0:W-:Y:S04]  /*1fc10*/  STL [R1+0x1e40], R37 ;  /* 0x001e402501007387 */ /* 0x0001e80000100800 */
[----:B0-----:R-:W3:Y:S04]  /*1fc20*/  LDL.LU R37, [R1+0x218c] ;  /* 0x00218c0001257983 */ /* 0x001ee80000300800 */
[----:B----4-:R0:W-:Y:S04]  /*1fc30*/  STL [R1+0x1e34], R30 ;  /* 0x001e341e01007387 */ /* 0x0101e80000100800 */
[----:B0-----:R-:W4:Y:S04]  /*1fc40*/  LDL.LU R30, [R1+0x217c] ;  /* 0x00217c00011e7983 */ /* 0x001f280000300800 */
[----:B------:R-:W4:Y:S04]  /*1fc50*/  LDL.LU R46, [R1+0x2180] ;  /* 0x00218000012e7983 */ /* 0x000f280000300800 */
[----:B------:R-:W4:Y:S04]  /*1fc60*/  LDL.LU R50, [R1+0x2170] ;  /* 0x0021700001327983 */ /* 0x000f280000300800 */
[----:B------:R-:W4:Y:S04]  /*1fc70*/  LDL.LU R31, [R1+0x216c] ;  /* 0x00216c00011f7983 */ /* 0x000f280000300800 */
[----:B--2---:R0:W-:Y:S04]  /*1fc80*/  STL [R1+0x1e38], R32 ;  /* 0x001e382001007387 */ /* 0x0041e80000100800 */
[----:B0-----:R-:W2:Y:S04]  /*1fc90*/  LDL.LU R32, [R1+0x2160] ;  /* 0x0021600001207983 */ /* 0x001ea80000300800 */
[----:B---3--:R0:W-:Y:S04]  /*1fca0*/  STL [R1+0x1e2c], R24 ;  /* 0x001e2c1801007387 */ /* 0x0081e80000100800 */
[----:B0-----:R-:W3:Y:S04]  /*1fcb0*/  LDL.LU R24, [R1+0x2150] ;  /* 0x0021500001187983 */ /* 0x001ee80000300800 */
[----:B------:R-:W3:Y:S04]  /*1fcc0*/  LDL R49, [R1+0x20ec] ;  /* 0x0020ec0001317983 */ /* 0x000ee80000100800 */
[----:B------:R-:W3:Y:S04]  /*1fcd0*/  LDL R48, [R1+0x20dc] ;  /* 0x0020dc0001307983 */ /* 0x000ee80000100800 */
[----:B------:R-:W-:Y:S04]  /*1fce0*/  STL [R1+0x1e3c], R34 ;  /* 0x001e3c2201007387 */ /* 0x000fe80000100800 */
[----:B------:R-:W3:Y:S04]  /*1fcf0*/  LDL R33, [R1+0x20cc] ;  /* 0x0020cc0001217983 */ /* 0x000ee80000100800 */
[----:B------:R0:W-:Y:S04]  /*1fd00*/  STL [R1+0x1e28], R26 ;  /* 0x001e281a01007387 */ /* 0x0001e80000100800 */
[----:B------:R-:W3:Y:S04]  /*1fd10*/  LDL R41, [R1+0x20bc] ;  /* 0x0020bc0001297983 */ /* 0x000ee80000100800 */
[----:B0-----:R-:W3:Y:S04]  /*1fd20*/  LDL R26, [R1+0x20d0] ;  /* 0x0020d000011a7983 */ /* 0x001ee80000100800 */
[----:B------:R0:W-:Y:S04]  /*1fd30*/  STL [R1+0x1e30], R27 ;  /* 0x001e301b01007387 */ /* 0x0001e80000100800 */
[----:B------:R-:W3:Y:S04]  /*1fd40*/  LDL R45, [R1+0x20ac] ;  /* 0x0020ac00012d7983 */ /* 0x000ee80000100800 */
[----:B------:R-:W3:Y:S04]  /*1fd50*/  LDL R44, [R1+0x20b0] ;  /* 0x0020b000012c7983 */ /* 0x000ee80000100800 */
[----:B0-----:R-:W3:Y:S04]  /*1fd60*/  LDL R27, [R1+0x20c0] ;  /* 0x0020c000011b7983 */ /* 0x001ee80000100800 */
[----:B------:R-:W3:Y:S04]  /*1fd70*/  LDL R40, [R1+0x209c] ;  /* 0x00209c0001287983 */ /* 0x000ee80000100800 */
[----:B------:R-:W3:Y:S04]  /*1fd80*/  LDL R39, [R1+0x20a0] ;  /* 0x0020a00001277983 */ /* 0x000ee80000100800 */
[----:B------:R-:W3:Y:S04]  /*1fd90*/  LDL R35, [R1+0x208c] ;  /* 0x00208c0001237983 */ /* 0x000ee80000100800 */
[----:B------:R-:W3:Y:S04]  /*1fda0*/  LDL R34, [R1+0x2090] ;  /* 0x0020900001227983 */ /* 0x000ee80000100800 */
[----:B------:R-:W3:Y:S01]  /*1fdb0*/  LDL.LU R28, [R1+0x2140] ;  /* 0x00214000011c7983 */ /* 0x000ee20000300800 */
[----:B------:R-:W-:Y:S01]  /*1fdc0*/  PRMT R21, RZ, 0x7610, R21 ;  /* 0x00007610ff157816 */ /* 0x000fe20000000015 */
[----:B------:R-:W-:-:S02]  /*1fdd0*/  @!P0 IMAD.MOV.U32 R4, RZ, RZ, R42 ;  /* 0x000000ffff048224 */ /* 0x000fc400078e002a */
[----:B------:R-:W-:Y:S01]  /*1fde0*/  @!P0 IMAD.MOV.U32 R5, RZ, RZ, R37 ;  /* 0x000000ffff058224 */ /* 0x000fe200078e0025 */
[----:B------:R-:W-:Y:S01]  /*1fdf0*/  PRMT R13, RZ, 0x7610, R13 ;  /* 0x00007610ff0d7816 */ /* 0x000fe2000000000d */
[----:B------:R-:W3:Y:S04]  /*1fe00*/  LDL R125, [R1+0x1edc] ;  /* 0x001edc00017d7983 */ /* 0x000ee80000100800 */
[----:B------:R4:W3:Y:S01]  /*1fe10*/  @!P0 LDG.E.U8 R21, desc[UR52][R4.64] ;  /* 0x0000003404158981 */ /* 0x0008e2000c1e1100 */
[----:B------:R-:W-:Y:S02]  /*1fe20*/  PRMT R15, RZ, 0x7610, R15 ;  /* 0x00007610ff0f7816 */ /* 0x000fe4000000000f */
[----:B------:R-:W-:Y:S01]  /*1fe30*/  PRMT R17, RZ, 0x7610, R17 ;  /* 0x00007610ff117816 */ /* 0x000fe20000000011 */
[----:B------:R-:W3:Y:S01]  /*1fe40*/  LDL R53, [R1+0x1ee0] ;  /* 0x001ee00001357983 */ /* 0x000ee20000100800 */
[----:B----4-:R-:W-:-:S02]  /*1fe50*/  @!P0 IMAD.MOV.U32 R4, RZ, RZ, R46 ;  /* 0x000000ffff048224 */ /* 0x010fc400078e002e */
[----:B------:R-:W-:-:S05]  /*1fe60*/  @!P0 IMAD.MOV.U32 R5, RZ, RZ, R30 ;  /* 0x000000ffff058224 */ /* 0x000fca00078e001e */
[----:B------:R0:W4:Y:S02]  /*1fe70*/  @!P0 LDG.E.U8 R13, desc[UR52][R4.64] ;  /* 0x00000034040d8981 */ /* 0x000124000c1e1100 */
[----:B0-----:R-:W-:Y:S02]  /*1fe80*/  @!P0 IMAD.MOV.U32 R4, RZ, RZ, R50 ;  /* 0x000000ffff048224 */ /* 0x001fe400078e0032 */
[----:B------:R-:W-:-:S05]  /*1fe90*/  @!P0 IMAD.MOV.U32 R5, RZ, RZ, R31 ;  /* 0x000000ffff058224 */ /* 0x000fca00078e001f */
[----:B------:R2:W4:Y:S01]  /*1fea0*/  @!P0 LDG.E.U8 R15, desc[UR52][R4.64] ;  /* 0x00000034040f8981 */ /* 0x000522000c1e1100 */
[----:B------:R-:W-:Y:S01]  /*1feb0*/  PRMT R19, RZ, 0x7610, R19 ;  /* 0x00007610ff137816 */ /* 0x000fe20000000013 */
[----:B--2---:R-:W-:Y:S02]  /*1fec0*/  @!P0 IMAD.MOV.U32 R4, RZ, RZ, R32 ;  /* 0x000000ffff048224 */ /* 0x004fe400078e0020 */
[----:B------:R-:W-:-:S05]  /*1fed0*/  @!P0 IMAD.MOV.U32 R5, RZ, RZ, R127 ;  /* 0x000000ffff058224 */ /* 0x000fca00078e007f */
[----:B------:R0:W2:Y:S01]  /*1fee0*/  @!P0 LDG.E.U8 R17, desc[UR52][R4.64] ;  /* 0x0000003404118981 */ /* 0x0000a2000c1e1100 */
[----:B------:R-:W-:Y:S01]  /*1fef0*/  PRMT R14, RZ, 0x7610, R14 ;  /* 0x00007610ff0e7816 */ /* 0x000fe2000000000e */
[----:B0-----:R-:W-:Y:S01]  /*1ff00*/  @!P0 IMAD.MOV.U32 R5, RZ, RZ, R131 ;  /* 0x000000ffff058224 */ /* 0x001fe200078e0083 */
[----:B------:R-:W-:Y:S02]  /*1ff10*/  PRMT R16, RZ, 0x7610, R16 ;  /* 0x00007610ff107816 */ /* 0x000fe40000000010 */
[----:B------:R-:W-:Y:S02]  /*1ff20*/  PRMT R18, RZ, 0x7610, R18 ;  /* 0x00007610ff127816 */ /* 0x000fe40000000012 */
[----:B------:R-:W-:Y:S02]  /*1ff30*/  PRMT R20, RZ, 0x7610, R20 ;  /* 0x00007610ff147816 */ /* 0x000fe40000000014 */
[----:B------:R-:W-:Y:S02]  /*1ff40*/  PRMT R2, RZ, 0x7610, R2 ;  /* 0x00007610ff027816 */ /* 0x000fe40000000002 */
[----:B------:R-:W-:-:S02]  /*1ff50*/  PRMT R252, RZ, 0x7610, R252 ;  /* 0x00007610fffc7816 */ /* 0x000fc400000000fc */
[----:B------:R-:W-:Y:S01]  /*1ff60*/  PRMT R251, RZ, 0x7610, R251 ;  /* 0x00007610fffb7816 */ /* 0x000fe200000000fb */
[----:B---3--:R-:W-:-:S05]  /*1ff70*/  @!P0 IMAD.MOV.U32 R4, RZ, RZ, R24 ;  /* 0x000000ffff048224 */ /* 0x008fca00078e0018 */
[----:B------:R0:W3:Y:S02]  /*1ff80*/  @!P0 LDG.E.U8 R19, desc[UR52][R4.64] ;  /* 0x0000003404138981 */ /* 0x0000e4000c1e1100 */
[----:B0-----:R-:W-:Y:S02]  /*1ff90*/  @!P0 IMAD.MOV.U32 R5, RZ, RZ, R135 ;  /* 0x000000ffff058224 */ /* 0x001fe400078e0087 */
[----:B------:R-:W-:-:S05]  /*1ffa0*/  @!P0 IMAD.MOV.U32 R4, RZ, RZ, R28 ;  /* 0x000000ffff048224 */ /* 0x000fca00078e001c */
        /* <DEDUP_REMOVED lines=14> */
[----:B------:R-:W-:Y:S01]  /*20090*/  @!P0 IMAD.MOV.U32 R5, RZ, RZ, R49 ;  /* 0x000000ffff058224 */ /* 0x000fe200078e0031 */
[----:B------:R-:W-:Y:S01]  /*200a0*/  PRMT R250, RZ, 0x7610, R250 ;  /* 0x00007610fffa7816 */ /* 0x000fe200000000fa */
[----:B------:R-:W4:Y:S04]  /*200b0*/  LDL R49, [R1+0x1f6c] ;  /* 0x001f6c0001317983 */ /* 0x000f280000100800 */
[----:B------:R0:W3:Y:S02]  /*200c0*/  @!P0 LDG.E.U8 R252, desc[UR52][R4.64] ;  /* 0x0000003404fc8981 */ /* 0x0000e4000c1e1100 */
[----:B0-----:R-:W-:-:S02]  /*200d0*/  @!P0 IMAD.MOV.U32 R4, RZ, RZ, R148 ;  /* 0x000000ffff048224 */ /* 0x001fc400078e0094 */
[----:B------:R-:W-:Y:S01]  /*200e0*/  @!P0 IMAD.MOV.U32 R5, RZ, RZ, R48 ;  /* 0x000000ffff058224 */ /* 0x000fe200078e0030 */
[----:B------:R-:W-:Y:S01]  /*200f0*/  PRMT R249, RZ, 0x7610, R249 ;  /* 0x00007610fff97816 */ /* 0x000fe200000000f9 */
[----:B------:R-:W2:Y:S04]  /*20100*/  LDL R48, [R1+0x1f70] ;  /* 0x001f700001307983 */ /* 0x000ea80000100800 */
[----:B------:R0:W3:Y:S02]  /*20110*/  @!P0 LDG.E.U8 R251, desc[UR52][R4.64] ;  /* 0x0000003404fb8981 */ /* 0x0000e4000c1e1100 */
[----:B0-----:R-:W-:Y:S02]  /*20120*/  @!P0 IMAD.MOV.U32 R4, RZ, RZ, R26 ;  /* 0x000000ffff048224 */ /* 0x001fe400078e001a */
[----:B------:R-:W4:Y:S01]  /*20130*/  LDL R26, [R1+0x2080] ;  /* 0x00208000011a7983 */ /* 0x000f220000100800 */
[----:B------:R-:W-:-:S03]  /*20140*/  @!P0 IMAD.MOV.U32 R5, RZ, RZ, R33 ;  /* 0x000000ffff058224 */ /* 0x000fc600078e0021 */
[----:B------:R-:W2:Y:S04]  /*20150*/  LDL R33, [R1+0x207c] ;  /* 0x00207c0001217983 */ /* 0x000ea80000100800 */
[----:B------:R0:W3:Y:S01]  /*20160*/  @!P0 LDG.E.U8 R250, desc[UR52][R4.64] ;  /* 0x0000003404fa8981 */ /* 0x0000e2000c1e1100 */
[----:B------:R-:W-:Y:S01]  /*20170*/  PRMT R248, RZ, 0x7610, R248 ;  /* 0x00007610fff87816 */ /* 0x000fe200000000f8 */
[----:B0-----:R-:W-:Y:S02]  /*20180*/  @!P0 IMAD.MOV.U32 R4, RZ, RZ, R27 ;  /* 0x000000ffff048224 */ /* 0x001fe400078e001b */
[----:B------:R-:W-:Y:S01]  /*20190*/  @!P0 IMAD.MOV.U32 R5, RZ, RZ, R41 ;  /* 0x000000ffff058224 */ /* 0x000fe200078e0029 */
[----:B------:R-:W3:Y:S04]  /*201a0*/  LDL R27, [R1+0x2070] ;  /* 0x00207000011b7983 */ /* 0x000ee80000100800 */
[----:B------:R-:W3:Y:S04]  /*201b0*/  LDL R41, [R1+0x206c] ;  /* 0x00206c0001297983 */ /* 0x000ee80000100800 */
[----:B------:R0:W3:Y:S01]  /*201c0*/  @!P0 LDG.E.U8 R249, desc[UR52][R4.64] ;  /* 0x0000003404f98981 */ /* 0x0000e2000c1e1100 */
[----:B------:R-:W-:Y:S01]  /*201d0*/  PRMT R247, RZ, 0x7610, R247 ;  /* 0x00007610fff77816 */ /* 0x000fe200000000f7 */
[----:B0-----:R-:W-:-:S02]  /*201e0*/  @!P0 IMAD.MOV.U32 R4, RZ, RZ, R44 ;  /* 0x000000ffff048224 */ /* 0x001fc400078e002c */
        /* <DEDUP_REMOVED lines=9> */
[----:B------:R0:W3:Y:S02]  /*20280*/  @!P0 LDG.E.U8 R247, desc[UR52][R4.64] ;  /* 0x0000003404f78981 */ /* 0x0000e4000c1e1100 */
[----:B0-----:R-:W-:-:S02]  /*20290*/  @!P0 IMAD.MOV.U32 R4, RZ, RZ, R34 ;  /* 0x000000ffff048224 */ /* 0x001fc400078e0022 */
[----:B------:R-:W-:Y:S01]  /*202a0*/  @!P0 IMAD.MOV.U32 R5, RZ, RZ, R35 ;  /* 0x000000ffff058224 */ /* 0x000fe200078e0023 */
[----:B------:R-:W3:Y:S04]  /*202b0*/  LDL R34, [R1+0x2040] ;  /* 0x0020400001227983 */ /* 0x000ee80000100800 */
[----:B------:R-:W3:Y:S04]  /*202c0*/  LDL R35, [R1+0x203c] ;  /* 0x00203c0001237983 */ /* 0x000ee80000100800 */
[----:B------:R4:W3:Y:S02]  /*202d0*/  @!P0 LDG.E.U8 R246, desc[UR52][R4.64] ;  /* 0x0000003404f68981 */ /* 0x0008e4000c1e1100 */
[----:B----4-:R-:W-:-:S02]  /*202e0*/  @!P0 IMAD.MOV.U32 R4, RZ, RZ, R26 ;  /* 0x000000ffff048224 */ /* 0x010fc400078e001a */
[----:B------:R-:W4:Y:S01]  /*202f0*/  LDL R26, [R1+0x2030] ;  /* 0x00203000011a7983 */ /* 0x000f220000100800 */
[----:B--2---:R-:W-:-:S03]  /*20300*/  @!P0 IMAD.MOV.U32 R5, RZ, RZ, R33 ;  /* 0x000000ffff058224 */ /* 0x004fc600078e0021 */
[----:B------:R-:W2:Y:S01]  /*20310*/  LDL R33, [R1+0x202c] ;  /* 0x00202c0001217983 */ /* 0x000ea20000100800 */
[----:B------:R-:W-:Y:S02]  /*20320*/  PRMT R245, RZ, 0x7610, R245 ;  /* 0x00007610fff57816 */ /* 0x000fe400000000f5 */
[----:B------:R-:W-:-:S04]  /*20330*/  PRMT R244, RZ, 0x7610, R244 ;  /* 0x00007610fff47816 */ /* 0x000fc800000000f4 */
[----:B------:R3:W2:Y:S01]  /*20340*/  @!P0 LDG.E.U8 R245, desc[UR52][R4.64] ;  /* 0x0000003404f58981 */ /* 0x0006a2000c1e1100 */
[----:B------:R-:W-:Y:S01]  /*20350*/  PRMT R243, RZ, 0x7610, R243 ;  /* 0x00007610fff37816 */ /* 0x000fe200000000f3 */
[----:B---3--:R-:W-:Y:S02]  /*20360*/  @!P0 IMAD.MOV.U32 R4, RZ, RZ, R27 ;  /* 0x000000ffff048224 */ /* 0x008fe400078e001b */
        /* <DEDUP_REMOVED lines=30> */
[----:B------:R-:W3:Y:S01]  /*20550*/  LDL R27, [R1+0x1fd0] ;  /* 0x001fd000011b7983 */ /* 0x000ee20000100800 */
[----:B------:R-:W-:-:S03]  /*20560*/  @!P0 IMAD.MOV.U32 R5, RZ, RZ, R41 ;  /* 0x000000ffff058224 */ /* 0x000fc600078e0029 */
[----:B------:R-:W3:Y:S04]  /*20570*/  LDL R41, [R1+0x1fcc] ;  /* 0x001fcc0001297983 */ /* 0x000ee80000100800 */
[----:B------:R0:W3:Y:S01]  /*20580*/  @!P0 LDG.E.U8 R239, desc[UR52][R4.64] ;  /* 0x0000003404ef8981 */ /* 0x0000e2000c1e1100 */
[----:B------:R-:W-:Y:S01]  /*20590*/  PRMT R237, RZ, 0x7610, R237 ;  /* 0x00007610ffed7816 */ /* 0x000fe200000000ed */
[----:B0-----:R-:W-:Y:S02]  /*205a0*/  @!P0 IMAD.MOV.U32 R4, RZ, RZ, R44 ;  /* 0x000000ffff048224 */ /* 0x001fe400078e002c */
        /* <DEDUP_REMOVED lines=9> */
[----:B------:R0:W3:Y:S02]  /*20640*/  @!P0 LDG.E.U8 R237, desc[UR52][R4.64] ;  /* 0x0000003404ed8981 */ /* 0x0000e4000c1e1100 */
[----:B0-----:R-:W-:Y:S02]  /*20650*/  @!P0 IMAD.MOV.U32 R4, RZ, RZ, R34 ;  /* 0x000000ffff048224 */ /* 0x001fe400078e0022 */
[----:B------:R-:W3:Y:S01]  /*20660*/  LDL R34, [R1+0x1fa0] ;  /* 0x001fa00001227983 */ /* 0x000ee20000100800 */
[----:B------:R-:W-:-:S03]  /*20670*/  @!P0 IMAD.MOV.U32 R5, RZ, RZ, R35 ;  /* 0x000000ffff058224 */ /* 0x000fc600078e0023 */
[----:B------:R-:W3:Y:S04]  /*20680*/  LDL R35, [R1+0x1f9c] ;  /* 0x001f9c0001237983 */ /* 0x000ee80000100800 */
[----:B------:R4:W3:Y:S02]  /*20690*/  @!P0 LDG.E.U8 R236, desc[UR52][R4.64] ;  /* 0x0000003404ec8981 */ /* 0x0008e4000c1e1100 */
[----:B----4-:R-:W-:Y:S02]  /*206a0*/  @!P0 IMAD.MOV.U32 R4, RZ, RZ, R26 ;  /* 0x000000ffff048224 */ /* 0x010fe400078e001a */
        /* <DEDUP_REMOVED lines=13> */
[----:B0-----:R-:W-:Y:S01]  /*20780*/  @!P0 IMAD.MOV.U32 R4, RZ, RZ, R44 ;  /* 0x000000ffff048224 */ /* 0x001fe200078e002c */
[----:B------:R-:W-:Y:S01]  /*20790*/  PRMT R231, RZ, 0x7610, R231 ;  /* 0x00007610ffe77816 */ /* 0x000fe200000000e7 */
        /* <DEDUP_REMOVED lines=24> */
[----:B------:R-:W-:Y:S01]  /*20920*/  @!P0 IMAD.MOV.U32 R5, RZ, RZ, R41 ;  /* 0x000000ffff058224 */ /* 0x000fe200078e0029 */
[----:B------:R-:W-:Y:S02]  /*20930*/  PRMT R227, RZ, 0x7610, R227 ;  /* 0x00007610ffe37816 */ /* 0x000fe400000000e3 */
[----:B------:R-:W3:Y:S04]  /*20940*/  LDL R41, [R1+0x1f1c] ;  /* 0x001f1c0001297983 */ /* 0x000ee80000100800 */
[----:B------:R0:W3:Y:S02]  /*20950*/  @!P0 LDG.E.U8 R229, desc[UR52][R4.64] ;  /* 0x0000003404e58981 */ /* 0x0000e4000c1e1100 */
[----:B0-----:R-:W-:-:S02]  /*20960*/  @!P0 IMAD.MOV.U32 R4, RZ, RZ, R48 ;  /* 0x000000ffff048224 */ /* 0x001fc400078e0030 */
[----:B------:R-:W-:Y:S01]  /*20970*/  @!P0 IMAD.MOV.U32 R5, RZ, RZ, R49 ;  /* 0x000000ffff058224 */ /* 0x000fe200078e0031 */
[----:B------:R-:W-:Y:S01]  /*20980*/  PRMT R226, RZ, 0x7610, R226 ;  /* 0x00007610ffe27816 */ /* 0x000fe200000000e2 */
[----:B------:R-:W3:Y:S04]  /*20990*/  LDL R49, [R1+0x1ecc] ;  /* 0x001ecc0001317983 */ /* 0x000ee80000100800 */
[----:B------:R0:W3:Y:S01]  /*209a0*/  @!P0 LDG.E.U8 R228, desc[UR52][R4.64] ;  /* 0x0000003404e48981 */ /* 0x0000e2000c1e1100 */
[----:B------:R-:W-:Y:S02]  /*209b0*/  PRMT R225, RZ, 0x7610, R225 ;  /* 0x00007610ffe17816 */ /* 0x000fe400000000e1 */
[----:B------:R-:W-:Y:S01]  /*209c0*/  PRMT R224, RZ, 0x7610, R224 ;  /* 0x00007610ffe07816 */ /* 0x000fe200000000e0 */
[----:B------:R-:W3:Y:S01]  /*209d0*/  LDL R48, [R1+0x1ebc] ;  /* 0x001ebc0001307983 */ /* 0x000ee20000100800 */
[----:B0-----:R-:W-:-:S03]  /*209e0*/  @!P0 IMAD.MOV.U32 R4, RZ, RZ, R39 ;  /* 0x000000ffff048224 */ /* 0x001fc600078e0027 */
        /* <DEDUP_REMOVED lines=11> */
[----:B----4-:R-:W-:-:S03]  /*20aa0*/  @!P0 IMAD.MOV.U32 R4, RZ, RZ, R26 ;  /* 0x000000ffff048224 */ /* 0x010fc600078e001a */
[----:B------:R-:W4:Y:S04]  /*20ab0*/  LDL R26, [R1+0x1ef0] ;  /* 0x001ef000011a7983 */ /* 0x000f280000100800 */
[----:B------:R2:W4:Y:S02]  /*20ac0*/  @!P0 LDG.E.U8 R225, desc[UR52][R4.64] ;  /* 0x0000003404e18981 */ /* 0x000524000c1e1100 */
[----:B--2---:R-:W-:Y:S02]  /*20ad0*/  @!P0 IMAD.MOV.U32 R4, RZ, RZ, R33 ;  /* 0x000000ffff048224 */ /* 0x004fe400078e0021 */
[----:B------:R-:W2:Y:S01]  /*20ae0*/  LDL R33, [R1+0x1eec] ;  /* 0x001eec0001217983 */ /* 0x000ea20000100800 */
[----:B------:R-:W-:Y:S01]  /*20af0*/  @!P0 IMAD.MOV.U32 R5, RZ, RZ, R44 ;  /* 0x000000ffff058224 */ /* 0x000fe200078e002c */
[----:B------:R-:W-:-:S02]  /*20b00*/  PRMT R223, RZ, 0x7610, R223 ;  /* 0x00007610ffdf7816 */ /* 0x000fc400000000df */
[----:B------:R-:W2:Y:S04]  /*20b10*/  LDL R44, [R1+0x1eac] ;  /* 0x001eac00012c7983 */ /* 0x000ea80000100800 */
[----:B------:R3:W2:Y:S02]  /*20b20*/  @!P0 LDG.E.U8 R224, desc[UR52][R4.64] ;  /* 0x0000003404e08981 */ /* 0x0006a4000c1e1100 */
[----:B---3--:R-:W-:Y:S02]  /*20b30*/  @!P0 IMAD.MOV.U32 R4, RZ, RZ, R27 ;  /* 0x000000ffff048224 */ /* 0x008fe400078e001b */
[----:B------:R-:W3:Y:S01]  /*20b40*/  LDL R27, [R1+0x1ed0] ;  /* 0x001ed000011b7983 */ /* 0x000ee20000100800 */
[----:B------:R-:W-:-:S03]  /*20b50*/  @!P0 IMAD.MOV.U32 R5, RZ, RZ, R41 ;  /* 0x000000ffff058224 */ /* 0x000fc600078e0029 */
[----:B------:R-:W3:Y:S01]  /*20b60*/  LDL R41, [R1+0x1eb0] ;  /* 0x001eb00001297983 */ /* 0x000ee20000100800 */
[----:B------:R-:W-:-:S03]  /*20b70*/  PRMT R222, RZ, 0x7610, R222 ;  /* 0x00007610ffde7816 */ /* 0x000fc600000000de */
        /* <DEDUP_REMOVED lines=18> */
[----:B------:R0:W4:Y:S01]  /*20ca0*/  @!P0 LDG.E.U8 R220, desc[UR52][R4.64] ;  /* 0x0000003404dc8981 */ /* 0x000122000c1e1100 */
[----:B------:R-:W-:Y:S01]  /*20cb0*/  PRMT R218, RZ, 0x7610, R218 ;  /* 0x00007610ffda7816 */ /* 0x000fe200000000da */
[----:B0-----:R-:W-:Y:S02]  /*20cc0*/  @!P0 IMAD.MOV.U32 R4, RZ, RZ, R53 ;  /* 0x000000ffff048224 */ /* 0x001fe400078e0035 */
[----:B------:R-:W-:-:S05]  /*20cd0*/  @!P0 IMAD.MOV.U32 R5, RZ, RZ, R125 ;  /* 0x000000ffff058224 */ /* 0x000fca00078e007d */
[----:B------:R3:W4:Y:S01]  /*20ce0*/  @!P0 LDG.E.U8 R219, desc[UR52][R4.64] ;  /* 0x0000003404db8981 */ /* 0x000722000c1e1100 */
[----:B------:R-:W-:Y:S01]  /*20cf0*/  PRMT R217, RZ, 0x7610, R217 ;  /* 0x00007610ffd97816 */ /* 0x000fe200000000d9 */
[----:B---3--:R-:W-:Y:S02]  /*20d00*/  @!P0 IMAD.MOV.U32 R4, RZ, RZ, R27 ;  /* 0x000000ffff048224 */ /* 0x008fe400078e001b */
[----:B------:R-:W-:Y:S01]  /*20d10*/  @!P0 IMAD.MOV.U32 R5, RZ, RZ, R49 ;  /* 0x000000ffff058224 */ /* 0x000fe200078e0031 */
[----:B------:R-:W3:Y:S04]  /*20d20*/  LDL R27, [R1+0x1e60] ;  /* 0x001e6000011b7983 */ /* 0x000ee80000100800 */
[----:B------:R0:W3:Y:S01]  /*20d30*/  @!P0 LDG.E.U8 R218, desc[UR52][R4.64] ;  /* 0x0000003404da8981 */ /* 0x0000e2000c1e1100 */
[----:B------:R-:W-:Y:S01]  /*20d40*/  PRMT R216, RZ, 0x7610, R216 ;  /* 0x00007610ffd87816 */ /* 0x000fe200000000d8 */
[----:B0-----:R-:W-:-:S02]  /*20d50*/  @!P0 IMAD.MOV.U32 R4, RZ, RZ, R45 ;  /* 0x000000ffff048224 */ /* 0x001fc400078e002d */
[----:B------:R-:W-:-:S05]  /*20d60*/  @!P0 IMAD.MOV.U32 R5, RZ, RZ, R48 ;  /* 0x000000ffff058224 */ /* 0x000fca00078e0030 */
[----:B------:R0:W3:Y:S01]  /*20d70*/  @!P0 LDG.E.U8 R217, desc[UR52][R4.64] ;  /* 0x0000003404d98981 */ /* 0x0000e2000c1e1100 */
[----:B------:R-:W-:Y:S01]  /*20d80*/  PRMT R215, RZ, 0x7610, R215 ;  /* 0x00007610ffd77816 */ /* 0x000fe200000000d7 */
[----:B0-----:R-:W-:Y:S02]  /*20d90*/  @!P0 IMAD.MOV.U32 R4, RZ, RZ, R41 ;  /* 0x000000ffff048224 */ /* 0x001fe400078e0029 */
[----:B------:R-:W-:-:S05]  /*20da0*/  @!P0 IMAD.MOV.U32 R5, RZ, RZ, R44 ;  /* 0x000000ffff058224 */ /* 0x000fca00078e002c */
[----:B------:R0:W3:Y:S01]  /*20db0*/  @!P0 LDG.E.U8 R216, desc[UR52][R4.64] ;  /* 0x0000003404d88981 */ /* 0x0000e2000c1e1100 */
[----:B------:R-:W-:-:S03]  /*20dc0*/  PRMT R214, RZ, 0x7610, R214 ;  /* 0x00007610ffd67816 */ /* 0x000fc600000000d6 */
[----:B------:R-:W-:Y:S01]  /*20dd0*/  STL [R1+0x51e8], R3 ;  /* 0x0051e80301007387 */ /* 0x000fe20000100800 */
[----:B0-----:R-:W-:Y:S02]  /*20de0*/  @!P0 IMAD.MOV.U32 R4, RZ, RZ, R39 ;  /* 0x000000ffff048224 */ /* 0x001fe400078e0027 */
[----:B------:R-:W-:-:S05]  /*20df0*/  @!P0 IMAD.MOV.U32 R5, RZ, RZ, R40 ;  /* 0x000000ffff058224 */ /* 0x000fca00078e0028 */
[----:B------:R0:W3:Y:S01]  /*20e00*/  @!P0 LDG.E.U8 R215, desc[UR52][R4.64] ;  /* 0x0000003404d78981 */ /* 0x0000e2000c1e1100 */
[----:B------:R-:W-:Y:S01]  /*20e10*/  PRMT R213, RZ, 0x7610, R213 ;  /* 0x00007610ffd57816 */ /* 0x000fe200000000d5 */
[----:B0-----:R-:W-:Y:S02]  /*20e20*/  @!P0 IMAD.MOV.U32 R4, RZ, RZ, R34 ;  /* 0x000000ffff048224 */ /* 0x001fe400078e0022 */
[----:B------:R-:W-:Y:S01]  /*20e30*/  @!P0 IMAD.MOV.U32 R5, RZ, RZ, R35 ;  /* 0x000000ffff058224 */ /* 0x000fe200078e0023 */
[----:B------:R-:W3:Y:S04]  /*20e40*/  LDL R34, [R1+0x261c] ;  /* 0x00261c0001227983 */ /* 0x000ee80000100800 */
[----:B------:R-:W3:Y:S04]  /*20e50*/  LDL R35, [R1+0x2224] ;  /* 0x0022240001237983 */ /* 0x000ee80000100800 */
[----:B------:R0:W3:Y:S02]  /*20e60*/  @!P0 LDG.E.U8 R214, desc[UR52][R4.64] ;  /* 0x0000003404d68981 */ /* 0x0000e4000c1e1100 */
[----:B0-----:R-:W-:-:S02]  /*20e70*/  @!P0 IMAD.MOV.U32 R5, RZ, RZ, R3 ;  /* 0x000000ffff058224 */ /* 0x001fc400078e0003 */
[----:B--2---:R-:W-:Y:S02]  /*20e80*/  @!P0 IMAD.MOV.U32 R4, RZ, RZ, R33 ;  /* 0x000000ffff048224 */ /* 0x004fe400078e0021 */
[----:B------:R-:W2:Y:S04]  /*20e90*/  LDL R33, [R1+0x2614] ;  /* 0x0026140001217983 */ /* 0x000ea80000100800 */
[----:B------:R4:W2:Y:S02]  /*20ea0*/  @!P0 LDG.E.U8 R213, desc[UR52][R4.64] ;  /* 0x0000003404d58981 */ /* 0x0008a4000c1e1100 */
[----:B----4-:R-:W-:Y:S02]  /*20eb0*/  @!P0 IMAD.MOV.U32 R4, RZ, RZ, R26 ;  /* 0x000000ffff048224 */ /* 0x010fe400078e001a */
[----:B------:R-:W4:Y:S01]  /*20ec0*/  LDL R26, [R1+0x2624] ;  /* 0x00262400011a7983 */ /* 0x000f220000100800 */
[----:B------:R-:W-:Y:S01]  /*20ed0*/  PRMT R212, RZ, 0x7610, R212 ;  /* 0x00007610ffd47816 */ /* 0x000fe200000000d4 */
[----:B------:R-:W-:-:S02]  /*20ee0*/  @!P0 IMAD.MOV.U32 R5, RZ, RZ, R11 ;  /* 0x000000ffff058224 */ /* 0x000fc400078e000b */
[----:B------:R-:W-:Y:S04]  /*20ef0*/  STL [R1+0x51e4], R11 ;  /* 0x0051e40b01007387 */ /* 0x000fe80000100800 */
[----:B------:R3:W4:Y:S04]  /*20f00*/  @!P0 LDG.E.U8 R212, desc[UR52][R4.64] ;  /* 0x0000003404d48981 */ /* 0x000728000c1e1100 */
[----:B------:R-:W4:Y:S04]  /*20f10*/  LDL R45, [R1+0x2608] ;  /* 0x00260800012d7983 */ /* 0x000f280000100800 */
[----:B------:R-:W4:Y:S01]  /*20f20*/  LDL R44, [R1+0x260c] ;  /* 0x00260c00012c7983 */ /* 0x000f220000100800 */
[----:B---3--:R-:W-:-:S03]  /*20f30*/  @!P0 IMAD.MOV.U32 R4, RZ, RZ, R27 ;  /* 0x000000ffff048224 */ /* 0x008fc600078e001b */
        /* <DEDUP_REMOVED lines=8> */
[----:B------:R-:W3:Y:S01]  /*20fc0*/  LDL.LU R137, [R1+0x2134] ;  /* 0x0021340001897983 */ /* 0x000ee20000300800 */
[----:B------:R-:W-:-:S03]  /*20fd0*/  PRMT R211, RZ, 0x7610, R211 ;  /* 0x00007610ffd37816 */ /* 0x000fc600000000d3 */
[----:B------:R-:W3:Y:S01]  /*20fe0*/  LDL.LU R138, [R1+0x2108] ;  /* 0x00210800018a7983 */ /* 0x000ee20000300800 */
[----:B------:R-:W-:-:S03]  /*20ff0*/  @!P0 IMAD.MOV.U32 R5, RZ, RZ, R9 ;  /* 0x000000ffff058224 */ /* 0x000fc600078e0009 */
[----:B------:R-:W3:Y:S04]  /*21000*/  LDL.LU R141, [R1+0x2124] ;  /* 0x00212400018d7983 */ /* 0x000ee80000300800 */
[----:B------:R-:W3:Y:S04]  /*21010*/  LDL.LU R142, [R1+0x20f8] ;  /* 0x0020f800018e7983 */ /* 0x000ee80000300800 */
[----:B------:R-:W3:Y:S04]  /*21020*/  LDL.LU R145, [R1+0x2114] ;  /* 0x0021140001917983 */ /* 0x000ee80000300800 */
[----:B------:R-:W3:Y:S04]  /*21030*/  LDL.LU R146, [R1+0x20e8] ;  /* 0x0020e80001927983 */ /* 0x000ee80000300800 */
[----:B------:R-:W3:Y:S01]  /*21040*/  LDL.LU R149, [R1+0x2104] ;  /* 0x0021040001957983 */ /* 0x000ee20000300800 */
[----:B------:R-:W-:-:S03]  /*21050*/  PRMT R210, RZ, 0x7610, R210 ;  /* 0x00007610ffd27816 */ /* 0x000fc600000000d2 */
[----:B------:R-:W3:Y:S04]  /*21060*/  LDL.LU R150, [R1+0x20d8] ;  /* 0x0020d80001967983 */ /* 0x000ee80000300800 */
[----:B------:R0:W-:Y:S04]  /*21070*/  STL [R1+0x51ec], R9 ;  /* 0x0051ec0901007387 */ /* 0x0001e80000100800 */
[----:B------:R1:W3:Y:S04]  /*21080*/  @!P0 LDG.E.U8 R211, desc[UR52][R4.64] ;  /* 0x0000003404d38981 */ /* 0x0002e8000c1e1100 */
[----:B0-----:R-:W3:Y:S04]  /*21090*/  LDL.LU R9, [R1+0x1e78] ;  /* 0x001e780001097983 */ /* 0x001ee80000300800 */
[----:B------:R-:W3:Y:S01]  /*210a0*/  LDL.LU R3, [R1+0x1e94] ;  /* 0x001e940001037983 */ /* 0x000ee20000300800 */
[----:B-1----:R-:W-:-:S02]  /*210b0*/  @!P0 IMAD.MOV.U32 R4, RZ, RZ, R34 ;  /* 0x000000ffff048224 */ /* 0x002fc400078e0022 */
[----:B------:R-:W-:Y:S01]  /*210c0*/  @!P0 IMAD.MOV.U32 R5, RZ, RZ, R35 ;  /* 0x000000ffff058224 */ /* 0x000fe200078e0023 */
[----:B------:R-:W3:Y:S04]  /*210d0*/  LDL.LU R11, [R1+0x1e68] ;  /* 0x001e6800010b7983 */ /* 0x000ee80000300800 */
[----:B------:R-:W3:Y:S04]  /*210e0*/  LDL R41, [R1+0x2204] ;  /* 0x0022040001297983 */ /* 0x000ee80000100800 */
[----:B------:R-:W3:Y:S04]  /*210f0*/  LDL R40, [R1+0x2208] ;  /* 0x0022080001287983 */ /* 0x000ee80000100800 */
[----:B------:R2:W3:Y:S04]  /*21100*/  @!P0 LDG.E.U8 R210, desc[UR52][R4.64] ;  /* 0x0000003404d28981 */ /* 0x0004e8000c1e1100 */
[----:B------:R-:W3:Y:S01]  /*21110*/  LDL R35, [R1+0x21f4] ;  /* 0x0021f40001237983 */ /* 0x000ee20000100800 */
[----:B------:R-:W-:-:S02]  /*21120*/  PRMT R209, RZ, 0x7610, R209 ;  /* 0x00007610ffd17816 */ /* 0x000fc400000000d1 */
[----:B------:R-:W-:Y:S01]  /*21130*/  PRMT R208, RZ, 0x7610, R208 ;  /* 0x00007610ffd07816 */ /* 0x000fe200000000d0 */
[----:B------:R-:W3:Y:S01]  /*21140*/  LDL R34, [R1+0x21e4] ;  /* 0x0021e40001227983 */ /* 0x000ee20000100800 */
[----:B--2---:R-:W-:-:S03]  /*21150*/  @!P0 IMAD.MOV.U32 R5, RZ, RZ, R33 ;  /* 0x000000ffff058224 */ /* 0x004fc600078e0021 */
[----:B------:R-:W2:Y:S01]  /*21160*/  LDL R33, [R1+0x21f8] ;  /* 0x0021f80001217983 */ /* 0x000ea20000100800 */
[----:B----4-:R-:W-:-:S03]  /*21170*/  @!P0 IMAD.MOV.U32 R4, RZ, RZ, R26 ;  /* 0x000000ffff048224 */ /* 0x010fc600078e001a */
[----:B------:R-:W4:Y:S04]  /*21180*/  LDL R26, [R1+0x21e8] ;  /* 0x0021e800011a7983 */ /* 0x000f280000100800 */
[----:B------:R0:W4:Y:S01]  /*21190*/  @!P0 LDG.E.U8 R209, desc[UR52][R4.64] ;  /* 0x0000003404d18981 */ /* 0x000122000c1e1100 */
[----:B------:R-:W-:-:S03]  /*211a0*/  PRMT R207, RZ, 0x7610, R207 ;  /* 0x00007610ffcf7816 */ /* 0x000fc600000000cf */
[----:B------:R-:W4:Y:S01]  /*211b0*/  LDL.LU R152, [R1+0x21d4] ;  /* 0x0021d40001987983 */ /* 0x000f220000300800 */
        /* <DEDUP_REMOVED lines=8> */
[----:B------:R-:W-:-:S03]  /*21240*/  PRMT R205, RZ, 0x7610, R205 ;  /* 0x00007610ffcd7816 */ /* 0x000fc600000000cd */
[----:B------:R-:W3:Y:S01]  /*21250*/  LDL.LU R39, [R1+0x21c4] ;  /* 0x0021c40001277983 */ /* 0x000ee20000300800 */
[----:B0-----:R-:W-:Y:S02]  /*21260*/  @!P0 IMAD.MOV.U32 R5, RZ, RZ, R41 ;  /* 0x000000ffff058224 */ /* 0x001fe400078e0029 */
[----:B------:R-:W-:-:S05]  /*21270*/  @!P0 IMAD.MOV.U32 R4, RZ, RZ, R40 ;  /* 0x000000ffff048224 */ /* 0x000fca00078e0028 */
[----:B------:R0:W3:Y:S02]  /*21280*/  @!P0 LDG.E.U8 R206, desc[UR52][R4.64] ;  /* 0x0000003404ce8981 */ /* 0x0000e4000c1e1100 */
[----:B0-----:R-:W-:Y:S02]  /*21290*/  @!P0 IMAD.MOV.U32 R5, RZ, RZ, R35 ;  /* 0x000000ffff058224 */ /* 0x001fe400078e0023 */
[----:B--2---:R-:W-:Y:S02]  /*212a0*/  @!P0 IMAD.MOV.U32 R4, RZ, RZ, R33 ;  /* 0x000000ffff048224 */ /* 0x004fe400078e0021 */
[----:B------:R-:W2:Y:S04]  /*212b0*/  LDL R33, [R1+0x21c8] ;  /* 0x0021c80001217983 */ /* 0x000ea80000100800 */
[----:B------:R4:W2:Y:S04]  /*212c0*/  @!P0 LDG.E.U8 R205, desc[UR52][R4.64] ;  /* 0x0000003404cd8981 */ /* 0x0008a8000c1e1100 */
[----:B------:R-:W2:Y:S01]  /*212d0*/  LDL.LU R45, [R1+0x21b4] ;  /* 0x0021b400012d7983 */ /* 0x000ea20000300800 */
[----:B----4-:R-:W-:-:S03]  /*212e0*/  @!P0 IMAD.MOV.U32 R4, RZ, RZ, R26 ;  /* 0x000000ffff048224 */ /* 0x010fc600078e001a */
[----:B------:R-:W4:Y:S04]  /*212f0*/  LDL R26, [R1+0x21b8] ;  /* 0x0021b800011a7983 */ /* 0x000f280000100800 */
[----:B------:R-:W4:Y:S04]  /*21300*/  LDL.LU R41, [R1+0x21a8] ;  /* 0x0021a80001297983 */ /* 0x000f280000300800 */
[----:B------:R-:W4:Y:S04]  /*21310*/  LDL.LU R53, [R1+0x2194] ;  /* 0x0021940001357983 */ /* 0x000f280000300800 */
[----:B------:R-:W4:Y:S04]  /*21320*/  LDL.LU R49, [R1+0x21a4] ;  /* 0x0021a40001317983 */ /* 0x000f280000300800 */
[----:B------:R-:W4:Y:S01]  /*21330*/  LDL.LU R44, [R1+0x2188] ;  /* 0x00218800012c7983 */ /* 0x000f220000300800 */
[----:B------:R-:W-:-:S03]  /*21340*/  PRMT R204, RZ, 0x7610, R204 ;  /* 0x00007610ffcc7816 */ /* 0x000fc600000000cc */
[----:B------:R-:W4:Y:S01]  /*21350*/  LDL.LU R40, [R1+0x2198] ;  /* 0x0021980001287983 */ /* 0x000f220000300800 */
[----:B------:R-:W-:-:S03]  /*21360*/  @!P0 IMAD.MOV.U32 R5, RZ, RZ, R34 ;  /* 0x000000ffff058224 */ /* 0x000fc600078e0022 */
[----:B------:R-:W4:Y:S04]  /*21370*/  LDL.LU R35, [R1+0x2184] ;  /* 0x0021840001237983 */ /* 0x000f280000300800 */
[----:B------:R3:W4:Y:S01]  /*21380*/  @!P0 LDG.E.U8 R204, desc[UR52][R4.64] ;  /* 0x0000003404cc8981 */ /* 0x000722000c1e1100 */
[----:B------:R-:W-:Y:S01]  /*21390*/  PRMT R203, RZ, 0x7610, R203 ;  /* 0x00007610ffcb7816 */ /* 0x000fe200000000cb */
[----:B---3--:R-:W-:Y:S02]  /*213a0*/  @!P0 IMAD.MOV.U32 R4, RZ, RZ, R27 ;  /* 0x000000ffff048224 */ /* 0x008fe400078e001b */
[----:B------:R-:W3:Y:S04]  /*213b0*/  LDL.LU R27, [R1+0x2174] ;  /* 0x00217400011b7983 */ /* 0x000ee80000300800 */
[----:B------:R-:W3:Y:S01]  /*213c0*/  LDL.LU R48, [R1+0x2178] ;  /* 0x0021780001307983 */ /* 0x000ee20000300800 */
[----:B------:R-:W-:-:S03]  /*213d0*/  @!P0 IMAD.MOV.U32 R5, RZ, RZ, R152 ;  /* 0x000000ffff058224 */ /* 0x000fc600078e0098 */
[----:B------:R-:W3:Y:S01]  /*213e0*/  LDL.LU R34, [R1+0x2168] ;  /* 0x0021680001227983 */ /* 0x000ee20000300800 */
[----:B------:R-:W-:-:S03]  /*213f0*/  PRMT R202, RZ, 0x7610, R202 ;  /* 0x00007610ffca7816 */ /* 0x000fc600000000ca */
[----:B------:R0:W3:Y:S02]  /*21400*/  @!P0 LDG.E.U8 R203, desc[UR52][R4.64] ;  /* 0x0000003404cb8981 */ /* 0x0000e4000c1e1100 */
[----:B0-----:R-:W-:Y:S02]  /*21410*/  @!P0 IMAD.MOV.U32 R5, RZ, RZ, R39 ;  /* 0x000000ffff058224 */ /* 0x001fe400078e0027 */
[----:B--2---:R-:W-:Y:S02]  /*21420*/  @!P0 IMAD.MOV.U32 R4, RZ, RZ, R33 ;  /* 0x000000ffff048224 */ /* 0x004fe400078e0021 */
[----:B------:R-:W2:Y:S04]  /*21430*/  LDL.LU R33, [R1+0x2158] ;  /* 0x0021580001217983 */ /* 0x000ea80000300800 */
[----:B------:R4:W2:Y:S02]  /*21440*/  @!P0 LDG.E.U8 R202, desc[UR52][R4.64] ;  /* 0x0000003404ca8981 */ /* 0x0008a4000c1e1100 */
[----:B----4-:R-:W-:-:S02]  /*21450*/  @!P0 IMAD.MOV.U32 R4, RZ, RZ, R26 ;  /* 0x000000ffff048224 */ /* 0x010fc400078e001a */
[----:B------:R-:W4:Y:S01]  /*21460*/  LDL.LU R26, [R1+0x2148] ;  /* 0x00214800011a7983 */ /* 0x000f220000300800 */
[----:B------:R-:W-:Y:S01]  /*21470*/  PRMT R201, RZ, 0x7610, R201 ;  /* 0x00007610ffc97816 */ /* 0x000fe200000000c9 */
[----:B------:R-:W-:Y:S01]  /*21480*/  @!P0 IMAD.MOV.U32 R5, RZ, RZ, R45 ;  /* 0x000000ffff058224 */ /* 0x000fe200078e002d */
[----:B------:R-:W-:-:S04]  /*21490*/  PRMT R200, RZ, 0x7610, R200 ;  /* 0x00007610ffc87816 */ /* 0x000fc800000000c8 */
[----:B------:R0:W4:Y:S01]  /*214a0*/  @!P0 LDG.E.U8 R201, desc[UR52][R4.64] ;  /* 0x0000003404c98981 */ /* 0x000122000c1e1100 */
[----:B------:R-:W-:Y:S01]  /*214b0*/  PRMT R199, RZ, 0x7610, R199 ;  /* 0x00007610ffc77816 */ /* 0x000fe200000000c7 */
[----:B0-----:R-:W-:Y:S02]  /*214c0*/  @!P0 IMAD.MOV.U32 R4, RZ, RZ, R41 ;  /* 0x000000ffff048224 */ /* 0x001fe400078e0029 */
[----:B------:R-:W-:-:S05]  /*214d0*/  @!P0 IMAD.MOV.U32 R5, RZ, RZ, R49 ;  /* 0x000000ffff058224 */ /* 0x000fca00078e0031 */
        /* <DEDUP_REMOVED lines=10> */
[----:B---3--:R-:W-:Y:S02]  /*21580*/  @!P0 IMAD.MOV.U32 R4, RZ, RZ, R48 ;  /* 0x000000ffff048224 */ /* 0x008fe400078e0030 */
[----:B------:R-:W-:-:S05]  /*21590*/  @!P0 IMAD.MOV.U32 R5, RZ, RZ, R27 ;  /* 0x000000ffff058224 */ /* 0x000fca00078e001b */
[----:B------:R0:W3:Y:S01]  /*215a0*/  @!P0 LDG.E.U8 R197, desc[UR52][R4.64] ;  /* 0x0000003404c58981 */ /* 0x0000e2000c1e1100 */
[----:B------:R-:W-:Y:S01]  /*215b0*/  PRMT R195, RZ, 0x7610, R195 ;  /* 0x00007610ffc37816 */ /* 0x000fe200000000c3 */
[----:B0-----:R-:W-:Y:S02]  /*215c0*/  @!P0 IMAD.MOV.U32 R4, RZ, RZ, R34 ;  /* 0x000000ffff048224 */ /* 0x001fe400078e0022 */
[----:B------:R-:W-:-:S05]  /*215d0*/  @!P0 IMAD.MOV.U32 R5, RZ, RZ, R125 ;  /* 0x000000ffff058224 */ /* 0x000fca00078e007d */
[----:B------:R0:W3:Y:S01]  /*215e0*/  @!P0 LDG.E.U8 R196, desc[UR52][R4.64] ;  /* 0x0000003404c48981 */ /* 0x0000e2000c1e1100 */
[----:B------:R-:W-:Y:S01]  /*215f0*/  PRMT R194, RZ, 0x7610, R194 ;  /* 0x00007610ffc27816 */ /* 0x000fe200000000c2 */
[----:B0-----:R-:W-:Y:S01]  /*21600*/  @!P0 IMAD.MOV.U32 R5, RZ, RZ, R129 ;  /* 0x000000ffff058224 */ /* 0x001fe200078e0081 */
[----:B------:R-:W-:Y:S02]  /*21610*/  PRMT R193, RZ, 0x7610, R193 ;  /* 0x00007610ffc17816 */ /* 0x000fe400000000c1 */
[----:B------:R-:W-:Y:S02]  /*21620*/  PRMT R192, RZ, 0x7610, R192 ;  /* 0x00007610ffc07816 */ /* 0x000fe400000000c0 */
[----:B------:R-:W-:Y:S02]  /*21630*/  PRMT R191, RZ, 0x7610, R191 ;  /* 0x00007610ffbf7816 */ /* 0x000fe400000000bf */
[----:B------:R-:W-:Y:S01]  /*21640*/  PRMT R190, RZ, 0x7610, R190 ;  /* 0x00007610ffbe7816 */ /* 0x000fe200000000be */
[----:B--2---:R-:W-:-:S05]  /*21650*/  @!P0 IMAD.MOV.U32 R4, RZ, RZ, R33 ;  /* 0x000000ffff048224 */ /* 0x004fca00078e0021 */
[----:B------:R0:W2:Y:S02]  /*21660*/  @!P0 LDG.E.U8 R195, desc[UR52][R4.64] ;  /* 0x0000003404c38981 */ /* 0x0000a4000c1e1100 */
[----:B0-----:R-:W-:Y:S02]  /*21670*/  @!P0 IMAD.MOV.U32 R5, RZ, RZ, R133 ;  /* 0x000000ffff058224 */ /* 0x001fe400078e0085 */
[----:B----4-:R-:W-:-:S05]  /*21680*/  @!P0 IMAD.MOV.U32 R4, RZ, RZ, R26 ;  /* 0x000000ffff048224 */ /* 0x010fca00078e001a */
[----:B------:R0:W4:Y:S02]  /*21690*/  @!P0 LDG.E.U8 R194, desc[UR52][R4.64] ;  /* 0x0000003404c28981 */ /* 0x000124000c1e1100 */
[----:B0-----:R-:W-:Y:S02]  /*216a0*/  @!P0 IMAD.MOV.U32 R4, RZ, RZ, R126 ;  /* 0x000000ffff048224 */ /* 0x001fe400078e007e */
[----:B------:R-:W-:-:S05]  /*216b0*/  @!P0 IMAD.MOV.U32 R5, RZ, RZ, R137 ;  /* 0x000000ffff058224 */ /* 0x000fca00078e0089 */
        /* <DEDUP_REMOVED lines=9> */
[----:B------:R0:W4:Y:S04]  /*21750*/  @!P0 LDG.E.U8 R190, desc[UR52][R4.64] ;  /* 0x0000003404be8981 */ /* 0x000128000c1e1100 */
[----:B------:R-:W3:Y:S01]  /*21760*/  LDL R5, [R1+0x20f4] ;  /* 0x0020f40001057983 */ /* 0x000ee20000100800 */
[----:B------:R-:W-:Y:S01]  /*21770*/  PRMT R189, RZ, 0x7610, R189 ;  /* 0x00007610ffbd7816 */ /* 0x000fe200000000bd */
[----:B0-----:R-:W-:Y:S01]  /*21780*/  @!P0 IMAD.MOV.U32 R4, RZ, RZ, R142 ;  /* 0x000000ffff048224 */ /* 0x001fe200078e008e */
[----:B------:R-:W-:-:S04]  /*21790*/  PRMT R188, RZ, 0x7610, R188 ;  /* 0x00007610ffbc7816 */ /* 0x000fc800000000bc */
[----:B---3--:R0:W3:Y:S04]  /*217a0*/  @!P0 LDG.E.U8 R189, desc[UR52][R4.64] ;  /* 0x0000003404bd8981 */ /* 0x0080e8000c1e1100 */
[----:B------:R-:W2:Y:S01]  /*217b0*/  LDL R5, [R1+0x20e4] ;  /* 0x0020e40001057983 */ /* 0x000ea20000100800 */
[----:B0-----:R-:W-:-:S05]  /*217c0*/  @!P0 IMAD.MOV.U32 R4, RZ, RZ, R146 ;  /* 0x000000ffff048224 */ /* 0x001fca00078e0092 */
[----:B--2---:R0:W2:Y:S04]  /*217d0*/  @!P0 LDG.E.U8 R188, desc[UR52][R4.64] ;  /* 0x0000003404bc8981 */ /* 0x0040a8000c1e1100 */
[----:B------:R-:W4:Y:S04]  /*217e0*/  LDL R5, [R1+0x20d4] ;  /* 0x0020d40001057983 */ /* 0x000f280000100800 */
[----:B------:R-:W-:Y:S04]  /*217f0*/  STL.64 [R1+0x5458], R150 ;  /* 0x0054589601007387 */ /* 0x000fe80000100a00 */
[----:B------:R-:W-:Y:S04]  /*21800*/  STL.64 [R1+0x5450], R148 ;  /* 0x0054509401007387 */ /* 0x000fe80000100a00 */
[----:B------:R-:W-:Y:S04]  /*21810*/  STL.64 [R1+0x5448], R146 ;  /* 0x0054489201007387 */ /* 0x000fe80000100a00 */
[----:B------:R-:W-:Y:S04]  /*21820*/  STL.64 [R1+0x5440], R144 ;  /* 0x0054409001007387 */ /* 0x000fe80000100a00 */
[----:B------:R1:W-:Y:S04]  /*21830*/  STL.64 [R1+0x5438], R142 ;  /* 0x0054388e01007387 */ /* 0x0003e80000100a00 */
[----:B------:R3:W-:Y:S04]  /*21840*/  STL.64 [R1+0x5430], R140 ;  /* 0x0054308c01007387 */ /* 0x0007e80000100a00 */
[----:B------:R0:W-:Y:S04]  /*21850*/  STL.64 [R1+0x5428], R138 ;  /* 0x0054288a01007387 */ /* 0x0001e80000100a00 */
[----:B------:R0:W-:Y:S01]  /*21860*/  STL.64 [R1+0x5420], R136 ;  /* 0x0054208801007387 */ /* 0x0001e20000100a00 */
[----:B-1----:R-:W-:-:S02]  /*21870*/  IMAD.MOV.U32 R142, RZ, RZ, R47 ;  /* 0x000000ffff8e7224 */ /* 0x002fc400078e002f */
[----:B---3--:R-:W-:Y:S02]  /*21880*/  IMAD.MOV.U32 R140, RZ, RZ, R49 ;  /* 0x000000ffff8c7224 */ /* 0x008fe400078e0031 */
[----:B0-----:R-:W-:Y:S02]  /*21890*/  IMAD.MOV.U32 R138, RZ, RZ, R51 ;  /* 0x000000ffff8a7224 */ /* 0x001fe400078e0033 */
[----:B------:R-:W-:Y:S02]  /*218a0*/  IMAD.MOV.U32 R136, RZ, RZ, R53 ;  /* 0x000000ffff887224 */ /* 0x000fe400078e0035 */
[----:B------:R-:W3:Y:S01]  /*218b0*/  LDL.LU R53, [R1+0x5bc4] ;  /* 0x005bc40001357983 */ /* 0x000ee20000300800 */
[----:B------:R-:W-:Y:S02]  /*218c0*/  IMAD.MOV.U32 R137, RZ, RZ, R50 ;  /* 0x000000ffff897224 */ /* 0x000fe400078e0032 */
[----:B------:R-:W-:Y:S01]  /*218d0*/  IMAD.MOV.U32 R139, RZ, RZ, R48 ;  /* 0x000000ffff8b7224 */ /* 0x000fe200078e0030 */
[----:B------:R-:W2:Y:S01]  /*218e0*/  LDL.LU R50, [R1+0x5bc0] ;  /* 0x005bc00001327983 */ /* 0x000ea20000300800 */
[----:B------:R-:W-:-:S03]  /*218f0*/  IMAD.MOV.U32 R141, RZ, RZ, R46 ;  /* 0x000000ffff8d7224 */ /* 0x000fc600078e002e */
[----:B------:R-:W2:Y:S01]  /*21900*/  LDL.LU R51, [R1+0x5bbc] ;  /* 0x005bbc0001337983 */ /* 0x000ea20000300800 */
[----:B------:R-:W-:-:S03]  /*21910*/  IMAD.MOV.U32 R143, RZ, RZ, R44 ;  /* 0x000000ffff8f7224 */ /* 0x000fc600078e002c */
[----:B------:R-:W4:Y:S01]  /*21920*/  LDL.LU R48, [R1+0x5bb8] ;  /* 0x005bb80001307983 */ /* 0x000f220000300800 */
        /* <DEDUP_REMOVED lines=8> */
[----:B------:R-:W-:-:S03]  /*219b0*/  @!P0 IMAD.MOV.U32 R4, RZ, RZ, R150 ;  /* 0x000000ffff048224 */ /* 0x000fc600078e0096 */
        /* <DEDUP_REMOVED lines=8> */
[----:B------:R-:W4:Y:S04]  /*21a40*/  LDL.LU R41, [R1+0x5b94] ;  /* 0x005b940001297983 */ /* 0x000f280000300800 */
[----:B------:R-:W4:Y:S04]  /*21a50*/  LDL.LU R38, [R1+0x5b90] ;  /* 0x005b900001267983 */ /* 0x000f280000300800 */
[----:B------:R-:W4:Y:S04]  /*21a60*/  LDL.LU R39, [R1+0x5b8c] ;  /* 0x005b8c0001277983 */ /* 0x000f280000300800 */
[----:B------:R-:W4:Y:S04]  /*21a70*/  LDL.LU R36, [R1+0x5b88] ;  /* 0x005b880001247983 */ /* 0x000f280000300800 */
[----:B------:R0:W-:Y:S02]  /*21a80*/  STL.64 [R1+0x5418], R134 ;  /* 0x0054188601007387 */ /* 0x0001e40000100a00 */
[----:B0-----:R-:W-:-:S02]  /*21a90*/  IMAD.MOV.U32 R134, RZ, RZ, R37 ;  /* 0x000000ffff867224 */ /* 0x001fc400078e0025 */
[----:B------:R-:W4:Y:S01]  /*21aa0*/  LDL.LU R37, [R1+0x5b84] ;  /* 0x005b840001257983 */ /* 0x000f220000300800 */
[----:B------:R-:W-:-:S03]  /*21ab0*/  IMAD.MOV.U32 R135, RZ, RZ, R34 ;  /* 0x000000ffff877224 */ /* 0x000fc600078e0022 */
[----:B------:R-:W4:Y:S04]  /*21ac0*/  LDL.LU R34, [R1+0x5b80] ;  /* 0x005b800001227983 */ /* 0x000f280000300800 */
[----:B------:R0:W-:Y:S02]  /*21ad0*/  STL.64 [R1+0x5410], R132 ;  /* 0x0054108401007387 */ /* 0x0001e40000100a00 */
[----:B0-----:R-:W-:Y:S02]  /*21ae0*/  IMAD.MOV.U32 R132, RZ, RZ, R35 ;  /* 0x000000ffff847224 */ /* 0x001fe400078e0023 */
        /* <DEDUP_REMOVED lines=8> */
[----:B------:R-:W-:Y:S04]  /*21b70*/  STL.64 [R1+0x5400], R128 ;  /* 0x0054008001007387 */ /* 0x000fe80000100a00 */
[----:B------:R0:W-:Y:S02]  /*21b80*/  STL.64 [R1+0x53f8], R126 ;  /* 0x0053f87e01007387 */ /* 0x0001e40000100a00 */
[----:B0-----:R-:W-:-:S02]  /*21b90*/  IMAD.MOV.U32 R126, RZ, RZ, R31 ;  /* 0x000000ffff7e7224 */ /* 0x001fc400078e001f */
[----:B------:R-:W4:Y:S04]  /*21ba0*/  LDL.LU R31, [R1+0x5b6c] ;  /* 0x005b6c00011f7983 */ /* 0x000f280000300800 */
[----:B------:R0:W-:Y:S01]  /*21bb0*/  STL.64 [R1+0x53f0], R124 ;  /* 0x0053f07c01007387 */ /* 0x0001e20000100a00 */
[----:B------:R-:W-:Y:S02]  /*21bc0*/  IMAD.MOV.U32 R127, RZ, RZ, R26 ;  /* 0x000000ffff7f7224 */ /* 0x000fe400078e001a */
[----:B------:R-:W-:Y:S02]  /*21bd0*/  IMAD.MOV.U32 R128, RZ, RZ, R27 ;  /* 0x000000ffff807224 */ /* 0x000fe400078e001b */
[----:B------:R-:W-:Y:S02]  /*21be0*/  IMAD.MOV.U32 R129, RZ, RZ, R24 ;  /* 0x000000ffff817224 */ /* 0x000fe400078e0018 */
[----:B0-----:R-:W-:-:S02]  /*21bf0*/  IMAD.MOV.U32 R125, RZ, RZ, R28 ;  /* 0x000000ffff7d7224 */ /* 0x001fc400078e001c */
[----:B------:R-:W4:Y:S04]  /*21c00*/  LDL.LU R28, [R1+0x5b68] ;  /* 0x005b6800011c7983 */ /* 0x000f280000300800 */
[----:B------:R0:W-:Y:S01]  /*21c10*/  STL.64 [R1+0x53e8], R122 ;  /* 0x0053e87a01007387 */ /* 0x0001e20000100a00 */
[----:B------:R-:W-:Y:S02]  /*21c20*/  IMAD.MOV.U32 R124, RZ, RZ, R25 ;  /* 0x000000ffff7c7224 */ /* 0x000fe400078e0019 */
[----:B0-----:R-:W-:Y:S02]  /*21c30*/  IMAD.MOV.U32 R123, RZ, RZ, R29 ;  /* 0x000000ffff7b7224 */ /* 0x001fe400078e001d */
[----:B------:R-:W4:Y:S04]  /*21c40*/  LDL.LU R29, [R1+0x5b64] ;  /* 0x005b6400011d7983 */ /* 0x000f280000300800 */
[----:B------:R-:W4:Y:S04]  /*21c50*/  LDL.LU R26, [R1+0x5b60] ;  /* 0x005b6000011a7983 */ /* 0x000f280000300800 */
[----:B------:R-:W4:Y:S04]  /*21c60*/  LDL.LU R27, [R1+0x5b5c] ;  /* 0x005b5c00011b7983 */ /* 0x000f280000300800 */
[----:B------:R-:W4:Y:S04]  /*21c70*/  LDL.LU R24, [R1+0x5b58] ;  /* 0x005b580001187983 */ /* 0x000f280000300800 */
[----:B------:R-:W4:Y:S04]  /*21c80*/  LDL.LU R25, [R1+0x5b54] ;  /* 0x005b540001197983 */ /* 0x000f280000300800 */
[----:B------:R0:W-:Y:S04]  /*21c90*/  STL.64 [R1+0x53e0], R120 ;  /* 0x0053e07801007387 */ /* 0x0001e80000100a00 */
[----:B0-----:R-:W4:Y:S04]  /*21ca0*/  LDL R120, [R1+0x20c4] ;  /* 0x0020c40001787983 */ /* 0x001f280000100800 */
[----:B------:R-:W4:Y:S04]  /*21cb0*/  LDL R121, [R1+0x20c8] ;  /* 0x0020c80001797983 */ /* 0x000f280000100800 */
[----:B------:R-:W-:Y:S04]  /*21cc0*/  STL.64 [R1+0x53d8], R118 ;  /* 0x0053d87601007387 */ /* 0x000fe80000100a00 */
        /* <DEDUP_REMOVED lines=32> */
[----:B---3--:R-:W-:Y:S04]  /*21ed0*/  STL.64 [R1+0x52d0], R52 ;  /* 0x0052d03401007387 */ /* 0x008fe80000100a00 */
[----:B--2---:R-:W-:Y:S04]  /*21ee0*/  STL.64 [R1+0x52c8], R50 ;  /* 0x0052c83201007387 */ /* 0x004fe80000100a00 */
[----:B----4-:R-:W-:Y:S04]  /*21ef0*/  STL.64 [R1+0x52c0], R48 ;  /* 0x0052c03001007387 */ /* 0x010fe80000100a00 */
        /* <DEDUP_REMOVED lines=11> */
[----:B------:R0:W-:Y:S04]  /*21fb0*/  STL.64 [R1+0x5260], R24 ;  /* 0x0052601801007387 */ /* 0x0001e80000100a00 */
[----:B0-----:R-:W2:Y:S01]  /*21fc0*/  LDL R24, [R1+0x20b8] ;  /* 0x0020b80001187983 */ /* 0x001ea20000100800 */
[----:B------:R-:W-:-:S02]  /*21fd0*/  PRMT R187, RZ, 0x7610, R187 ;  /* 0x00007610ffbb7816 */ /* 0x000fc400000000bb */
[----:B------:R-:W-:Y:S01]  /*21fe0*/  PRMT R186, RZ, 0x7610, R186 ;  /* 0x00007610ffba7816 */ /* 0x000fe200000000ba */
[----:B------:R-:W3:Y:S04]  /*21ff0*/  LDL R25, [R1+0x20b4] ;  /* 0x0020b40001197983 */ /* 0x000ee80000100800 */
[----:B------:R0:W4:Y:S02]  /*22000*/  @!P0 LDG.E.U8 R187, desc[UR52][R4.64] ;  /* 0x0000003404bb8981 */ /* 0x000124000c1e1100 */
[----:B0-----:R-:W-:Y:S02]  /*22010*/  @!P0 IMAD.MOV.U32 R4, RZ, RZ, R121 ;  /* 0x000000ffff048224 */ /* 0x001fe400078e0079 */
[----:B------:R-:W-:-:S05]  /*22020*/  @!P0 IMAD.MOV.U32 R5, RZ, RZ, R120 ;  /* 0x000000ffff058224 */ /* 0x000fca00078e0078 */
[----:B------:R2:W4:Y:S02]  /*22030*/  @!P0 LDG.E.U8 R186, desc[UR52][R4.64] ;  /* 0x0000003404ba8981 */ /* 0x000524000c1e1100 */
[----:B--2---:R-:W-:Y:S02]  /*22040*/  @!P0 IMAD.MOV.U32 R4, RZ, RZ, R24 ;  /* 0x000000ffff048224 */ /* 0x004fe400078e0018 */
[----:B------:R-:W2:Y:S01]  /*22050*/  LDL R24, [R1+0x20a8] ;  /* 0x0020a80001187983 */ /* 0x000ea20000100800 */
[----:B------:R-:W-:Y:S01]  /*22060*/  PRMT R185, RZ, 0x7610, R185 ;  /* 0x00007610ffb97816 */ /* 0x000fe200000000b9 */
[----:B---3--:R-:W-:Y:S02]  /*22070*/  @!P0 IMAD.MOV.U32 R5, RZ, RZ, R25 ;  /* 0x000000ffff058224 */ /* 0x008fe400078e0019 */
[----:B------:R-:W3:Y:S04]  /*22080*/  LDL R25, [R1+0x20a4] ;  /* 0x0020a40001197983 */ /* 0x000ee80000100800 */
[----:B------:R2:W4:Y:S02]  /*22090*/  @!P0 LDG.E.U8 R185, desc[UR52][R4.64] ;  /* 0x0000003404b98981 */ /* 0x000524000c1e1100 */
[----:B--2---:R-:W-:-:S02]  /*220a0*/  @!P0 IMAD.MOV.U32 R4, RZ, RZ, R24 ;  /* 0x000000ffff048224 */ /* 0x004fc400078e0018 */
        /* <DEDUP_REMOVED lines=190> */
[----:B------:R2:W4:Y:S01]  /*22c90*/  @!P0 LDG.E.U8 R153, desc[UR52][R4.64] ;  /* 0x0000003404998981 */ /* 0x000522000c1e1100 */
[----:B------:R-:W-:Y:S02]  /*22ca0*/  IMAD.MOV.U32 R122, RZ, RZ, R152 ;  /* 0x000000ffff7a7224 */ /* 0x000fe400078e0098 */
[----:B------:R-:W0:Y:S01]  /*22cb0*/  S2R R152, SR_TID.X ;  /* 0x0000000000987919 */ /* 0x000e220000002100 */
[----:B--2---:R-:W-:-:S02]  /*22cc0*/  @!P0 IMAD.MOV.U32 R4, RZ, RZ, R24 ;  /* 0x000000ffff048224 */ /* 0x004fc400078e0018 */
[----:B------:R-:W2:Y:S01]  /*22cd0*/  LDL R24, [R1+0x1e98] ;  /* 0x001e980001187983 */ /* 0x000ea20000100800 */
[----:B------:R-:W-:Y:S01]  /*22ce0*/  PRMT R23, RZ, 0x7610, R23 ;  /* 0x00007610ff177816 */ /* 0x000fe20000000017 */
[----:B---3--:R-:W-:Y:S01]  /*22cf0*/  @!P0 IMAD.MOV.U32 R5, RZ, RZ, R25 ;  /* 0x000000ffff058224 */ /* 0x008fe200078e0019 */
[----:B0-----:R-:W-:-:S04]  /*22d00*/  LOP3.LUT R152, R152, 0x7f, RZ, 0xc0, !PT ;  /* 0x0000007f98987812 */ /* 0x001fc800078ec0ff */
[----:B------:R2:W3:Y:S04]  /*22d10*/  @!P0 LDG.E.U8 R23, desc[UR52][R4.64] ;  /* 0x0000003404178981 */ /* 0x0004e8000c1e1100 */
[----:B------:R0:W-:Y:S04]  /*22d20*/  STS.U8 [R152+UR4+0x4200], R12 ;  /* 0x0042000c98007988 */ /* 0x0001e80008000004 */
[----:B------:R1:W-:Y:S01]  /*22d30*/  STS.U8 [R152+UR4+0x4300], R10 ;  /* 0x0043000a98007988 */ /* 0x0003e20008000004 */
[----:B--2---:R-:W-:-:S03]  /*22d40*/  @!P0 IMAD.MOV.U32 R4, RZ, RZ, R24 ;  /* 0x000000ffff048224 */ /* 0x004fc600078e0018 */
[----:B------:R-:W2:Y:S04]  /*22d50*/  LDL R24, [R1+0x1e88] ;  /* 0x001e880001187983 */ /* 0x000ea80000100800 */
[----:B0-----:R-:W4:Y:S04]  /*22d60*/  LDL.LU R12, [R1+0x5b50] ;  /* 0x005b5000010c7983 */ /* 0x001f280000300800 */
[----:B-1----:R-:W3:Y:S04]  /*22d70*/  LDL.LU R10, [R1+0x5b4c] ;  /* 0x005b4c00010a7983 */ /* 0x002ee80000300800 */
[----:B------:R-:W2:Y:S04]  /*22d80*/  LDL.LU R121, [R1+0x1e4c] ;  /* 0x001e4c0001797983 */ /* 0x000ea80000300800 */
[----:B--2---:R0:W-:Y:S04]  /*22d90*/  STS.U8 [R152+UR4+0x4400], R121 ;  /* 0x0044007998007988 */ /* 0x0041e80008000004 */
[----:B0-----:R-:W2:Y:S04]  /*22da0*/  LDL.LU R121, [R1+0x1e40] ;  /* 0x001e400001797983 */ /* 0x001ea80000300800 */
        /* <DEDUP_REMOVED lines=10> */
[----:B------:R-:W-:Y:S04]  /*22e50*/  STS.U8 [R152+UR4+0x4c00], R21 ;  /* 0x004c001598007988 */ /* 0x000fe80008000004 */
        /* <DEDUP_REMOVED lines=9> */
[----:B--2---:R0:W-:Y:S04]  /*22ef0*/  STS.U8 [R152+UR4+0x4a00], R121 ;  /* 0x004a007998007988 */ /* 0x0041e80008000004 */
[----:B0-----:R-:W2:Y:S04]  /*22f00*/  LDL.LU R121, [R1+0x1e28] ;  /* 0x001e280001797983 */ /* 0x001ea80000300800 */
[----:B------:R-:W2:Y:S04]  /*22f10*/  LDL.LU R21, [R1+0x5b48] ;  /* 0x005b480001157983 */ /* 0x000ea80000300800 */
        /* <DEDUP_REMOVED lines=9> */
[----:B------:R-:W-:Y:S04]  /*22fb0*/  STS.U8 [R152+UR4+0x4000], R0 ;  /* 0x0040000098007988 */ /* 0x000fe80008000004 */
[----:B------:R0:W-:Y:S04]  /*22fc0*/  STS.U8 [R152+UR4+0x4100], R6 ;  /* 0x0041000698007988 */ /* 0x0001e80008000004 */
        /* <DEDUP_REMOVED lines=41> */
[----:B------:R-:W-:Y:S01]  /*23260*/  STS.U8 [R152+UR4+0x7f00], R211 ;  /* 0x007f00d398007988 */ /* 0x000fe20008000004 */
[----:B------:R-:W-:Y:S01]  /*23270*/  PRMT R22, RZ, 0x7610, R22 ;  /* 0x00007610ff167816 */ /* 0x000fe20000000016 */
[----:B------:R-:W-:Y:S01]  /*23280*/  @!P0 IMAD.MOV.U32 R5, RZ, RZ, R3 ;  /* 0x000000ffff058224 */ /* 0x000fe200078e0003 */
[----:B------:R-:W-:-:S04]  /*23290*/  PRMT R7, RZ, 0x7610, R7 ;  /* 0x00007610ff077816 */ /* 0x000fc80000000007 */
[----:B------:R1:W2:Y:S01]  /*232a0*/  @!P0 LDG.E.U8 R22, desc[UR52][R4.64] ;  /* 0x0000003404168981 */ /* 0x0002a2000c1e1100 */
[----:B0-----:R-:W-:Y:S01]  /*232b0*/  PRMT R6, RZ, 0x7610, R6 ;  /* 0x00007610ff067816 */ /* 0x001fe20000000006 */
[----:B-1----:R-:W-:Y:S01]  /*232c0*/  @!P0 IMAD.MOV.U32 R4, RZ, RZ, R24 ;  /* 0x000000ffff048224 */ /* 0x002fe200078e0018 */
[----:B------:R-:W-:Y:S01]  /*232d0*/  MOV R24, UR54 ;  /* 0x0000003600187c02 */ /* 0x000fe20008000f00 */
[----:B------:R-:W-:-:S05]  /*232e0*/  @!P0 IMAD.MOV.U32 R5, RZ, RZ, R8 ;  /* 0x000000ffff058224 */ /* 0x000fca00078e0008 */
[----:B------:R0:W2:Y:S01]  /*232f0*/  @!P0 LDG.E.U8 R7, desc[UR52][R4.64] ;  /* 0x0000003404078981 */ /* 0x0000a2000c1e1100 */
[----:B------:R-:W-:Y:S01]  /*23300*/  PRMT R0, RZ, 0x7610, R0 ;  /* 0x00007610ff007816 */ /* 0x000fe20000000000 */
[----:B0-----:R-:W-:Y:S02]  /*23310*/  @!P0 IMAD.MOV.U32 R4, RZ, RZ, R9 ;  /* 0x000000ffff048224 */ /* 0x001fe400078e0009 */
[----:B----4-:R-:W-:-:S05]  /*23320*/  @!P0 IMAD.MOV.U32 R5, RZ, RZ, R12 ;  /* 0x000000ffff058224 */ /* 0x010fca00078e000c */
[----:B------:R0:W4:Y:S02]  /*23330*/  @!P0 LDG.E.U8 R6, desc[UR52][R4.64] ;  /* 0x0000003404068981 */ /* 0x000124000c1e1100 */
[----:B0-----:R-:W-:Y:S02]  /*23340*/  @!P0 IMAD.MOV.U32 R4, RZ, RZ, R11 ;  /* 0x000000ffff048224 */ /* 0x001fe400078e000b */
[----:B---3--:R-:W-:-:S05]  /*23350*/  @!P0 IMAD.MOV.U32 R5, RZ, RZ, R10 ;  /* 0x000000ffff058224 */ /* 0x008fca00078e000a */
[----:B------:R-:W3:Y:S04]  /*23360*/  @!P0 LDG.E.U8 R0, desc[UR52][R4.64] ;  /* 0x0000003404008981 */ /* 0x000ee8000c1e1100 */
[----:B--2---:R-:W-:Y:S04]  /*23370*/  STS.U8 [R152+UR4+0x4b00], R121 ;  /* 0x004b007998007988 */ /* 0x004fe80008000004 */
[----:B------:R0:W-:Y:S04]  /*23380*/  STS.U8 [R2+UR4+0x7f80], R21 ;  /* 0x007f801502007988 */ /* 0x0001e80008000004 */
[----:B0-----:R-:W2:Y:S04]  /*23390*/  LDL.LU R21, [R1+0x5b20] ;  /* 0x005b200001157983 */ /* 0x001ea80000300800 */
        /* <DEDUP_REMOVED lines=15> */
[----:B------:R0:W-:Y:S04]  /*23490*/  STL [R1+0x5aa0], R24 ;  /* 0x005aa01801007387 */ /* 0x0001e80000100800 */
[----:B0-----:R-:W2:Y:S04]  /*234a0*/  LDL.LU.64 R24, [R1+0x1c00] ;  /* 0x001c000001187983 */ /* 0x001ea80000300a00 */
[----:B------:R-:W2:Y:S04]  /*234b0*/  LDL.LU.64 R26, [R1+0x1c08] ;  /* 0x001c0800011a7983 */ /* 0x000ea80000300a00 */
        /* <DEDUP_REMOVED lines=123> */
[----:B----4-:R-:W-:Y:S04]  /*23c70*/  STS.U8 [R2+UR4+0x7d80], R6 ;  /* 0x007d800602007988 */ /* 0x010fe80008000004 */
[----:B---3--:R-:W-:Y:S01]  /*23c80*/  STS.U8 [R2+UR4+0x7e80], R0 ;  /* 0x007e800002007988 */ /* 0x008fe20008000004 */
[----:B------:R0:W-:Y:S06]  /*23c90*/  MEMBAR.ALL.CTA ;  /* 0x0000000000007992 */ /* 0x0001ec0000008000 */
[----:B0-----:R-:W0:Y:S02]  /*23ca0*/  FENCE.VIEW.ASYNC.S ;  /* 0x00000000000073c6 */ /* 0x001e240000000000 */
[----:B0-----:R-:W-:Y:S06]  /*23cb0*/  BAR.SYNC.DEFER_BLOCKING 0x0 ;  /* 0x0000000000007b1d */ /* 0x001fec0000010000 */
[----:B--2---:R-:W-:-:S06]  /*23cc0*/  WARPGROUP.ARRIVE ;  /* 0x00000000000079c5 */ /* 0x004fcc0000000000 */
[----:B------:R-:W-:Y:S03]  /*23cd0*/  QGMMA.64x256x32.F32.E4M3.E4M3 R24, gdesc[UR8], R24, gsb0 ;  /* 0x03e00000081879f3 */ /* 0x000fe60008000818 */
[----:B------:R-:W-:Y:S02]  /*23ce0*/  WARPGROUP.DEPBAR.LE gsb0, 0x0 ;  /* 0x00008000000079c5 */ /* 0x000fe40000010000 */
        /* <DEDUP_REMOVED lines=64> */
[----:B0-----:R-:W2:Y:S04]  /*240f0*/  LDL.LU.64 R150, [R1+0x5b18] ;  /* 0x005b180001967983 */ /* 0x001ea80000300a00 */
[----:B------:R-:W3:Y:S04]  /*24100*/  LDL.LU.64 R148, [R1+0x5b10] ;  /* 0x005b100001947983 */ /* 0x000ee80000300a00 */
[----:B------:R-:W4:Y:S04]  /*24110*/  LDL.LU.64 R146, [R1+0x5b08] ;  /* 0x005b080001927983 */ /* 0x000f280000300a00 */
        /* <DEDUP_REMOVED lines=12> */
[----:B------:R-:W4:Y:S04]  /*241e0*/  LDL.LU R24, [R1+0x5aa0] ;  /* 0x005aa00001187983 */ /* 0x000f280000300800 */
[----:B--2---:R-:W-:Y:S04]  /*241f0*/  STL.64 [R1+0x5a98], R150 ;  /* 0x005a989601007387 */ /* 0x004fe80000100a00 */
[----:B---3--:R-:W-:Y:S04]  /*24200*/  STL.64 [R1+0x5a90], R148 ;  /* 0x005a909401007387 */ /* 0x008fe80000100a00 */
        /* <DEDUP_REMOVED lines=77> */
[----:B------:R-:W2:Y:S01]  /*246e0*/  LDL.LU.64 R150, [R1+0x1bf8] ;  /* 0x001bf80001967983 */ /* 0x000ea20000300a00 */
[----:B------:R-:W-:Y:S01]  /*246f0*/  UMOV UR24, UR8 ;  /* 0x0000000800187c82 */ /* 0x000fe20008000000 */
[----:B------:R-:W-:Y:S01]  /*24700*/  UMOV UR25, UR9 ;  /* 0x0000000900197c82 */ /* 0x000fe20008000000 */
        /* <DEDUP_REMOVED lines=743> */
[----:B------:R-:W4:Y:S04]  /*27580*/  LDL R0, [R1+0x2634] ;  /* 0x0026340001007983 */ /* 0x000f280000100800 */
[----:B------:R-:W2:Y:S01]  /*27590*/  LDL.LU R121, [R1+0x2604] ;  /* 0x0026040001797983 */ /* 0x000ea20000300800 */
[----:B------:R-:W-:-:S02]  /*275a0*/  IADD3 R19, P1, R19, UR6, RZ ;  /* 0x0000000613137c10 */ /* 0x000fc4000ff3e0ff */
[----:B--2---:R-:W-:-:S05]  /*275b0*/  IADD3 R121, P6, R121, UR6, RZ ;  /* 0x0000000679797c10 */ /* 0x004fca000ffde0ff */
[----:B------:R-:W-:Y:S04]  /*275c0*/  STL [R1+0x2604], R121 ;  /* 0x0026047901007387 */ /* 0x000fe80000100800 */
[----:B------:R0:W-:Y:S04]  /*275d0*/  STL [R1+0x25fc], R19 ;  /* 0x0025fc1301007387 */ /* 0x0001e80000100800 */
[----:B0-----:R-:W2:Y:S01]  /*275e0*/  LDL.LU R19, [R1+0x5820] ;  /* 0x0058200001137983 */ /* 0x001ea20000300800 */
[----:B------:R-:W-:-:S04]  /*275f0*/  IADD3 R20, P2, R20, UR6, RZ ;  /* 0x0000000614147c10 */ /* 0x000fc8000ff5e0ff */
[----:B--2---:R-:W-:Y:S02]  /*27600*/  IADD3.X R19, R19, UR7, RZ, P2, !PT ;  /* 0x0000000713137c10 */ /* 0x004fe400097fe4ff */
[----:B------:R-:W-:-:S05]  /*27610*/  IADD3 R17, P2, R17, UR6, RZ ;  /* 0x0000000611117c10 */ /* 0x000fca000ff5e0ff */
        /* <DEDUP_REMOVED lines=11> */
[----:B0-----:R-:W2:Y:S04]  /*276d0*/  LDL.LU R13, [R1+0x5814] ;  /* 0x00581400010d7983 */ /* 0x001ea80000300800 */
[----:B------:R-:W3:Y:S01]  /*276e0*/  LDL.LU R121, [R1+0x25dc] ;  /* 0x0025dc0001797983 */ /* 0x000ee20000300800 */
[----:B------:R-:W-:-:S04]  /*276f0*/  IADD3 R14, P5, R14, UR6, RZ ;  /* 0x000000060e0e7c10 */ /* 0x000fc8000ffbe0ff */
[----:B--2---:R-:W-:Y:S02]  /*27700*/  IADD3.X R13, R13, UR7, RZ, P5, !PT ;  /* 0x000000070d0d7c10 */ /* 0x004fe4000affe4ff */
[----:B---3--:R-:W-:-:S05]  /*27710*/  IADD3 R121, P5, R121, UR6, RZ ;  /* 0x0000000679797c10 */ /* 0x008fca000ffbe0ff */
[----:B------:R0:W-:Y:S04]  /*27720*/  STL [R1+0x25dc], R121 ;  /* 0x0025dc7901007387 */ /* 0x0001e80000100800 */
[----:B0-----:R-:W2:Y:S02]  /*27730*/  LDL.LU R121, [R1+0x2600] ;  /* 0x0026000001797983 */ /* 0x001ea40000300800 */
[----:B--2---:R-:W-:-:S05]  /*27740*/  IADD3.X R121, R121, UR7, RZ, P6, !PT ;  /* 0x0000000779797c10 */ /* 0x004fca000b7fe4ff */
[----:B------:R0:W-:Y:S04]  /*27750*/  STL [R1+0x2600], R121 ;  /* 0x0026007901007387 */ /* 0x0001e80000100800 */
[----:B0-----:R-:W2:Y:S02]  /*27760*/  LDL.LU R121, [R1+0x25d4] ;  /* 0x0025d40001797983 */ /* 0x001ea40000300800 */
[----:B--2---:R-:W-:-:S05]  /*27770*/  IADD3 R121, P6, R121, UR6, RZ ;  /* 0x0000000679797c10 */ /* 0x004fca000ffde0ff */
        /* <DEDUP_REMOVED lines=264> */
[----:B------:R-:W-:Y:S04]  /*28800*/  STL [R1+0x2474], R121 ;  /* 0x0024747901007387 */ /* 0x000fe80000100800 */
[----:B------:R-:W-:Y:S04]  /*28810*/  STL [R1+0x5810], R152 ;  /* 0x0058109801007387 */ /* 0x000fe80000100800 */
[----:B------:R-:W-:Y:S04]  /*28820*/  STL.64 [R1+0x5808], R150 ;  /* 0x0058089601007387 */ /* 0x000fe80000100a00 */
[----:B------:R-:W-:Y:S04]  /*28830*/  STL.64 [R1+0x5800], R148 ;  /* 0x0058009401007387 */ /* 0x000fe80000100a00 */
        /* <DEDUP_REMOVED lines=76> */
[----:B------:R-:W-:-:S02]  /*28d00*/  MOV R5, UR53 ;  /* 0x0000003500057c02 */ /* 0x000fc40008000f00 */
[----:B------:R-:W-:Y:S01]  /*28d10*/  MOV R4, UR52 ;  /* 0x0000003400047c02 */ /* 0x000fe20008000f00 */
[----:B------:R-:W-:Y:S01]  /*28d20*/  UIADD3.64 UR52, UR12, 0x100, URZ ;  /* 0x000001000c347897 */ /* 0x000fe2000fffe03f */
        /* <DEDUP_REMOVED lines=69> */
[----:B0-----:R0:W5:Y:S04]  /*29180*/  LDL.LU R152, [R1+0x5810] ;  /* 0x0058100001987983 */ /* 0x0011680000300800 */
[----:B------:R-:W2:Y:S04]  /*29190*/  LDL.LU.64 R150, [R1+0x5808] ;  /* 0x0058080001967983 */ /* 0x000ea80000300a00 */
        /* <DEDUP_REMOVED lines=13> */
[----:B------:R-:W2:Y:S02]  /*29270*/  LDL.LU R121, [R1+0x2498] ;  /* 0x0024980001797983 */ /* 0x000ea40000300800 */
[----:B--2---:R-:W-:-:S05]  /*29280*/  IADD3.X R121, R121, UR7, RZ, P3, !PT ;  /* 0x0000000779797c10 */ /* 0x004fca0009ffe4ff */
[----:B------:R1:W-:Y:S04]  /*29290*/  STL [R1+0x2498], R121 ;  /* 0x0024987901007387 */ /* 0x0003e80000100800 */
[----:B-1----:R-:W2:Y:S02]  /*292a0*/  LDL.LU R121, [R1+0x246c] ;  /* 0x00246c0001797983 */ /* 0x002ea40000300800 */
[----:B--2---:R-:W-:-:S05]  /*292b0*/  IADD3 R121, P3, R121, UR6, RZ ;  /* 0x0000000679797c10 */ /* 0x004fca000ff7e0ff */
[----:B------:R1:W-:Y:S04]  /*292c0*/  STL [R1+0x246c], R121 ;  /* 0x00246c7901007387 */ /* 0x0003e80000100800 */
[----:B-1----:R-:W2:Y:S02]  /*292d0*/  LDL.LU R121, [R1+0x2490] ;  /* 0x0024900001797983 */ /* 0x002ea40000300800 */
        /* <DEDUP_REMOVED lines=71> */
[----:B-1----:R-:W2:Y:S01]  /*29750*/  LDL.LU R121, [R1+0x2430] ;  /* 0x0024300001797983 */ /* 0x002ea20000300800 */
[----:B------:R-:W-:Y:S02]  /*29760*/  R2UR UR54, R24 ;  /* 0x00000000183672ca */ /* 0x000fe400000e0000 */
[----:B--2---:R-:W-:-:S05]  /*29770*/  IADD3.X R121, R121, UR7, RZ, P4, !PT ;  /* 0x0000000779797c10 */ /* 0x004fca000a7fe4ff */
[----:B------:R1:W-:Y:S04]  /*29780*/  STL [R1+0x2430], R121 ;  /* 0x0024307901007387 */ /* 0x0003e80000100800 */
[----:B------:R-:W-:Y:S04]  /*29790*/  STL.64 [R1+0x5798], R150 ;  /* 0x0057989601007387 */ /* 0x000fe80000100a00 */
        /* <DEDUP_REMOVED lines=14> */
[----:B------:R-:W3:Y:S04]  /*29880*/  LDL.LU.64 R24, [R1+0xe00] ;  /* 0x000e000001187983 */ /* 0x000ee80000300a00 */
        /* <DEDUP_REMOVED lines=47> */
[----:B-1----:R-:W3:Y:S04]  /*29b80*/  LDL.LU.64 R120, [R1+0xf80] ;  /* 0x000f800001787983 */ /* 0x002ee80000300a00 */
[----:B--2---:R-:W3:Y:S04]  /*29b90*/  LDL.LU.64 R122, [R1+0xf88] ;  /* 0x000f8800017a7983 */ /* 0x004ee80000300a00 */
        /* <DEDUP_REMOVED lines=13> */
[----:B------:R-:W3:Y:S01]  /*29c70*/  LDL.LU.64 R150, [R1+0xff8] ;  /* 0x000ff80001967983 */ /* 0x000ee20000300a00 */
[----:B------:R-:W-:Y:S01]  /*29c80*/  UMOV UR56, UR52 ;  /* 0x0000003400387c82 */ /* 0x000fe20008000000 */
[----:B------:R-:W-:Y:S01]  /*29c90*/  UMOV UR57, UR53 ;  /* 0x0000003500397c82 */ /* 0x000fe20008000000 */
[----:B------:R-:W-:Y:S01]  /*29ca0*/  UMOV UR58, UR26 ;  /* 0x0000001a003a7c82 */ /* 0x000fe20008000000 */
[----:B------:R-:W-:Y:S01]  /*29cb0*/  UMOV UR59, UR27 ;  /* 0x0000001b003b7c82 */ /* 0x000fe20008000000 */
[----:B---3--:R-:W-:-:S06]  /*29cc0*/  WARPGROUP.ARRIVE ;  /* 0x00000000000079c5 */ /* 0x008fcc0000000000 */
        /* <DEDUP_REMOVED lines=66> */
[----:B-1----:R-:W2:Y:S04]  /*2a0f0*/  LDL.LU.64 R150, [R1+0x5798] ;  /* 0x0057980001967983 */ /* 0x002ea80000300a00 */
        /* <DEDUP_REMOVED lines=1234> */
[----:B------:R-:W2:Y:S04]  /*2ee20*/  LDL.LU.64 R124, [R1+0x54d8] ;  /* 0x0054d800017c7983 */ /* 0x000ea80000300a00 */
[----:B------:R-:W3:Y:S04]  /*2ee30*/  LDL.LU.64 R122, [R1+0x54d0] ;  /* 0x0054d000017a7983 */ /* 0x000ee80000300a00 */
[----:B------:R-:W4:Y:S02]  /*2ee40*/  LDL.LU R121, [R1+0x2618] ;  /* 0x0026180001797983 */ /* 0x000f240000300800 */
[----:B----4-:R-:W-:-:S05]  /*2ee50*/  IADD3.X R121, R121, UR54, RZ, P6, !PT ;  /* 0x0000003679797c10 */ /* 0x010fca000b7fe4ff */
[----:B------:R1:W-:Y:S04]  /*2ee60*/  STL [R1+0x2618], R121 ;  /* 0x0026187901007387 */ /* 0x0003e80000100800 */
[----:B-1----:R-:W4:Y:S02]  /*2ee70*/  LDL.LU R121, [R1+0x2210] ;  /* 0x0022100001797983 */ /* 0x002f240000300800 */
[----:B----4-:R-:W-:-:S05]  /*2ee80*/  IADD3 R121, P6, R121, UR5, RZ ;  /* 0x0000000579797c10 */ /* 0x010fca000ffde0ff */
[----:B------:R1:W-:Y:S04]  /*2ee90*/  STL [R1+0x2210], R121 ;  /* 0x0022107901007387 */ /* 0x0003e80000100800 */
[----:B-1----:R-:W4:Y:S02]  /*2eea0*/  LDL.LU R121, [R1+0x2614] ;  /* 0x0026140001797983 */ /* 0x002f240000300800 */
        /* <DEDUP_REMOVED lines=62> */
[----:B-1----:R-:W4:Y:S01]  /*2f290*/  LDL.LU R121, [R1+0x21b8] ;  /* 0x0021b80001797983 */ /* 0x002f220000300800 */
[----:B---3--:R-:W-:Y:S02]  /*2f2a0*/  IMAD.MOV.U32 R252, RZ, RZ, R122 ;  /* 0x000000fffffc7224 */ /* 0x008fe400078e007a */
[----:B------:R-:W-:Y:S02]  /*2f2b0*/  IMAD.MOV.U32 R251, RZ, RZ, R123 ;  /* 0x000000fffffb7224 */ /* 0x000fe400078e007b */
[----:B--2---:R-:W-:Y:S01]  /*2f2c0*/  IMAD.MOV.U32 R250, RZ, RZ, R124 ;  /* 0x000000fffffa7224 */ /* 0x004fe200078e007c */
[----:B----4-:R-:W-:-:S05]  /*2f2d0*/  IADD3 R121, P5, R121, UR5, RZ ;  /* 0x0000000579797c10 */ /* 0x010fca000ffbe0ff */
[----:B------:R1:W-:Y:S04]  /*2f2e0*/  STL [R1+0x21b8], R121 ;  /* 0x0021b87901007387 */ /* 0x0003e80000100800 */
        /* <DEDUP_REMOVED lines=63> */
[----:B------:R-:W3:Y:S04]  /*2f6e0*/  LDL.LU.64 R122, [R1+0x388] ;  /* 0x00038800017a7983 */ /* 0x000ee80000300a00 */
        /* <DEDUP_REMOVED lines=18> */
[----:B------:R-:W-:-:S02]  /*2f810*/  IADD3.X R250, R250, UR54, RZ, P6, !PT ;  /* 0x00000036fafa7c10 */ /* 0x000fc4000b7fe4ff */
[----:B------:R-:W-:Y:S02]  /*2f820*/  IADD3 R251, P6, R251, UR5, RZ ;  /* 0x00000005fbfb7c10 */ /* 0x000fe4000ffde0ff */
[----:B------:R-:W-:Y:S01]  /*2f830*/  IADD3.X R252, R252, UR54, RZ, P1, !PT ;  /* 0x00000036fcfc7c10 */ /* 0x000fe20008ffe4ff */
[----:B------:R-:W-:Y:S01]  /*2f840*/  STL [R1+0x21dc], R250 ;  /* 0x0021dcfa01007387 */ /* 0x000fe20000100800 */
[----:B---3--:R-:W-:-:S06]  /*2f850*/  WARPGROUP.ARRIVE ;  /* 0x00000000000079c5 */ /* 0x008fcc0000000000 */
[----:B------:R-:W-:Y:S03]  /*2f860*/  QGMMA.64x256x32.F32.E4M3.E4M3 R24, gdesc[UR40], R24, gsb0 ;  /* 0x03e00000281879f3 */ /* 0x000fe60008000818 */
[----:B------:R-:W-:Y:S02]  /*2f870*/  WARPGROUP.DEPBAR.LE gsb0, 0x0 ;  /* 0x00008000000079c5 */ /* 0x000fe40000010000 */
[----:B------:R-:W-:Y:S04]  /*2f880*/  STL.64 [R1+0x200], R24 ;  /* 0x0002001801007387 */ /* 0x000fe80000100a00 */
[----:B------:R-:W-:Y:S04]  /*2f890*/  STL [R1+0x21b0], R251 ;  /* 0x0021b0fb01007387 */ /* 0x000fe80000100800 */
[----:B------:R-:W-:Y:S04]  /*2f8a0*/  STL.64 [R1+0x208], R26 ;  /* 0x0002081a01007387 */ /* 0x000fe80000100a00 */
[----:B------:R-:W-:Y:S04]  /*2f8b0*/  STL [R1+0x21d4], R252 ;  /* 0x0021d4fc01007387 */ /* 0x000fe80000100800 */
        /* <DEDUP_REMOVED lines=76> */
[----:B------:R-:W4:Y:S04]  /*2fd80*/  LDL.LU.64 R24, [R1] ;  /* 0x0000000001187983 */ /* 0x000f280000300a00 */
        /* <DEDUP_REMOVED lines=48> */
[----:B------:R-:W4:Y:S01]  /*30090*/  LDL.LU.64 R122, [R1+0x188] ;  /* 0x00018800017a7983 */ /* 0x000f220000300a00 */
[----:B--2---:R-:W-:-:S02]  /*300a0*/  IMAD.MOV.U32 R227, RZ, RZ, R150 ;  /* 0x000000ffffe37224 */ /* 0x004fc400078e0096 */
[----:B---3--:R-:W-:Y:S02]  /*300b0*/  IMAD.MOV.U32 R229, RZ, RZ, R148 ;  /* 0x000000ffffe57224 */ /* 0x008fe400078e0094 */
[----:B----4-:R-:W-:Y:S02]  /*300c0*/  IMAD.MOV.U32 R231, RZ, RZ, R146 ;  /* 0x000000ffffe77224 */ /* 0x010fe400078e0092 */
[----:B------:R-:W-:Y:S02]  /*300d0*/  IMAD.MOV.U32 R233, RZ, RZ, R144 ;  /* 0x000000ffffe97224 */ /* 0x000fe400078e0090 */
[----:B------:R-:W-:Y:S02]  /*300e0*/  IMAD.MOV.U32 R235, RZ, RZ, R142 ;  /* 0x000000ffffeb7224 */ /* 0x000fe400078e008e */
[----:B------:R-:W-:Y:S02]  /*300f0*/  IMAD.MOV.U32 R237, RZ, RZ, R140 ;  /* 0x000000ffffed7224 */ /* 0x000fe400078e008c */
[----:B------:R-:W-:-:S02]  /*30100*/  IMAD.MOV.U32 R239, RZ, RZ, R138 ;  /* 0x000000ffffef7224 */ /* 0x000fc400078e008a */
[----:B------:R-:W-:Y:S02]  /*30110*/  IMAD.MOV.U32 R241, RZ, RZ, R136 ;  /* 0x000000fffff17224 */ /* 0x000fe400078e0088 */
[----:B------:R-:W-:Y:S02]  /*30120*/  IMAD.MOV.U32 R243, RZ, RZ, R134 ;  /* 0x000000fffff37224 */ /* 0x000fe400078e0086 */
[----:B------:R-:W-:Y:S02]  /*30130*/  IMAD.MOV.U32 R245, RZ, RZ, R132 ;  /* 0x000000fffff57224 */ /* 0x000fe400078e0084 */
[----:B------:R-:W-:Y:S02]  /*30140*/  IMAD.MOV.U32 R247, RZ, RZ, R130 ;  /* 0x000000fffff77224 */ /* 0x000fe400078e0082 */
[----:B------:R-:W-:Y:S02]  /*30150*/  IMAD.MOV.U32 R249, RZ, RZ, R128 ;  /* 0x000000fffff97224 */ /* 0x000fe400078e0080 */
[----:B------:R-:W-:-:S02]  /*30160*/  IMAD.MOV.U32 R251, RZ, RZ, R126 ;  /* 0x000000fffffb7224 */ /* 0x000fc400078e007e */
[----:B------:R-:W-:Y:S02]  /*30170*/  IMAD.MOV.U32 R252, RZ, RZ, R125 ;  /* 0x000000fffffc7224 */ /* 0x000fe400078e007d */
[----:B------:R-:W-:Y:S01]  /*30180*/  IMAD.MOV.U32 R250, RZ, RZ, R127 ;  /* 0x000000fffffa7224 */ /* 0x000fe200078e007f */
[----:B------:R-:W2:Y:S01]  /*30190*/  LDL.LU.64 R124, [R1+0x190] ;  /* 0x00019000017c7983 */ /* 0x000ea20000300a00 */
[----:B------:R-:W-:-:S03]  /*301a0*/  IMAD.MOV.U32 R248, RZ, RZ, R129 ;  /* 0x000000fffff87224 */ /* 0x000fc600078e0081 */
        /* <DEDUP_REMOVED lines=22> */
[----:B------:R-:W2:Y:S04]  /*30310*/  LDL.LU.64 R148, [R1+0x1f0] ;  /* 0x0001f00001947983 */ /* 0x000ea80000300a00 */
[----:B------:R-:W2:Y:S01]  /*30320*/  LDL.LU.64 R150, [R1+0x1f8] ;  /* 0x0001f80001967983 */ /* 0x000ea20000300a00 */
[----:B------:R-:W-:Y:S01]  /*30330*/  UMOV UR46, UR10 ;  /* 0x0000000a002e7c82 */ /* 0x000fe20008000000 */
[----:B------:R-:W-:Y:S01]  /*30340*/  UMOV UR47, UR11 ;  /* 0x0000000b002f7c82 */ /* 0x000fe20008000000 */
[----:B------:R-:W-:Y:S02]  /*30350*/  IADD3 R226, P1, R226, UR5, RZ ;  /* 0x00000005e2e27c10 */ /* 0x000fe4000ff3e0ff */
[----:B------:R-:W-:Y:S02]  /*30360*/  IADD3.X R227, R227, UR54, RZ, P2, !PT ;  /* 0x00000036e3e37c10 */ /* 0x000fe400097fe4ff */
[----:B------:R-:W-:-:S02]  /*30370*/  IADD3 R228, P2, R228, UR5, RZ ;  /* 0x00000005e4e47c10 */ /* 0x000fc4000ff5e0ff */
[----:B------:R-:W-:Y:S02]  /*30380*/  IADD3.X R229, R229, UR54, RZ, P3, !PT ;  /* 0x00000036e5e57c10 */ /* 0x000fe40009ffe4ff */
[----:B------:R-:W-:Y:S01]  /*30390*/  IADD3 R230, P3, R230, UR5, RZ ;  /* 0x00000005e6e67c10 */ /* 0x000fe2000ff7e0ff */
[----:B------:R-:W-:Y:S01]  /*303a0*/  STL [R1+0x21a8], R226 ;  /* 0x0021a8e201007387 */ /* 0x000fe20000100800 */
[----:B------:R-:W-:-:S03]  /*303b0*/  IADD3.X R231, R231, UR54, RZ, P4, !PT ;  /* 0x00000036e7e77c10 */ /* 0x000fc6000a7fe4ff */
[----:B------:R-:W-:Y:S01]  /*303c0*/  STL [R1+0x21cc], R227 ;  /* 0x0021cce301007387 */ /* 0x000fe20000100800 */
[----:B------:R-:W-:-:S03]  /*303d0*/  IADD3 R232, P4, R232, UR5, RZ ;  /* 0x00000005e8e87c10 */ /* 0x000fc6000ff9e0ff */
        /* <DEDUP_REMOVED lines=36> */
[----:B------:R-:W-:Y:S04]  /*30620*/  STL [R1+0x2158], R246 ;  /* 0x002158f601007387 */ /* 0x000fe80000100800 */
[----:B------:R-:W-:Y:S01]  /*30630*/  STL [R1+0x217c], R247 ;  /* 0x00217cf701007387 */ /* 0x000fe20000100800 */
[----:B------:R-:W-:-:S03]  /*30640*/  IADD3.X R251, R251, UR54, RZ, P2, !PT ;  /* 0x00000036fbfb7c10 */ /* 0x000fc600097fe4ff */
[----:B------:R-:W-:Y:S01]  /*30650*/  STL [R1+0x2150], R248 ;  /* 0x002150f801007387 */ /* 0x000fe20000100800 */
[----:B------:R-:W-:-:S03]  /*30660*/  IADD3 R252, P2, R252, UR5, RZ ;  /* 0x00000005fcfc7c10 */ /* 0x000fc6000ff5e0ff */
[----:B------:R-:W-:Y:S04]  /*30670*/  STL [R1+0x2174], R249 ;  /* 0x002174f901007387 */ /* 0x000fe80000100800 */
[----:B------:R-:W-:Y:S01]  /*30680*/  STL [R1+0x2148], R250 ;  /* 0x002148fa01007387 */ /* 0x000fe20000100800 */
[----:B--2---:R-:W-:-:S06]  /*30690*/  WARPGROUP.ARRIVE ;  /* 0x00000000000079c5 */ /* 0x004fcc0000000000 */
[----:B------:R-:W-:Y:S03]  /*306a0*/  QGMMA.64x256x32.F32.E4M3.E4M3 R24, gdesc[UR44], R24, gsb0 ;  /* 0x03e000002c1879f3 */ /* 0x000fe60008000818 */
[----:B------:R-:W-:Y:S02]  /*306b0*/  WARPGROUP.DEPBAR.LE gsb0, 0x0 ;  /* 0x00008000000079c5 */ /* 0x000fe40000010000 */
[----:B------:R-:W-:Y:S04]  /*306c0*/  STL.64 [R1], R24 ;  /* 0x0000001801007387 */ /* 0x000fe80000100a00 */
        /* <DEDUP_REMOVED lines=68> */
[----:B------:R-:W2:Y:S04]  /*30b10*/  LDL.LU.64 R144, [R1+0x5440] ;  /* 0x0054400001907983 */ /* 0x000ea80000300a00 */
        /* <DEDUP_REMOVED lines=60> */
[----:B---3--:R-:W-:-:S02]  /*30ee0*/  IADD3.X R125, R125, UR54, RZ, P3, !PT ;  /* 0x000000367d7d7c10 */ /* 0x008fc40009ffe4ff */
[----:B--2---:R-:W-:Y:S02]  /*30ef0*/  IADD3 R126, P3, R126, UR5, RZ ;  /* 0x000000057e7e7c10 */ /* 0x004fe4000ff7e0ff */
[----:B------:R-:W-:Y:S02]  /*30f00*/  IADD3.X R127, R127, UR54, RZ, P4, !PT ;  /* 0x000000367f7f7c10 */ /* 0x000fe4000a7fe4ff */
[----:B----4-:R-:W-:Y:S01]  /*30f10*/  IADD3 R128, P4, R128, UR5, RZ ;  /* 0x0000000580807c10 */ /* 0x010fe2000ff9e0ff */
[----:B------:R1:W-:Y:S01]  /*30f20*/  STL [R1+0x2164], R125 ;  /* 0x0021647d01007387 */ /* 0x0003e20000100800 */
[----:B------:R-:W-:Y:S02]  /*30f30*/  IADD3.X R129, R129, UR54, RZ, P5, !PT ;  /* 0x0000003681817c10 */ /* 0x000fe4000affe4ff */
[----:B------:R-:W-:Y:S02]  /*30f40*/  IADD3 R130, P5, R130, UR5, RZ ;  /* 0x0000000582827c10 */ /* 0x000fe4000ffbe0ff */
[----:B------:R-:W-:Y:S01]  /*30f50*/  IADD3.X R131, R131, UR54, RZ, P6, !PT ;  /* 0x0000003683837c10 */ /* 0x000fe2000b7fe4ff */
[----:B-1----:R-:W2:Y:S04]  /*30f60*/  LDL.LU R125, [R1+0x5258] ;  /* 0x00525800017d7983 */ /* 0x002ea80000300800 */
[----:B------:R1:W-:Y:S01]  /*30f70*/  STL [R1+0x2138], R126 ;  /* 0x0021387e01007387 */ /* 0x0003e20000100800 */
[----:B------:R-:W-:-:S02]  /*30f80*/  IADD3 R132, P6, R132, UR5, RZ ;  /* 0x0000000584847c10 */ /* 0x000fc4000ffde0ff */
[----:B------:R-:W-:Y:S01]  /*30f90*/  IADD3.X R133, R133, UR54, RZ, P1, !PT ;  /* 0x0000003685857c10 */ /* 0x000fe20008ffe4ff */
[----:B-1----:R-:W2:Y:S04]  /*30fa0*/  LDL.LU R126, [R1+0x5254] ;  /* 0x00525400017e7983 */ /* 0x002ea80000300800 */
[----:B------:R1:W-:Y:S01]  /*30fb0*/  STL [R1+0x215c], R127 ;  /* 0x00215c7f01007387 */ /* 0x0003e20000100800 */
[----:B------:R-:W-:-:S03]  /*30fc0*/  IADD3 R134, P1, R134, UR5, RZ ;  /* 0x0000000586867c10 */ /* 0x000fc6000ff3e0ff */
[----:B-1----:R-:W2:Y:S04]  /*30fd0*/  LDL.LU R127, [R1+0x5250] ;  /* 0x00525000017f7983 */ /* 0x002ea80000300800 */
[----:B------:R1:W-:Y:S01]  /*30fe0*/  STL [R1+0x2130], R128 ;  /* 0x0021308001007387 */ /* 0x0003e20000100800 */
[----:B------:R-:W-:-:S03]  /*30ff0*/  IADD3.X R135, R135, UR54, RZ, P2, !PT ;  /* 0x0000003687877c10 */ /* 0x000fc600097fe4ff */
        /* <DEDUP_REMOVED lines=37> */
[----:B------:R1:W-:Y:S04]  /*31250*/  STL [R1+0x2124], R141 ;  /* 0x0021248d01007387 */ /* 0x0003e80000100800 */
        /* <DEDUP_REMOVED lines=13> */
[----:B------:R-:W3:Y:S01]  /*31330*/  LDL.LU R250, [R1+0x20d0] ;  /* 0x0020d00001fa7983 */ /* 0x000ee20000300800 */
[----:B------:R-:W-:-:S02]  /*31340*/  IADD3 R148, P2, R148, UR5, RZ ;  /* 0x0000000594947c10 */ /* 0x000fc4000ff5e0ff */
[----:B------:R-:W-:Y:S02]  /*31350*/  IADD3.X R149, R149, UR54, RZ, P3, !PT ;  /* 0x0000003695957c10 */ /* 0x000fe40009ffe4ff */
[----:B------:R-:W-:Y:S01]  /*31360*/  IADD3 R150, P3, R150, UR5, RZ ;  /* 0x0000000596967c10 */ /* 0x000fe2000ff7e0ff */
[----:B------:R1:W-:Y:S01]  /*31370*/  STL [R1+0x20e0], R148 ;  /* 0x0020e09401007387 */ /* 0x0003e20000100800 */
[----:B------:R-:W-:-:S03]  /*31380*/  IADD3.X R151, R151, UR54, RZ, P4, !PT ;  /* 0x0000003697977c10 */ /* 0x000fc6000a7fe4ff */
[----:B-1----:R-:W2:Y:S04]  /*31390*/  LDL.LU R148, [R1+0x51fc] ;  /* 0x0051fc0001947983 */ /* 0x002ea80000300800 */
[----:B------:R1:W-:Y:S04]  /*313a0*/  STL [R1+0x2104], R149 ;  /* 0x0021049501007387 */ /* 0x0003e80000100800 */
[----:B-1----:R-:W2:Y:S04]  /*313b0*/  LDL.LU R149, [R1+0x51f8] ;  /* 0x0051f80001957983 */ /* 0x002ea80000300800 */
[----:B------:R-:W4:Y:S04]  /*313c0*/  LDL.LU R248, [R1+0x20f4] ;  /* 0x0020f40001f87983 */ /* 0x000f280000300800 */
[----:B------:R-:W2:Y:S04]  /*313d0*/  LDL.LU R251, [R1+0x20c8] ;  /* 0x0020c80001fb7983 */ /* 0x000ea80000300800 */
[----:B------:R1:W-:Y:S04]  /*313e0*/  STL [R1+0x20d8], R150 ;  /* 0x0020d89601007387 */ /* 0x0003e80000100800 */
[----:B-1----:R-:W2:Y:S04]  /*313f0*/  LDL.LU R150, [R1+0x51f4] ;  /* 0x0051f40001967983 */ /* 0x002ea80000300800 */
[----:B------:R1:W-:Y:S04]  /*31400*/  STL [R1+0x20fc], R151 ;  /* 0x0020fc9701007387 */ /* 0x0003e80000100800 */
[----:B-1----:R-:W2:Y:S04]  /*31410*/  LDL.LU R151, [R1+0x51f0] ;  /* 0x0051f00001977983 */ /* 0x002ea80000300800 */
        /* <DEDUP_REMOVED lines=23> */
[----:B------:R-:W2:Y:S01]  /*31590*/  LDL.LU R247, [R1+0x2068] ;  /* 0x0020680001f77983 */ /* 0x000ea20000300800 */
[----:B---3--:R-:W-:-:S05]  /*315a0*/  IADD3 R250, P4, R250, UR5, RZ ;  /* 0x00000005fafa7c10 */ /* 0x008fca000ff9e0ff */
[----:B------:R1:W-:Y:S04]  /*315b0*/  STL [R1+0x20d0], R250 ;  /* 0x0020d0fa01007387 */ /* 0x0003e80000100800 */
[----:B-1----:R-:W3:Y:S01]  /*315c0*/  LDL.LU R250, [R1+0x208c] ;  /* 0x00208c0001fa7983 */ /* 0x002ee20000300800 */
[----:B----4-:R-:W-:Y:S02]  /*315d0*/  IADD3.X R248, R248, UR54, RZ, P5, !PT ;  /* 0x00000036f8f87c10 */ /* 0x010fe4000affe4ff */
[----:B--2---:R-:W-:-:S03]  /*315e0*/  IADD3 R251, P5, R251, UR5, RZ ;  /* 0x00000005fbfb7c10 */ /* 0x004fc6000ffbe0ff */
[----:B------:R1:W-:Y:S04]  /*315f0*/  STL [R1+0x20f4], R248 ;  /* 0x0020f4f801007387 */ /* 0x0003e80000100800 */
[----:B-1----:R-:W2:Y:S04]  /*31600*/  LDL.LU R248, [R1+0x2060] ;  /* 0x0020600001f87983 */ /* 0x002ea80000300800 */
[----:B------:R1:W-:Y:S01]  /*31610*/  STL [R1+0x20c8], R251 ;  /* 0x0020c8fb01007387 */ /* 0x0003e20000100800 */
[----:B------:R-:W-:-:S03]  /*31620*/  IADD3.X R252, R252, UR54, RZ, P6, !PT ;  /* 0x00000036fcfc7c10 */ /* 0x000fc6000b7fe4ff */
[----:B-1----:R-:W4:Y:S04]  /*31630*/  LDL.LU R251, [R1+0x2084] ;  /* 0x0020840001fb7983 */ /* 0x002f280000300800 */
[----:B------:R1:W-:Y:S01]  /*31640*/  STL [R1+0x20ec], R252 ;  /* 0x0020ecfc01007387 */ /* 0x0003e20000100800 */
[----:B------:R-:W-:Y:S02]  /*31650*/  IADD3 R226, P6, R226, UR5, RZ ;  /* 0x00000005e2e27c10 */ /* 0x000fe4000ffde0ff */
[----:B------:R-:W-:Y:S02]  /*31660*/  IADD3.X R227, R227, UR54, RZ, P1, !PT ;  /* 0x00000036e3e37c10 */ /* 0x000fe40008ffe4ff */
[----:B------:R-:W-:Y:S02]  /*31670*/  IADD3 R228, P1, R228, UR5, RZ ;  /* 0x00000005e4e47c10 */ /* 0x000fe4000ff3e0ff */
[----:B------:R-:W-:Y:S01]  /*31680*/  IADD3.X R229, R229, UR54, RZ, P2, !PT ;  /* 0x00000036e5e57c10 */ /* 0x000fe200097fe4ff */
[----:B-1----:R-:W4:Y:S01]  /*31690*/  LDL.LU R252, [R1+0x2058] ;  /* 0x0020580001fc7983 */ /* 0x002f220000300800 */
        /* <DEDUP_REMOVED lines=32> */
[----:B------:R-:W-:-:S03]  /*318a0*/  IADD3.X R245, R245, UR54, RZ, P4, !PT ;  /* 0x00000036f5f57c10 */ /* 0x000fc6000a7fe4ff */
[----:B------:R-:W-:Y:S01]  /*318b0*/  STL [R1+0x2080], R242 ;  /* 0x002080f201007387 */ /* 0x000fe20000100800 */
[----:B------:R-:W-:-:S03]  /*318c0*/  IADD3 R246, P4, R246, UR5, RZ ;  /* 0x00000005f6f67c10 */ /* 0x000fc6000ff9e0ff */
[----:B------:R-:W-:Y:S04]  /*318d0*/  STL [R1+0x20a4], R243 ;  /* 0x0020a4f301007387 */ /* 0x000fe80000100800 */
[----:B------:R-:W-:Y:S01]  /*318e0*/  STL [R1+0x2078], R244 ;  /* 0x002078f401007387 */ /* 0x000fe20000100800 */
[----:B------:R-:W-:-:S03]  /*318f0*/  IADD3 R247, P5, R247, UR5, RZ ;  /* 0x00000005f7f77c10 */ /* 0x000fc6000ffbe0ff */
[----:B------:R1:W-:Y:S04]  /*31900*/  STL [R1+0x2094], R249 ;  /* 0x002094f901007387 */ /* 0x0003e80000100800 */
[----:B------:R-:W-:Y:S04]  /*31910*/  STL [R1+0x209c], R245 ;  /* 0x00209cf501007387 */ /* 0x000fe80000100800 */
[----:B-1----:R-:W4:Y:S04]  /*31920*/  LDL.LU R249, [R1+0x207c] ;  /* 0x00207c0001f97983 */ /* 0x002f280000300800 */
[----:B------:R-:W-:Y:S04]  /*31930*/  STL [R1+0x2070], R246 ;  /* 0x002070f601007387 */ /* 0x000fe80000100800 */
[----:B------:R1:W-:Y:S04]  /*31940*/  STL [R1+0x2068], R247 ;  /* 0x002068f701007387 */ /* 0x0003e80000100800 */
[----:B-1----:R-:W4:Y:S01]  /*31950*/  LDL.LU R247, [R1+0x2050] ;  /* 0x0020500001f77983 */ /* 0x002f220000300800 */
[----:B---3--:R-:W-:-:S05]  /*31960*/  IADD3.X R250, R250, UR54, RZ, P6, !PT ;  /* 0x00000036fafa7c10 */ /* 0x008fca000b7fe4ff */
[----:B------:R1:W-:Y:S04]  /*31970*/  STL [R1+0x208c], R250 ;  /* 0x00208cfa01007387 */ /* 0x0003e80000100800 */
[----:B-1----:R-:W3:Y:S01]  /*31980*/  LDL.LU R250, [R1+0x2074] ;  /* 0x0020740001fa7983 */ /* 0x002ee20000300800 */
[----:B--2---:R-:W-:Y:S02]  /*31990*/  IADD3 R248, P6, R248, UR5, RZ ;  /* 0x00000005f8f87c10 */ /* 0x004fe4000ffde0ff */
[----:B----4-:R-:W-:-:S05]  /*319a0*/  IADD3.X R251, R251, UR54, RZ, P1, !PT ;  /* 0x00000036fbfb7c10 */ /* 0x010fca0008ffe4ff */
[----:B------:R1:W-:Y:S01]  /*319b0*/  STL [R1+0x2084], R251 ;  /* 0x002084fb01007387 */ /* 0x0003e20000100800 */
[----:B------:R-:W-:-:S03]  /*319c0*/  IADD3 R252, P1, R252, UR5, RZ ;  /* 0x00000005fcfc7c10 */ /* 0x000fc6000ff3e0ff */
[----:B-1----:R-:W2:Y:S04]  /*319d0*/  LDL.LU R251, [R1+0x2048] ;  /* 0x0020480001fb7983 */ /* 0x002ea80000300800 */
[----:B------:R-:W-:Y:S04]  /*319e0*/  STL [R1+0x2060], R248 ;  /* 0x002060f801007387 */ /* 0x000fe80000100800 */
[----:B------:R-:W4:Y:S04]  /*319f0*/  LDL.LU R226, [R1+0x206c] ;  /* 0x00206c0001e27983 */ /* 0x000f280000300800 */
[----:B------:R-:W4:Y:S04]  /*31a00*/  LDL.LU R227, [R1+0x2040] ;  /* 0x0020400001e37983 */ /* 0x000f280000300800 */
[----:B------:R-:W4:Y:S04]  /*31a10*/  LDL.LU R228, [R1+0x2064] ;  /* 0x0020640001e47983 */ /* 0x000f280000300800 */
[----:B------:R1:W-:Y:S04]  /*31a20*/  STL [R1+0x2058], R252 ;  /* 0x002058fc01007387 */ /* 0x0003e80000100800 */
[----:B------:R-:W4:Y:S04]  /*31a30*/  LDL.LU R229, [R1+0x2038] ;  /* 0x0020380001e57983 */ /* 0x000f280000300800 */
        /* <DEDUP_REMOVED lines=17> */
[----:B-1----:R-:W4:Y:S04]  /*31b50*/  LDL.LU R252, [R1+0x1ff0] ;  /* 0x001ff00001fc7983 */ /* 0x002f280000300800 */
[----:B------:R-:W4:Y:S01]  /*31b60*/  LDL.LU R248, [R1+0x2014] ;  /* 0x0020140001f87983 */ /* 0x000f220000300800 */
[----:B------:R-:W-:-:S05]  /*31b70*/  IADD3.X R249, R249, UR54, RZ, P2, !PT ;  /* 0x00000036f9f97c10 */ /* 0x000fca00097fe4ff */
[----:B------:R1:W-:Y:S01]  /*31b80*/  STL [R1+0x207c], R249 ;  /* 0x00207cf901007387 */ /* 0x0003e20000100800 */
[----:B------:R-:W-:-:S03]  /*31b90*/  IADD3 R247, P2, R247, UR5, RZ ;  /* 0x00000005f7f77c10 */ /* 0x000fc6000ff5e0ff */
[----:B-1----:R-:W4:Y:S04]  /*31ba0*/  LDL.LU R249, [R1+0x1fe8] ;  /* 0x001fe80001f97983 */ /* 0x002f280000300800 */
[----:B------:R1:W-:Y:S04]  /*31bb0*/  STL [R1+0x2050], R247 ;  /* 0x002050f701007387 */ /* 0x0003e80000100800 */
[----:B-1----:R-:W4:Y:S01]  /*31bc0*/  LDL.LU R247, [R1+0x200c] ;  /* 0x00200c0001f77983 */ /* 0x002f220000300800 */
[----:B---3--:R-:W-:-:S05]  /*31bd0*/  IADD3.X R250, R250, UR54, RZ, P3, !PT ;  /* 0x00000036fafa7c10 */ /* 0x008fca0009ffe4ff */
[----:B------:R1:W-:Y:S04]  /*31be0*/  STL [R1+0x2074], R250 ;  /* 0x002074fa01007387 */ /* 0x0003e80000100800 */
[----:B-1----:R-:W3:Y:S01]  /*31bf0*/  LDL.LU R250, [R1+0x1fe0] ;  /* 0x001fe00001fa7983 */ /* 0x002ee20000300800 */
[----:B--2---:R-:W-:Y:S02]  /*31c00*/  IADD3 R251, P3, R251, UR5, RZ ;  /* 0x00000005fbfb7c10 */ /* 0x004fe4000ff7e0ff */
[----:B----4-:R-:W-:Y:S02]  /*31c10*/  IADD3.X R226, R226, UR54, RZ, P4, !PT ;  /* 0x00000036e2e27c10 */ /* 0x010fe4000a7fe4ff */
[----:B------:R-:W-:Y:S02]  /*31c20*/  IADD3 R227, P4, R227, UR5, RZ ;  /* 0x00000005e3e37c10 */ /* 0x000fe4000ff9e0ff */
[----:B------:R-:W-:Y:S01]  /*31c30*/  IADD3.X R228, R228, UR54, RZ, P5, !PT ;  /* 0x00000036e4e47c10 */ /* 0x000fe2000affe4ff */
[----:B------:R1:W-:Y:S01]  /*31c40*/  STL [R1+0x2048], R251 ;  /* 0x002048fb01007387 */ /* 0x0003e20000100800 */
[----:B------:R-:W-:-:S02]  /*31c50*/  IADD3 R229, P5, R229, UR5, RZ ;  /* 0x00000005e5e57c10 */ /* 0x000fc4000ffbe0ff */
[----:B------:R-:W-:Y:S02]  /*31c60*/  IADD3.X R230, R230, UR54, RZ, P6, !PT ;  /* 0x00000036e6e67c10 */ /* 0x000fe4000b7fe4ff */
[----:B------:R-:W-:Y:S02]  /*31c70*/  IADD3 R231, P6, R231, UR5, RZ ;  /* 0x00000005e7e77c10 */ /* 0x000fe4000ffde0ff */
[----:B------:R-:W-:Y:S02]  /*31c80*/  IADD3.X R232, R232, UR54, RZ, P1, !PT ;  /* 0x00000036e8e87c10 */ /* 0x000fe40008ffe4ff */
[----:B------:R-:W-:Y:S01]  /*31c90*/  IADD3 R233, P1, R233, UR5, RZ ;  /* 0x00000005e9e97c10 */ /* 0x000fe2000ff3e0ff */
[----:B-1----:R-:W2:Y:S04]  /*31ca0*/  LDL.LU R251, [R1+0x2004] ;  /* 0x0020040001fb7983 */ /* 0x002ea80000300800 */
[----:B------:R-:W-:Y:S04]  /*31cb0*/  STL [R1+0x206c], R226 ;  /* 0x00206ce201007387 */ /* 0x000fe80000100800 */
[----:B------:R-:W-:Y:S04]  /*31cc0*/  STL [R1+0x2040], R227 ;  /* 0x002040e301007387 */ /* 0x000fe80000100800 */
[----:B------:R-:W-:Y:S04]  /*31cd0*/  STL [R1+0x2064], R228 ;  /* 0x002064e401007387 */ /* 0x000fe80000100800 */
        /* <DEDUP_REMOVED lines=21> */
[----:B------:R-:W-:Y:S02]  /*31e30*/  IADD3.X R244, R244, UR54, RZ, P1, !PT ;  /* 0x00000036f4f47c10 */ /* 0x000fe40008ffe4ff */
[----:B------:R-:W-:Y:S01]  /*31e40*/  IADD3.X R246, R246, UR54, RZ, P2, !PT ;  /* 0x00000036f6f67c10 */ /* 0x000fe200097fe4ff */
[----:B------:R-:W-:Y:S01]  /*31e50*/  STL [R1+0x2034], R240 ;  /* 0x002034f001007387 */ /* 0x000fe20000100800 */
[----:B------:R-:W-:-:S03]  /*31e60*/  IADD3 R252, P2, R252, UR5, RZ ;  /* 0x00000005fcfc7c10 */ /* 0x000fc6000ff5e0ff */
[----:B------:R-:W-:Y:S01]  /*31e70*/  STL [R1+0x2008], R241 ;  /* 0x002008f101007387 */ /* 0x000fe20000100800 */
[----:B------:R-:W-:-:S03]  /*31e80*/  IADD3 R245, P1, R245, UR5, RZ ;  /* 0x00000005f5f57c10 */ /* 0x000fc6000ff3e0ff */
[----:B------:R-:W-:Y:S04]  /*31e90*/  STL [R1+0x202c], R242 ;  /* 0x00202cf201007387 */ /* 0x000fe80000100800 */
[----:B------:R-:W-:Y:S04]  /*31ea0*/  STL [R1+0x2000], R243 ;  /* 0x002000f301007387 */ /* 0x000fe80000100800 */
[----:B------:R-:W-:Y:S04]  /*31eb0*/  STL [R1+0x2024], R244 ;  /* 0x002024f401007387 */ /* 0x000fe80000100800 */
[----:B------:R1:W-:Y:S04]  /*31ec0*/  STL [R1+0x1ff0], R252 ;  /* 0x001ff0fc01007387 */ /* 0x0003e80000100800 */
[----:B------:R-:W-:Y:S01]  /*31ed0*/  STL [R1+0x1ff8], R245 ;  /* 0x001ff8f501007387 */ /* 0x000fe20000100800 */
[----:B------:R-:W-:-:S03]  /*31ee0*/  IADD3.X R248, R248, UR54, RZ, P3, !PT ;  /* 0x00000036f8f87c10 */ /* 0x000fc60009ffe4ff */
[----:B-1----:R-:W4:Y:S04]  /*31ef0*/  LDL.LU R252, [R1+0x1fd8] ;  /* 0x001fd80001fc7983 */ /* 0x002f280000300800 */
[----:B------:R-:W-:Y:S04]  /*31f00*/  STL [R1+0x201c], R246 ;  /* 0x00201cf601007387 */ /* 0x000fe80000100800 */
[----:B------:R1:W-:Y:S01]  /*31f10*/  STL [R1+0x2014], R248 ;  /* 0x002014f801007387 */ /* 0x0003e20000100800 */
[----:B------:R-:W-:-:S03]  /*31f20*/  IADD3 R249, P3, R249, UR5, RZ ;  /* 0x00000005f9f97c10 */ /* 0x000fc6000ff7e0ff */
[----:B-1----:R-:W4:Y:S01]  /*31f30*/  LDL.LU R248, [R1+0x1ffc] ;  /* 0x001ffc0001f87983 */ /* 0x002f220000300800 */
[----:B------:R-:W-:-:S03]  /*31f40*/  IADD3.X R247, R247, UR54, RZ, P4, !PT ;  /* 0x00000036f7f77c10 */ /* 0x000fc6000a7fe4ff */
[----:B------:R1:W-:Y:S04]  /*31f50*/  STL [R1+0x1fe8], R249 ;  /* 0x001fe8f901007387 */ /* 0x0003e80000100800 */
[----:B-1----:R-:W4:Y:S01]  /*31f60*/  LDL.LU R249, [R1+0x1fd0] ;  /* 0x001fd00001f97983 */ /* 0x002f220000300800 */
[----:B---3--:R-:W-:-:S05]  /*31f70*/  IADD3 R250, P4, R250, UR5, RZ ;  /* 0x00000005fafa7c10 */ /* 0x008fca000ff9e0ff */
[----:B------:R1:W-:Y:S04]  /*31f80*/  STL [R1+0x1fe0], R250 ;  /* 0x001fe0fa01007387 */ /* 0x0003e80000100800 */
[----:B-1----:R-:W3:Y:S04]  /*31f90*/  LDL.LU R250, [R1+0x1ff4] ;  /* 0x001ff40001fa7983 */ /* 0x002ee80000300800 */
[----:B------:R-:W-:Y:S04]  /*31fa0*/  STL [R1+0x200c], R247 ;  /* 0x00200cf701007387 */ /* 0x000fe80000100800 */
[----:B------:R-:W3:Y:S04]  /*31fb0*/  LDL.LU R226, [R1+0x1fc8] ;  /* 0x001fc80001e27983 */ /* 0x000ee80000300800 */
[----:B------:R-:W3:Y:S04]  /*31fc0*/  LDL.LU R227, [R1+0x1fec] ;  /* 0x001fec0001e37983 */ /* 0x000ee80000300800 */
[----:B------:R-:W3:Y:S01]  /*31fd0*/  LDL.LU R228, [R1+0x1fc0] ;  /* 0x001fc00001e47983 */ /* 0x000ee20000300800 */
[----:B--2---:R-:W-:-:S05]  /*31fe0*/  IADD3.X R251, R251, UR54, RZ, P5, !PT ;  /* 0x00000036fbfb7c10 */ /* 0x004fca000affe4ff */
[----:B------:R1:W-:Y:S04]  /*31ff0*/  STL [R1+0x2004], R251 ;  /* 0x002004fb01007387 */ /* 0x0003e80000100800 */
        /* <DEDUP_REMOVED lines=18> */
[----:B-1----:R-:W2:Y:S04]  /*32120*/  LDL.LU R251, [R1+0x1f9c] ;  /* 0x001f9c0001fb7983 */ /* 0x002ea80000300800 */
[----:B------:R-:W2:Y:S01]  /*32130*/  LDL.LU R247, [R1+0x1f70] ;  /* 0x001f700001f77983 */ /* 0x000ea20000300800 */
[----:B----4-:R-:W-:-:S05]  /*32140*/  IADD3 R252, P5, R252, UR5, RZ ;  /* 0x00000005fcfc7c10 */ /* 0x010fca000ffbe0ff */
[----:B------:R1:W-:Y:S01]  /*32150*/  STL [R1+0x1fd8], R252 ;  /* 0x001fd8fc01007387 */ /* 0x0003e20000100800 */
[----:B------:R-:W-:-:S03]  /*32160*/  IADD3.X R248, R248, UR54, RZ, P6, !PT ;  /* 0x00000036f8f87c10 */ /* 0x000fc6000b7fe4ff */
[----:B-1----:R-:W4:Y:S04]  /*32170*/  LDL.LU R252, [R1+0x1f94] ;  /* 0x001f940001fc7983 */ /* 0x002f280000300800 */
        /* <DEDUP_REMOVED lines=8> */
[----:B------:R-:W-:Y:S02]  /*32200*/  IADD3 R226, P1, R226, UR5, RZ ;  /* 0x00000005e2e27c10 */ /* 0x000fe4000ff3e0ff */
[----:B------:R-:W-:Y:S02]  /*32210*/  IADD3.X R227, R227, UR54, RZ, P2, !PT ;  /* 0x00000036e3e37c10 */ /* 0x000fe400097fe4ff */
[----:B------:R-:W-:Y:S01]  /*32220*/  IADD3 R228, P2, R228, UR5, RZ ;  /* 0x00000005e4e47c10 */ /* 0x000fe2000ff5e0ff */
[----:B------:R-:W-:Y:S04]  /*32230*/  STL [R1+0x1fc8], R226 ;  /* 0x001fc8e201007387 */ /* 0x000fe80000100800 */
[----:B------:R-:W-:Y:S04]  /*32240*/  STL [R1+0x1fec], R227 ;  /* 0x001fece301007387 */ /* 0x000fe80000100800 */
[----:B------:R-:W-:Y:S01]  /*32250*/  STL [R1+0x1fc0], R228 ;  /* 0x001fc0e401007387 */ /* 0x000fe20000100800 */
[----:B--2---:R-:W-:-:S02]  /*32260*/  IADD3.X R229, R229, UR54, RZ, P3, !PT ;  /* 0x00000036e5e57c10 */ /* 0x004fc40009ffe4ff */
[----:B------:R-:W-:Y:S02]  /*32270*/  IADD3 R230, P3, R230, UR5, RZ ;  /* 0x00000005e6e67c10 */ /* 0x000fe4000ff7e0ff */
[----:B------:R-:W-:Y:S02]  /*32280*/  IADD3.X R231, R231, UR54, RZ, P4, !PT ;  /* 0x00000036e7e77c10 */ /* 0x000fe4000a7fe4ff */
[----:B------:R-:W-:Y:S02]  /*32290*/  IADD3 R232, P4, R232, UR5, RZ ;  /* 0x00000005e8e87c10 */ /* 0x000fe4000ff9e0ff */
[----:B------:R-:W-:Y:S01]  /*322a0*/  IADD3.X R233, R233, UR54, RZ, P5, !PT ;  /* 0x00000036e9e97c10 */ /* 0x000fe2000affe4ff */
        /* <DEDUP_REMOVED lines=33> */
[----:B-1----:R-:W2:Y:S04]  /*324c0*/  LDL.LU R251, [R1+0x1f84] ;  /* 0x001f840001fb7983 */ /* 0x002ea80000300800 */
[----:B------:R-:W-:Y:S04]  /*324d0*/  STL [R1+0x1f78], R246 ;  /* 0x001f78f601007387 */ /* 0x000fe80000100800 */
[----:B------:R1:W-:Y:S01]  /*324e0*/  STL [R1+0x1f70], R247 ;  /* 0x001f70f701007387 */ /* 0x0003e20000100800 */
[----:B----4-:R-:W-:-:S03]  /*324f0*/  IADD3.X R252, R252, UR54, RZ, P1, !PT ;  /* 0x00000036fcfc7c10 */ /* 0x010fc60008ffe4ff */
[----:B-1----:R-:W4:Y:S04]  /*32500*/  LDL.LU R247, [R1+0x1f58] ;  /* 0x001f580001f77983 */ /* 0x002f280000300800 */
[----:B------:R1:W-:Y:S01]  /*32510*/  STL [R1+0x1f94], R252 ;  /* 0x001f94fc01007387 */ /* 0x0003e20000100800 */
[----:B------:R-:W-:-:S03]  /*32520*/  IADD3 R248, P1, R248, UR5, RZ ;  /* 0x00000005f8f87c10 */ /* 0x000fc6000ff3e0ff */
[----:B-1----:R-:W4:Y:S04]  /*32530*/  LDL.LU R252, [R1+0x1f7c] ;  /* 0x001f7c0001fc7983 */ /* 0x002f280000300800 */
[----:B------:R1:W-:Y:S01]  /*32540*/  STL [R1+0x1f68], R248 ;  /* 0x001f68f801007387 */ /* 0x0003e20000100800 */
[----:B------:R-:W-:-:S03]  /*32550*/  IADD3.X R249, R249, UR54, RZ, P2, !PT ;  /* 0x00000036f9f97c10 */ /* 0x000fc600097fe4ff */
[----:B-1----:R-:W4:Y:S04]  /*32560*/  LDL.LU R248, [R1+0x1f50] ;  /* 0x001f500001f87983 */ /* 0x002f280000300800 */
[----:B------:R-:W4:Y:S04]  /*32570*/  LDL.LU R226, [R1+0x1f74] ;  /* 0x001f740001e27983 */ /* 0x000f280000300800 */
[----:B------:R1:W-:Y:S04]  /*32580*/  STL [R1+0x1f8c], R249 ;  /* 0x001f8cf901007387 */ /* 0x0003e80000100800 */
[----:B------:R-:W4:Y:S04]  /*32590*/  LDL.LU R227, [R1+0x1f48] ;  /* 0x001f480001e37983 */ /* 0x000f280000300800 */
[----:B------:R-:W4:Y:S01]  /*325a0*/  LDL.LU R228, [R1+0x1f6c] ;  /* 0x001f6c0001e47983 */ /* 0x000f220000300800 */
[----:B---3--:R-:W-:-:S05]  /*325b0*/  IADD3 R250, P2, R250, UR5, RZ ;  /* 0x00000005fafa7c10 */ /* 0x008fca000ff5e0ff */
        /* <DEDUP_REMOVED lines=20> */
[----:B---3--:R-:W3:Y:S01]  /*32700*/  LDL.LU R250, [R1+0x1f1c] ;  /* 0x001f1c0001fa7983 */ /* 0x008ee20000300800 */
[----:B--2---:R-:W-:-:S05]  /*32710*/  IADD3.X R251, R251, UR54, RZ, P3, !PT ;  /* 0x00000036fbfb7c10 */ /* 0x004fca0009ffe4ff */
[----:B------:R1:W-:Y:S01]  /*32720*/  STL [R1+0x1f84], R251 ;  /* 0x001f84fb01007387 */ /* 0x0003e20000100800 */
[----:B----4-:R-:W-:-:S03]  /*32730*/  IADD3 R247, P3, R247, UR5, RZ ;  /* 0x00000005f7f77c10 */ /* 0x010fc6000ff7e0ff */
[----:B-1----:R-:W2:Y:S04]  /*32740*/  LDL.LU R251, [R1+0x1ef0] ;  /* 0x001ef00001fb7983 */ /* 0x002ea80000300800 */
[----:B------:R1:W-:Y:S01]  /*32750*/  STL [R1+0x1f58], R247 ;  /* 0x001f58f701007387 */ /* 0x0003e20000100800 */
[----:B------:R-:W-:-:S03]  /*32760*/  IADD3.X R252, R252, UR54, RZ, P4, !PT ;  /* 0x00000036fcfc7c10 */ /* 0x000fc6000a7fe4ff */
[----:B-1----:R-:W4:Y:S04]  /*32770*/  LDL.LU R247, [R1+0x1f14] ;  /* 0x001f140001f77983 */ /* 0x002f280000300800 */
[----:B------:R1:W-:Y:S01]  /*32780*/  STL [R1+0x1f7c], R252 ;  /* 0x001f7cfc01007387 */ /* 0x0003e20000100800 */
[----:B------:R-:W-:-:S03]  /*32790*/  IADD3 R248, P4, R248, UR5, RZ ;  /* 0x00000005f8f87c10 */ /* 0x000fc6000ff9e0ff */
[----:B-1----:R-:W4:Y:S04]  /*327a0*/  LDL.LU R252, [R1+0x1ee8] ;  /* 0x001ee80001fc7983 */ /* 0x002f280000300800 */
[----:B------:R1:W-:Y:S01]  /*327b0*/  STL [R1+0x1f50], R248 ;  /* 0x001f50f801007387 */ /* 0x0003e20000100800 */
[----:B------:R-:W-:Y:S02]  /*327c0*/  IADD3.X R226, R226, UR54, RZ, P5, !PT ;  /* 0x00000036e2e27c10 */ /* 0x000fe4000affe4ff */
[----:B------:R-:W-:Y:S02]  /*327d0*/  IADD3 R227, P5, R227, UR5, RZ ;  /* 0x00000005e3e37c10 */ /* 0x000fe4000ffbe0ff */
[----:B------:R-:W-:Y:S01]  /*327e0*/  IADD3.X R228, R228, UR54, RZ, P6, !PT ;  /* 0x00000036e4e47c10 */ /* 0x000fe2000b7fe4ff */
[----:B-1----:R-:W4:Y:S04]  /*327f0*/  LDL.LU R248, [R1+0x1f0c] ;  /* 0x001f0c0001f87983 */ /* 0x002f280000300800 */
[----:B------:R-:W-:Y:S04]  /*32800*/  STL [R1+0x1f74], R226 ;  /* 0x001f74e201007387 */ /* 0x000fe80000100800 */
[----:B------:R-:W-:Y:S04]  /*32810*/  STL [R1+0x1f48], R227 ;  /* 0x001f48e301007387 */ /* 0x000fe80000100800 */
[----:B------:R-:W-:Y:S01]  /*32820*/  STL [R1+0x1f6c], R228 ;  /* 0x001f6ce401007387 */ /* 0x000fe20000100800 */
[----:B------:R-:W-:-:S02]  /*32830*/  IADD3 R229, P6, R229, UR5, RZ ;  /* 0x00000005e5e57c10 */ /* 0x000fc4000ffde0ff */
[----:B------:R-:W-:Y:S02]  /*32840*/  IADD3.X R230, R230, UR54, RZ, P1, !PT ;  /* 0x00000036e6e67c10 */ /* 0x000fe40008ffe4ff */
[----:B------:R-:W-:Y:S02]  /*32850*/  IADD3 R231, P1, R231, UR5, RZ ;  /* 0x00000005e7e77c10 */ /* 0x000fe4000ff3e0ff */
        /* <DEDUP_REMOVED lines=34> */
[----:B---3--:R-:W-:-:S03]  /*32a80*/  IADD3.X R250, R250, UR54, RZ, P4, !PT ;  /* 0x00000036fafa7c10 */ /* 0x008fc6000a7fe4ff */
[----:B-1----:R-:W3:Y:S04]  /*32a90*/  LDL.LU R249, [R1+0x1ee0] ;  /* 0x001ee00001f97983 */ /* 0x002ee80000300800 */
[----:B------:R-:W-:Y:S04]  /*32aa0*/  STL [R1+0x1f24], R246 ;  /* 0x001f24f601007387 */ /* 0x000fe80000100800 */
[----:B------:R1:W-:Y:S04]  /*32ab0*/  STL [R1+0x1f1c], R250 ;  /* 0x001f1cfa01007387 */ /* 0x0003e80000100800 */
[----:B-1----:R-:W3:Y:S01]  /*32ac0*/  LDL.LU R250, [R1+0x1f04] ;  /* 0x001f040001fa7983 */ /* 0x002ee20000300800 */
[----:B--2---:R-:W-:-:S05]  /*32ad0*/  IADD3 R251, P4, R251, UR5, RZ ;  /* 0x00000005fbfb7c10 */ /* 0x004fca000ff9e0ff */
[----:B------:R1:W-:Y:S01]  /*32ae0*/  STL [R1+0x1ef0], R251 ;  /* 0x001ef0fb01007387 */ /* 0x0003e20000100800 */
[----:B----4-:R-:W-:-:S03]  /*32af0*/  IADD3.X R247, R247, UR54, RZ, P5, !PT ;  /* 0x00000036f7f77c10 */ /* 0x010fc6000affe4ff */
[----:B-1----:R-:W2:Y:S01]  /*32b00*/  LDL.LU R251, [R1+0x1ed8] ;  /* 0x001ed80001fb7983 */ /* 0x002ea20000300800 */
[----:B------:R-:W-:-:S05]  /*32b10*/  IADD3 R252, P5, R252, UR5, RZ ;  /* 0x00000005fcfc7c10 */ /* 0x000fca000ffbe0ff */
[----:B------:R1:W-:Y:S01]  /*32b20*/  STL [R1+0x1ee8], R252 ;  /* 0x001ee8fc01007387 */ /* 0x0003e20000100800 */
[----:B------:R-:W-:-:S03]  /*32b30*/  IADD3.X R248, R248, UR54, RZ, P6, !PT ;  /* 0x00000036f8f87c10 */ /* 0x000fc6000b7fe4ff */
[----:B-1----:R-:W4:Y:S04]  /*32b40*/  LDL.LU R252, [R1+0x1efc] ;  /* 0x001efc0001fc7983 */ /* 0x002f280000300800 */
[----:B------:R1:W-:Y:S04]  /*32b50*/  STL [R1+0x1f14], R247 ;  /* 0x001f14f701007387 */ /* 0x0003e80000100800 */
        /* <DEDUP_REMOVED lines=23> */
[----:B0-----:R-:W4:Y:S01]  /*32cd0*/  LDL.LU R248, [R1+0x1e9c] ;  /* 0x001e9c0001f87983 */ /* 0x001f220000300800 */
[----:B---3--:R-:W-:-:S05]  /*32ce0*/  IADD3 R249, P6, R249, UR5, RZ ;  /* 0x00000005f9f97c10 */ /* 0x008fca000ffde0ff */
[----:B------:R0:W-:Y:S01]  /*32cf0*/  STL [R1+0x1ee0], R249 ;  /* 0x001ee0f901007387 */ /* 0x0001e20000100800 */
[----:B------:R-:W-:-:S03]  /*32d00*/  IADD3.X R250, R250, UR54, RZ, P1, !PT ;  /* 0x00000036fafa7c10 */ /* 0x000fc60008ffe4ff */
[----:B0-----:R-:W3:Y:S04]  /*32d10*/  LDL.LU R249, [R1+0x1e70] ;  /* 0x001e700001f97983 */ /* 0x001ee80000300800 */
[----:B------:R0:W-:Y:S04]  /*32d20*/  STL [R1+0x1f04], R250 ;  /* 0x001f04fa01007387 */ /* 0x0001e80000100800 */
[----:B0-----:R-:W3:Y:S01]  /*32d30*/  LDL.LU R250, [R1+0x1e8c] ;  /* 0x001e8c0001fa7983 */ /* 0x001ee20000300800 */
[----:B--2---:R-:W-:-:S05]  /*32d40*/  IADD3 R251, P1, R251, UR5, RZ ;  /* 0x00000005fbfb7c10 */ /* 0x004fca000ff3e0ff */
[----:B------:R0:W-:Y:S04]  /*32d50*/  STL [R1+0x1ed8], R251 ;  /* 0x001ed8fb01007387 */ /* 0x0001e80000100800 */
[----:B0-----:R-:W2:Y:S01]  /*32d60*/  LDL.LU R251, [R1+0x1e60] ;  /* 0x001e600001fb7983 */ /* 0x001ea20000300800 */
[----:B----4-:R-:W-:Y:S02]  /*32d70*/  IADD3.X R252, R252, UR54, RZ, P2, !PT ;  /* 0x00000036fcfc7c10 */ /* 0x010fe400097fe4ff */
[----:B------:R-:W-:Y:S02]  /*32d80*/  IADD3 R226, P2, R226, UR5, RZ ;  /* 0x00000005e2e27c10 */ /* 0x000fe4000ff5e0ff */
[----:B------:R-:W-:Y:S02]  /*32d90*/  IADD3.X R227, R227, UR54, RZ, P3, !PT ;  /* 0x00000036e3e37c10 */ /* 0x000fe40009ffe4ff */
[----:B------:R-:W-:Y:S01]  /*32da0*/  IADD3 R228, P3, R228, UR5, RZ ;  /* 0x00000005e4e47c10 */ /* 0x000fe2000ff7e0ff */
[----:B------:R0:W-:Y:S01]  /*32db0*/  STL [R1+0x1efc], R252 ;  /* 0x001efcfc01007387 */ /* 0x0001e20000100800 */
[----:B------:R-:W-:-:S02]  /*32dc0*/  IADD3.X R229, R229, UR54, RZ, P4, !PT ;  /* 0x00000036e5e57c10 */ /* 0x000fc4000a7fe4ff */
[----:B------:R-:W-:Y:S02]  /*32dd0*/  IADD3 R230, P4, R230, UR5, RZ ;  /* 0x00000005e6e67c10 */ /* 0x000fe4000ff9e0ff */
[----:B------:R-:W-:Y:S02]  /*32de0*/  IADD3.X R231, R231, UR54, RZ, P5, !PT ;  /* 0x00000036e7e77c10 */ /* 0x000fe4000affe4ff */
[----:B------:R-:W-:Y:S02]  /*32df0*/  IADD3 R232, P5, R232, UR5, RZ ;  /* 0x00000005e8e87c10 */ /* 0x000fe4000ffbe0ff */
[----:B------:R-:W-:Y:S02]  /*32e00*/  IADD3.X R233, R233, UR54, RZ, P6, !PT ;  /* 0x00000036e9e97c10 */ /* 0x000fe4000b7fe4ff */
[----:B------:R-:W-:Y:S01]  /*32e10*/  IADD3 R234, P6, R234, UR5, RZ ;  /* 0x00000005eaea7c10 */ /* 0x000fe2000ffde0ff */
[----:B0-----:R-:W4:Y:S04]  /*32e20*/  LDL.LU R252, [R1+0x1e58] ;  /* 0x001e580001fc7983 */ /* 0x001f280000300800 */
[----:B------:R-:W-:Y:S04]  /*32e30*/  STL [R1+0x1ed0], R226 ;  /* 0x001ed0e201007387 */ /* 0x000fe80000100800 */
        /* <DEDUP_REMOVED lines=32> */
[----:B------:R-:W-:Y:S01]  /*33040*/  STL [R1+0x1eac], R245 ;  /* 0x001eacf501007387 */ /* 0x000fe20000100800 */
[----:B------:R-:W-:-:S03]  /*33050*/  IADD3.X R3, R3, UR54, RZ, P3, !PT ;  /* 0x0000003603037c10 */ /* 0x000fc60009ffe4ff */
[----:B------:R0:W-:Y:S01]  /*33060*/  STL [R1+0x1e78], R9 ;  /* 0x001e780901007387 */ /* 0x0001e20000100800 */
[----:B------:R-:W-:-:S03]  /*33070*/  IADD3.X R248, R248, UR54, RZ, P2, !PT ;  /* 0x00000036f8f87c10 */ /* 0x000fc600097fe4ff */
[----:B------:R-:W-:Y:S01]  /*33080*/  STL [R1+0x1e80], R246 ;  /* 0x001e80f601007387 */ /* 0x000fe20000100800 */
[----:B------:R-:W-:-:S03]  /*33090*/  IADD3 R11, P3, R11, UR5, RZ ;  /* 0x000000050b0b7c10 */ /* 0x000fc6000ff7e0ff */
[----:B0-----:R-:W4:Y:S04]  /*330a0*/  LDL.LU R9, [R1+0x51ec] ;  /* 0x0051ec0001097983 */ /* 0x001f280000300800 */
[----:B------:R-:W-:Y:S04]  /*330b0*/  STL [R1+0x1ea4], R247 ;  /* 0x001ea4f701007387 */ /* 0x000fe80000100800 */
[----:B------:R0:W-:Y:S04]  /*330c0*/  STL [R1+0x1e94], R3 ;  /* 0x001e940301007387 */ /* 0x0001e80000100800 */
[----:B------:R-:W-:Y:S01]  /*330d0*/  STL [R1+0x1e9c], R248 ;  /* 0x001e9cf801007387 */ /* 0x000fe20000100800 */
[----:B------:R-:W-:-:S03]  /*330e0*/  IADD3.X R8, R8, UR54, RZ, P5, !PT ;  /* 0x0000003608087c10 */ /* 0x000fc6000affe4ff */
[----:B0-----:R-:W4:Y:S01]  /*330f0*/  LDL.LU R3, [R1+0x51e8] ;  /* 0x0051e80001037983 */ /* 0x001f220000300800 */
[----:B---3--:R-:W-:-:S05]  /*33100*/  IADD3 R249, P2, R249, UR5, RZ ;  /* 0x00000005f9f97c10 */ /* 0x008fca000ff5e0ff */
[----:B------:R-:W-:Y:S04]  /*33110*/  STL [R1+0x1e70], R249 ;  /* 0x001e70f901007387 */ /* 0x000fe80000100800 */
[----:B------:R0:W-:Y:S01]  /*33120*/  STL [R1+0x1e68], R11 ;  /* 0x001e680b01007387 */ /* 0x0001e20000100800 */
[----:B------:R-:W-:-:S03]  /*33130*/  IADD3.X R250, R250, UR54, RZ, P4, !PT ;  /* 0x00000036fafa7c10 */ /* 0x000fc6000a7fe4ff */
[----:B0-----:R-:W3:Y:S04]  /*33140*/  LDL.LU R11, [R1+0x51e4] ;  /* 0x0051e400010b7983 */ /* 0x001ee80000300800 */
[----:B------:R0:W-:Y:S04]  /*33150*/  STL [R1+0x1e84], R8 ;  /* 0x001e840801007387 */ /* 0x0001e80000100800 */
[----:B------:R-:W-:Y:S04]  /*33160*/  STL [R1+0x1e8c], R250 ;  /* 0x001e8cfa01007387 */ /* 0x000fe80000100800 */
[----:B0-----:R-:W3:Y:S01]  /*33170*/  LDL.LU R8, [R1+0x51e0] ;  /* 0x0051e00001087983 */ /* 0x001ee20000300800 */
[----:B------:R-:W-:-:S02]  /*33180*/  IADD3.X R12, R12, UR54, RZ, P1, !PT ;  /* 0x000000360c0c7c10 */ /* 0x000fc40008ffe4ff */
[----:B------:R-:W-:Y:S02]  /*33190*/  IADD3.X R10, R10, UR54, RZ, P3, !PT ;  /* 0x000000360a0a7c10 */ /* 0x000fe40009ffe4ff */
[----:B--2---:R-:W-:-:S05]  /*331a0*/  IADD3 R251, P4, R251, UR5, RZ ;  /* 0x00000005fbfb7c10 */ /* 0x004fca000ff9e0ff */
[----:B------:R-:W-:Y:S01]  /*331b0*/  STL [R1+0x1e60], R251 ;  /* 0x001e60fb01007387 */ /* 0x000fe20000100800 */
[----:B----4-:R-:W-:Y:S02]  /*331c0*/  IADD3 R252, P5, R252, UR5, RZ ;  /* 0x00000005fcfc7c10 */ /* 0x010fe4000ffbe0ff */
[----:B------:R-:W-:Y:S02]  /*331d0*/  IADD3.X R9, R9, UR54, RZ, P4, !PT ;  /* 0x0000003609097c10 */ /* 0x000fe4000a7fe4ff */
[----:B------:R-:W-:-:S05]  /*331e0*/  IADD3.X R3, R3, UR54, RZ, P6, !PT ;  /* 0x0000003603037c10 */ /* 0x000fca000b7fe4ff */
[----:B------:R0:W-:Y:S04]  /*331f0*/  STL [R1+0x1e7c], R3 ;  /* 0x001e7c0301007387 */ /* 0x0001e80000100800 */
[----:B0-----:R0:W5:Y:S04]  /*33200*/  LDL.LU R3, [R1+0x51dc] ;  /* 0x0051dc0001037983 */ /* 0x0011680000300800 */
[----:B------:R-:W-:Y:S04]  /*33210*/  STL [R1+0x1e58], R252 ;  /* 0x001e58fc01007387 */ /* 0x000fe80000100800 */
[----:B------:R1:W-:Y:S04]  /*33220*/  STL [R1+0x1e74], R12 ;  /* 0x001e740c01007387 */ /* 0x0003e80000100800 */
[----:B-1----:R0:W5:Y:S01]  /*33230*/  LDL.LU R12, [R1+0x51d8] ;  /* 0x0051d800010c7983 */ /* 0x0021620000300800 */
[----:B------:R-:W-:Y:S01]  /*33240*/  WARPGROUP.ARRIVE ;  /* 0x00000000000079c5 */ /* 0x000fe20000000000 */
[----:B------:R-:W-:Y:S01]  /*33250*/  UMOV UR48, UR44 ;  /* 0x0000002c00307c82 */ /* 0x000fe20008000000 */
[----:B------:R-:W-:Y:S01]  /*33260*/  UMOV UR49, UR45 ;  /* 0x0000002d00317c82 */ /* 0x000fe20008000000 */
[----:B------:R-:W-:Y:S01]  /*33270*/  UMOV UR50, UR26 ;  /* 0x0000001a00327c82 */ /* 0x000fe20008000000 */
[----:B------:R-:W-:-:S02]  /*33280*/  UMOV UR51, UR27 ;  /* 0x0000001b00337c82 */ /* 0x000fc40008000000 */
[----:B------:R-:W-:Y:S01]  /*33290*/  QGMMA.64x256x32.F32.E4M3.E4M3 R24, gdesc[UR48], R24, gsb0 ;  /* 0x03e00000301879f3 */ /* 0x000fe20008000818 */
[----:B---3--:R-:W-:-:S05]  /*332a0*/  IADD3.X R11, R11, UR54, RZ, P2, !PT ;  /* 0x000000360b0b7c10 */ /* 0x008fca00097fe4ff */
[----:B------:R1:W-:Y:S01]  /*332b0*/  STL [R1+0x1e6c], R11 ;  /* 0x001e6c0b01007387 */ /* 0x0003e20000100800 */
[----:B------:R-:W-:-:S03]  /*332c0*/  IADD3.X R8, R8, UR54, RZ, P5, !PT ;  /* 0x0000003608087c10 */ /* 0x000fc6000affe4ff */
[----:B-1----:R0:W5:Y:S04]  /*332d0*/  LDL.LU R11, [R1+0x51d4] ;  /* 0x0051d400010b7983 */ /* 0x0021680000300800 */
[----:B------:R1:W-:Y:S04]  /*332e0*/  STL [R1+0x1e64], R10 ;  /* 0x001e640a01007387 */ /* 0x0003e80000100800 */
[----:B-1----:R0:W5:Y:S04]  /*332f0*/  LDL.LU R10, [R1+0x51d0] ;  /* 0x0051d000010a7983 */ /* 0x0021680000300800 */
[----:B------:R1:W-:Y:S04]  /*33300*/  STL [R1+0x1e5c], R9 ;  /* 0x001e5c0901007387 */ /* 0x0003e80000100800 */
[----:B-1----:R0:W5:Y:S04]  /*33310*/  LDL.LU R9, [R1+0x51cc] ;  /* 0x0051cc0001097983 */ /* 0x0021680000300800 */
[----:B------:R1:W-:Y:S04]  /*33320*/  STL [R1+0x1e54], R8 ;  /* 0x001e540801007387 */ /* 0x0003e80000100800 */
[----:B-1----:R0:W5:Y:S01]  /*33330*/  LDL.LU R8, [R1+0x51c8] ;  /* 0x0051c80001087983 */ /* 0x0021620000300800 */
[----:B------:R-:W-:-:S05]  /*33340*/  VIADD R21, R21, 0x1 ;  /* 0x0000000115157836 */ /* 0x000fca0000000000 */
[----:B------:R-:W-:Y:S02]  /*33350*/  ISETP.NE.U32.AND P0, PT, R21, R0, PT ;  /* 0x000000001500720c */ /* 0x000fe40003f05070 */
[----:B------:R-:W-:Y:S02]  /*33360*/  R2UR UR53, R5 ;  /* 0x00000000053572ca */ /* 0x000fe400000e0000 */
[----:B------:R-:W-:Y:S01]  /*33370*/  R2UR UR52, R4 ;  /* 0x00000000043472ca */ /* 0x000fe200000e0000 */
[----:B------:R-:W-:-:S08]  /*33380*/  WARPGROUP.DEPBAR.LE gsb0, 0x0 ;  /* 0x00008000000079c5 */ /* 0x000fd00000010000 */
[----:B0-----:R-:W-:Y:S06]  /*33390*/  @P0 BRA `(.L_x_1) ;  /* 0xfffffe7c00340947 */ /* 0x001fec000383ffff */
.L_x_0:
[----:B------:R-:W3:Y:S01]  /*333a0*/  LDL.LU R7, [R1+0x1c08] ;  /* 0x001c080001077983 */ /* 0x000ee20000300800 */
[----:B------:R-:W-:Y:S01]  /*333b0*/  ULDC UR5, c[0x0][0x248] ;  /* 0x0000920000057ab9 */ /* 0x000fe20000000800 */
[----:B------:R-:W-:Y:S01]  /*333c0*/  ULDC UR6, c[0x0][0x248] ;  /* 0x0000920000067ab9 */ /* 0x000fe20000000800 */
[----:B------:R-:W-:Y:S01]  /*333d0*/  ULDC UR7, c[0x0][0x248] ;  /* 0x0000920000077ab9 */ /* 0x000fe20000000800 */
[----:B------:R-:W4:Y:S01]  /*333e0*/  LDL.LU R6, [R1+0x1c0c] ;  /* 0x001c0c0001067983 */ /* 0x000f220000300800 */
[----:B------:R-:W-:Y:S01]  /*333f0*/  ULDC.64 UR34, c[0x0][0x228] ;  /* 0x00008a0000227ab9 */ /* 0x000fe20000000a00 */
[----:B------:R-:W-:Y:S01]  /*33400*/  ULDC.64 UR32, c[0x0][0x228] ;  /* 0x00008a0000207ab9 */ /* 0x000fe20000000a00 */
[----:B------:R-:W-:Y:S01]  /*33410*/  ULDC.64 UR8, c[0x0][0x220] ;  /* 0x0000880000087ab9 */ /* 0x000fe20000000a00 */
[----:B------:R-:W2:Y:S01]  /*33420*/  LDL.LU R5, [R1+0x1c10] ;  /* 0x001c100001057983 */ /* 0x000ea20000300800 */
[----:B------:R-:W-:Y:S01]  /*33430*/  ULDC.64 UR10, c[0x0][0x220] ;  /* 0x00008800000a7ab9 */ /* 0x000fe20000000a00 */
[----:B------:R-:W-:Y:S01]  /*33440*/  ULDC UR17, c[0x0][0x228] ;  /* 0x00008a0000117ab9 */ /* 0x000fe20000000800 */
[----:B------:R-:W-:Y:S01]  /*33450*/  ULDC UR16, c[0x0][0x228] ;  /* 0x00008a0000107ab9 */ /* 0x000fe20000000800 */
[----:B------:R-:W2:Y:S01]  /*33460*/  LDL.LU R4, [R1+0x1c14] ;  /* 0x001c140001047983 */ /* 0x000ea20000300800 */
[----:B------:R-:W-:Y:S01]  /*33470*/  ULDC UR12, c[0x0][0x228] ;  /* 0x00008a00000c7ab9 */ /* 0x000fe20000000800 */
        /* <DEDUP_REMOVED lines=10> */
[----:B-----5:R-:W-:Y:S01]  /*33520*/  STL [R1+0x53e0], R12 ;  /* 0x0053e00c01007387 */ /* 0x020fe20000100800 */
[----:B------:R-:W-:Y:S01]  /*33530*/  ULDC UR45, c[0x0][0x228] ;  /* 0x00008a00002d7ab9 */ /* 0x000fe20000000800 */
[----:B------:R-:W-:Y:S01]  /*33540*/  ULDC UR50, c[0x0][0x228] ;  /* 0x00008a0000327ab9 */ /* 0x000fe20000000800 */
[----:B------:R-:W-:Y:S01]  /*33550*/  ULDC UR51, c[0x0][0x228] ;  /* 0x00008a0000337ab9 */ /* 0x000fe20000000800 */
[----:B------:R-:W-:Y:S01]  /*33560*/  STL [R1+0x53dc], R248 ;  /* 0x0053dcf801007387 */ /* 0x000fe20000100800 */
        /* <DEDUP_REMOVED lines=97> */
[----:B------:R-:W-:Y:S01]  /*33b80*/  STL [R1+0x52cc], R89 ;  /* 0x0052cc5901007387 */ /* 0x000fe20000100800 */
[----:B---3--:R-:W-:-:S03]  /*33b90*/  IMAD.MOV.U32 R174, RZ, RZ, R7 ;  /* 0x000000ffffae7224 */ /* 0x008fc600078e0007 */
[----:B------:R-:W-:Y:S01]  /*33ba0*/  STL [R1+0x52c8], R88 ;  /* 0x0052c85801007387 */ /* 0x000fe20000100800 */
[----:B----4-:R-:W-:-:S03]  /*33bb0*/  IMAD.MOV.U32 R173, RZ, RZ, R6 ;  /* 0x000000ffffad7224 */ /* 0x010fc600078e0006 */
[----:B------:R-:W-:Y:S01]  /*33bc0*/  STL [R1+0x52c4], R87 ;  /* 0x0052c45701007387 */ /* 0x000fe20000100800 */
[----:B--2---:R-:W-:-:S03]  /*33bd0*/  IMAD.MOV.U32 R172, RZ, RZ, R5 ;  /* 0x000000ffffac7224 */ /* 0x004fc600078e0005 */
[----:B------:R-:W-:Y:S01]  /*33be0*/  STL [R1+0x52c0], R86 ;  /* 0x0052c05601007387 */ /* 0x000fe20000100800 */
[----:B------:R-:W-:-:S03]  /*33bf0*/  IMAD.MOV.U32 R171, RZ, RZ, R4 ;  /* 0x000000ffffab7224 */ /* 0x000fc600078e0004 */
[----:B------:R-:W-:Y:S01]  /*33c00*/  STL [R1+0x52bc], R85 ;  /* 0x0052bc5501007387 */ /* 0x000fe20000100800 */
[----:B------:R-:W-:-:S03]  /*33c10*/  IMAD.MOV.U32 R23, RZ, RZ, R0 ;  /* 0x000000ffff177224 */ /* 0x000fc600078e0000 */
[----:B------:R-:W-:Y:S01]  /*33c20*/  STL [R1+0x52b8], R84 ;  /* 0x0052b85401007387 */ /* 0x000fe20000100800 */
[----:B------:R-:W-:Y:S02]  /*33c30*/  IMAD.MOV.U32 R176, RZ, RZ, R23 ;  /* 0x000000ffffb07224 */ /* 0x000fe400078e0017 */
[----:B------:R-:W-:Y:S01]  /*33c40*/  IMAD.MOV.U32 R175, RZ, RZ, R22 ;  /* 0x000000ffffaf7224 */ /* 0x000fe200078e0016 */
        /* <DEDUP_REMOVED lines=19> */
[----:B------:R0:W-:Y:S04]  /*33d80*/  STL [R1+0x5268], R64 ;  /* 0x0052684001007387 */ /* 0x0001e80000100800 */
[----:B------:R-:W-:Y:S04]  /*33d90*/  STL [R1+0x5264], R63 ;  /* 0x0052643f01007387 */ /* 0x000fe80000100800 */
[----:B------:R-:W-:Y:S01]  /*33da0*/  STL [R1+0x5260], R62 ;  /* 0x0052603e01007387 */ /* 0x000fe20000100800 */
[----:B0-----:R-:W-:Y:S01]  /*33db0*/  IMAD R64, R8, UR5, RZ ;  /* 0x0000000508407c24 */ /* 0x001fe2000f8e02ff */
[----:B------:R-:W-:-:S02]  /*33dc0*/  ULDC UR5, c[0x0][0x248] ;  /* 0x0000920000057ab9 */ /* 0x000fc40000000800 */
[----:B------:R-:W-:Y:S01]  /*33dd0*/  STL [R1+0x525c], R61 ;  /* 0x00525c3d01007387 */ /* 0x000fe20000100800 */
[----:B------:R-:W-:Y:S01]  /*33de0*/  VIADD R2, R64, UR5 ;  /* 0x0000000540027c36 */ /* 0x000fe20008000000 */
[----:B------:R-:W-:Y:S02]  /*33df0*/  ULDC UR5, c[0x0][0x248] ;  /* 0x0000920000057ab9 */ /* 0x000fe40000000800 */
        /* <DEDUP_REMOVED lines=31> */
[----:B0-----:R-:W-:Y:S01]  /*33ff0*/  VIADD R32, R2, UR5 ;  /* 0x0000000502207c36 */ /* 0x001fe20008000000 */
[----:B------:R-:W-:-:S02]  /*34000*/  ULDC UR5, c[0x0][0x248] ;  /* 0x0000920000057ab9 */ /* 0x000fc40000000800 */
[----:B------:R-:W-:Y:S01]  /*34010*/  STL [R1+0x51dc], R29 ;  /* 0x0051dc1d01007387 */ /* 0x000fe20000100800 */
[----:B------:R-:W-:Y:S01]  /*34020*/  VIADD R39, R32, UR5 ;  /* 0x0000000520277c36 */ /* 0x000fe20008000000 */
[----:B------:R-:W-:Y:S02]  /*34030*/  ULDC UR5, c[0x0][0x248] ;  /* 0x0000920000057ab9 */ /* 0x000fe40000000800 */
[----:B------:R-:W-:Y:S01]  /*34040*/  STL [R1+0x51d8], R28 ;  /* 0x0051d81c01007387 */ /* 0x000fe20000100800 */
[----:B------:R-:W-:Y:S01]  /*34050*/  VIADD R46, R39, UR5 ;  /* 0x00000005272e7c36 */ /* 0x000fe20008000000 */
[----:B------:R-:W-:Y:S02]  /*34060*/  ULDC UR5, c[0x0][0x248] ;  /* 0x0000920000057ab9 */ /* 0x000fe40000000800 */
[----:B------:R-:W-:Y:S01]  /*34070*/  STL [R1+0x51d4], R27 ;  /* 0x0051d41b01007387 */ /* 0x000fe20000100800 */
[----:B------:R-:W-:Y:S01]  /*34080*/  VIADD R49, R46, UR5 ;  /* 0x000000052e317c36 */ /* 0x000fe20008000000 */
[----:B------:R-:W-:-:S02]  /*34090*/  ULDC UR5, c[0x0][0x248] ;  /* 0x0000920000057ab9 */ /* 0x000fc40000000800 */
[----:B------:R-:W-:Y:S01]  /*340a0*/  STL [R1+0x51d0], R26 ;  /* 0x0051d01a01007387 */ /* 0x000fe20000100800 */
[----:B------:R-:W-:Y:S01]  /*340b0*/  VIADD R34, R49, UR5 ;  /* 0x0000000531227c36 */ /* 0x000fe20008000000 */
[----:B------:R-:W-:Y:S02]  /*340c0*/  ULDC UR5, c[0x0][0x248] ;  /* 0x0000920000057ab9 */ /* 0x000fe40000000800 */
[----:B------:R-:W-:Y:S01]  /*340d0*/  STL [R1+0x51cc], R25 ;  /* 0x0051cc1901007387 */ /* 0x000fe20000100800 */
[----:B------:R-:W-:Y:S01]  /*340e0*/  VIADD R104, R34, UR5 ;  /* 0x0000000522687c36 */ /* 0x000fe20008000000 */
[----:B------:R-:W-:Y:S02]  /*340f0*/  ULDC UR5, c[0x0][0x248] ;  /* 0x0000920000057ab9 */ /* 0x000fe40000000800 */
[----:B------:R0:W-:Y:S01]  /*34100*/  STL [R1+0x51c8], R24 ;  /* 0x0051c81801007387 */ /* 0x0001e20000100800 */
[----:B------:R-:W-:Y:S01]  /*34110*/  VIADD R44, R104, UR5 ;  /* 0x00000005682c7c36 */ /* 0x000fe20008000000 */
[----:B------:R-:W-:-:S02]  /*34120*/  ULDC UR5, c[0x0][0x248] ;  /* 0x0000920000057ab9 */ /* 0x000fc40000000800 */
[----:B------:R1:W-:Y:S01]  /*34130*/  STL [R1+0x53e4], R64 ;  /* 0x0053e44001007387 */ /* 0x0003e20000100800 */
        /* <DEDUP_REMOVED lines=8> */
[----:B------:R2:W-:Y:S01]  /*341c0*/  STL [R1+0x53ec], R39 ;  /* 0x0053ec2701007387 */ /* 0x0005e20000100800 */
[----:B0-----:R-:W-:Y:S01]  /*341d0*/  VIADD R24, R69, UR5 ;  /* 0x0000000545187c36 */ /* 0x001fe20008000000 */
[----:B------:R-:W-:Y:S02]  /*341e0*/  ULDC UR5, c[0x0][0x248] ;  /* 0x0000920000057ab9 */ /* 0x000fe40000000800 */
[----:B------:R-:W-:Y:S01]  /*341f0*/  STL [R1+0x53f0], R46 ;  /* 0x0053f02e01007387 */ /* 0x000fe20000100800 */
[----:B------:R-:W-:Y:S01]  /*34200*/  VIADD R45, R24, UR5 ;  /* 0x00000005182d7c36 */ /* 0x000fe20008000000 */
[----:B------:R-:W-:Y:S02]  /*34210*/  ULDC UR5, c[0x0][0x248] ;  /* 0x0000920000057ab9 */ /* 0x000fe40000000800 */
[----:B------:R0:W-:Y:S01]  /*34220*/  STL [R1+0x53f4], R49 ;  /* 0x0053f43101007387 */ /* 0x0001e20000100800 */
[----:B------:R-:W-:Y:S01]  /*34230*/  VIADD R27, R45, UR5 ;  /* 0x000000052d1b7c36 */ /* 0x000fe20008000000 */
[----:B------:R-:W-:-:S02]  /*34240*/  ULDC UR5, c[0x0][0x248] ;  /* 0x0000920000057ab9 */ /* 0x000fc40000000800 */
[----:B------:R-:W-:Y:S01]  /*34250*/  STL [R1+0x53f8], R34 ;  /* 0x0053f82201007387 */ /* 0x000fe20000100800 */
[----:B------:R-:W-:Y:S01]  /*34260*/  VIADD R38, R27, UR5 ;  /* 0x000000051b267c36 */ /* 0x000fe20008000000 */
[----:B------:R-:W-:Y:S02]  /*34270*/  ULDC UR5, c[0x0][0x248] ;  /* 0x0000920000057ab9 */ /* 0x000fe40000000800 */
[----:B------:R3:W-:Y:S01]  /*34280*/  STL [R1+0x53fc], R44 ;  /* 0x0053fc2c01007387 */ /* 0x0007e20000100800 */
[----:B------:R-:W-:Y:S01]  /*34290*/  VIADD R31, R38, UR5 ;  /* 0x00000005261f7c36 */ /* 0x000fe20008000000 */
[----:B------:R-:W-:Y:S02]  /*342a0*/  ULDC UR5, c[0x0][0x248] ;  /* 0x0000920000057ab9 */ /* 0x000fe40000000800 */
[----:B------:R-:W-:Y:S01]  /*342b0*/  STL [R1+0x5400], R50 ;  /* 0x0054003201007387 */ /* 0x000fe20000100800 */
        /* <DEDUP_REMOVED lines=85> */
[----:B------:R-:W-:-:S03]  /*34810*/  ULDC UR5, c[0x0][0x248] ;  /* 0x0000920000057ab9 */ /* 0x000fc60000000800 */
        /* <DEDUP_REMOVED lines=11> */
[----:B------:R-:W-:Y:S01]  /*348d0*/  ULDC UR5, c[0x0][0x248] ;  /* 0x0000920000057ab9 */ /* 0x000fe20000000800 */
[----:B------:R-:W-:Y:S02]  /*348e0*/  STL [R1+0x2060], R14 ;  /* 0x0020600e01007387 */ /* 0x000fe40000100800 */
        /* <DEDUP_REMOVED lines=90> */
[----:B-1----:R-:W-:Y:S01]  /*34e90*/  VIADD R64, R248, UR5 ;  /* 0x00000005f8407c36 */ /* 0x002fe20008000000 */
[----:B------:R-:W-:-:S03]  /*34ea0*/  ULDC UR5, c[0x0][0x248] ;  /* 0x0000920000057ab9 */ /* 0x000fc60000000800 */
[----:B--2---:R-:W-:Y:S01]  /*34eb0*/  VIADD R39, R64, UR5 ;  /* 0x0000000540277c36 */ /* 0x004fe20008000000 */
[----:B------:R-:W-:-:S03]  /*34ec0*/  ULDC UR5, c[0x0][0x248] ;  /* 0x0000920000057ab9 */ /* 0x000fc60000000800 */
[----:B0-----:R-:W-:Y:S01]  /*34ed0*/  VIADD R49, R39, UR5 ;  /* 0x0000000527317c36 */ /* 0x001fe20008000000 */
[----:B------:R-:W-:-:S03]  /*34ee0*/  ULDC UR5, c[0x0][0x248] ;  /* 0x0000920000057ab9 */ /* 0x000fc60000000800 */
[----:B---3--:R-:W-:Y:S01]  /*34ef0*/  VIADD R44, R49, UR5 ;  /* 0x00000005312c7c36 */ /* 0x008fe20008000000 */
[----:B------:R-:W-:-:S03]  /*34f00*/  ULDC UR5, c[0x0][0x248] ;  /* 0x0000920000057ab9 */ /* 0x000fc60000000800 */
[----:B----4-:R-:W-:Y:S01]  /*34f10*/  VIADD R69, R44, UR5 ;  /* 0x000000052c457c36 */ /* 0x010fe20008000000 */
        /* <DEDUP_REMOVED lines=28> */
[----:B------:R-:W-:-:S04]  /*350e0*/  ULDC UR5, c[0x0][0x248] ;  /* 0x0000920000057ab9 */ /* 0x000fc80000000800 */
[----:B------:R0:W-:Y:S02]  /*350f0*/  STL [R1+0x1f5c], R0 ;  /* 0x001f5c0001007387 */ /* 0x0001e40000100800 */
[----:B0-----:R-:W-:Y:S01]  /*35100*/  VIADD R0, R0, UR5 ;  /* 0x0000000500007c36 */ /* 0x001fe20008000000 */
        /* <DEDUP_REMOVED lines=235> */
[----:B------:R0:W-:Y:S04]  /*35fc0*/  STL [R1+0x1e20], R0 ;  /* 0x001e200001007387 */ /* 0x0001e80000100800 */
[----:B------:R-:W2:Y:S04]  /*35fd0*/  LDL.LU R170, [R1+0x1c18] ;  /* 0x001c180001aa7983 */ /* 0x000ea80000300800 */
[----:B------:R-:W2:Y:S04]  /*35fe0*/  LDL.LU R169, [R1+0x1c1c] ;  /* 0x001c1c0001a97983 */ /* 0x000ea80000300800 */
[----:B------:R-:W3:Y:S04]  /*35ff0*/  LDL.LU R168, [R1+0x1c20] ;  /* 0x001c200001a87983 */ /* 0x000ee80000300800 */
[----:B------:R-:W3:Y:S04]  /*36000*/  LDL.LU R167, [R1+0x1c24] ;  /* 0x001c240001a77983 */ /* 0x000ee80000300800 */
        /* <DEDUP_REMOVED lines=19> */
[----:B------:R-:W4:Y:S01]  /*36140*/  LDL.LU R4, [R1+0x1c74] ;  /* 0x001c740001047983 */ /* 0x000f220000300800 */
[----:B0-----:R-:W-:Y:S01]  /*36150*/  VIADD R0, R0, UR5 ;  /* 0x0000000500007c36 */ /* 0x001fe20008000000 */
[----:B------:R-:W-:Y:S01]  /*36160*/  F2FP.SATFINITE.E4M3.F32.PACK_AB_MERGE_C R2, R175, R176, RZ ;  /* 0x000000b0af02723e */ /* 0x000fe200048070ff */
[----:B------:R-:W-:Y:S01]  /*36170*/  ULDC UR5, c[0x0][0x248] ;  /* 0x0000920000057ab9 */ /* 0x000fe20000000800 */
[----:B------:R-:W-:-:S02]  /*36180*/  F2FP.SATFINITE.E4M3.F32.PACK_AB_MERGE_C R3, R173, R174, RZ ;  /* 0x000000aead03723e */ /* 0x000fc400048070ff */
[----:B------:R0:W-:Y:S04]  /*36190*/  STL [R1+0x1e1c], R0 ;  /* 0x001e1c0001007387 */ /* 0x0001e80000100800 */
[----:B------:R1:W-:Y:S04]  /*361a0*/  STL [R1+0x4660], R2 ;  /* 0x0046600201007387 */ /* 0x0003e80000100800 */
[----:B------:R-:W-:Y:S01]  /*361b0*/  STL [R1+0x4658], R3 ;  /* 0x0046580301007387 */ /* 0x000fe20000100800 */
[----:B0-----:R-:W-:Y:S01]  /*361c0*/  VIADD R0, R0, UR5 ;  /* 0x0000000500007c36 */ /* 0x001fe20008000000 */
[----:B------:R-:W-:Y:S01]  /*361d0*/  ULDC UR5, c[0x0][0x248] ;  /* 0x0000920000057ab9 */ /* 0x000fe20000000800 */
[----:B-1----:R-:W-:-:S03]  /*361e0*/  F2FP.SATFINITE.E4M3.F32.PACK_AB_MERGE_C R2, R171, R172, RZ ;  /* 0x000000acab02723e */ /* 0x002fc600048070ff */
[----:B------:R0:W-:Y:S04]  /*361f0*/  STL [R1+0x1e18], R0 ;  /* 0x001e180001007387 */ /* 0x0001e80000100800 */
[----:B------:R3:W-:Y:S01]  /*36200*/  STL [R1+0x4670], R2 ;  /* 0x0046700201007387 */ /* 0x0007e20000100800 */
[----:B0-----:R-:W-:Y:S01]  /*36210*/  VIADD R0, R0, UR5 ;  /* 0x0000000500007c36 */ /* 0x001fe20008000000 */
[----:B------:R-:W-:Y:S01]  /*36220*/  ULDC UR5, c[0x0][0x248] ;  /* 0x0000920000057ab9 */ /* 0x000fe20000000800 */
[----:B--2---:R-:W-:-:S05]  /*36230*/  F2FP.SATFINITE.E4M3.F32.PACK_AB_MERGE_C R3, R169, R170, RZ ;  /* 0x000000aaa903723e */ /* 0x004fca00048070ff */
[----:B------:R4:W-:Y:S01]  /*36240*/  STL [R1+0x4674], R3 ;  /* 0x0046740301007387 */ /* 0x0009e20000100800 */
[----:B---3--:R-:W-:-:S03]  /*36250*/  F2FP.SATFINITE.E4M3.F32.PACK_AB_MERGE_C R2, R167, R168, RZ ;  /* 0x000000a8a702723e */ /* 0x008fc600048070ff */
[----:B------:R0:W-:Y:S04]  /*36260*/  STL [R1+0x1e14], R0 ;  /* 0x001e140001007387 */ /* 0x0001e80000100800 */
[----:B------:R1:W-:Y:S01]  /*36270*/  STL [R1+0x46a0], R2 ;  /* 0x0046a00201007387 */ /* 0x0003e20000100800 */
[----:B----4-:R-:W-:Y:S01]  /*36280*/  F2FP.SATFINITE.E4M3.F32.PACK_AB_MERGE_C R3, R165, R166, RZ ;  /* 0x000000a6a503723e */ /* 0x010fe200048070ff */
[----:B0-----:R-:W-:Y:S01]  /*36290*/  VIADD R0, R0, UR5 ;  /* 0x0000000500007c36 */ /* 0x001fe20008000000 */
[----:B------:R-:W-:-:S03]  /*362a0*/  ULDC UR5, c[0x0][0x248] ;  /* 0x0000920000057ab9 */ /* 0x000fc60000000800 */
[----:B------:R0:W-:Y:S01]  /*362b0*/  STL [R1+0x469c], R3 ;  /* 0x00469c0301007387 */ /* 0x0001e20000100800 */
[----:B-1----:R-:W-:-:S03]  /*362c0*/  F2FP.SATFINITE.E4M3.F32.PACK_AB_MERGE_C R2, R163, R164, RZ ;  /* 0x000000a4a302723e */ /* 0x002fc600048070ff */
[----:B------:R1:W-:Y:S04]  /*362d0*/  STL [R1+0x1e10], R0 ;  /* 0x001e100001007387 */ /* 0x0003e80000100800 */
[----:B------:R2:W-:Y:S01]  /*362e0*/  STL [R1+0x46b0], R2 ;  /* 0x0046b00201007387 */ /* 0x0005e20000100800 */
[----:B0-----:R-:W-:Y:S01]  /*362f0*/  F2FP.SATFINITE.E4M3.F32.PACK_AB_MERGE_C R3, R161, R162, RZ ;  /* 0x000000a2a103723e */ /* 0x001fe200048070ff */
[----:B-1----:R-:W-:Y:S01]  /*36300*/  VIADD R0, R0, UR5 ;  /* 0x0000000500007c36 */ /* 0x002fe20008000000 */
[----:B------:R-:W-:-:S03]  /*36310*/  ULDC UR5, c[0x0][0x248] ;  /* 0x0000920000057ab9 */ /* 0x000fc60000000800 */
[----:B------:R0:W-:Y:S01]  /*36320*/  STL [R1+0x46ac], R3 ;  /* 0x0046ac0301007387 */ /* 0x0001e20000100800 */
[----:B--2---:R-:W-:-:S03]  /*36330*/  F2FP.SATFINITE.E4M3.F32.PACK_AB_MERGE_C R2, R159, R160, RZ ;  /* 0x000000a09f02723e */ /* 0x004fc600048070ff */
        /* <DEDUP_REMOVED lines=19> */
[----:B------:R-:W-:Y:S01]  /*36470*/  STL [R1+0x47f4], R3 ;  /* 0x0047f40301007387 */ /* 0x000fe20000100800 */
[----:B--2---:R-:W-:-:S03]  /*36480*/  F2FP.SATFINITE.E4M3.F32.PACK_AB_MERGE_C R2, R4, R5, RZ ;  /* 0x000000050402723e */ /* 0x004fc600048070ff */
[----:B------:R0:W-:Y:S04]  /*36490*/  STL [R1+0x1e00], R0 ;  /* 0x001e000001007387 */ /* 0x0001e80000100800 */
[----:B------:R-:W-:Y:S04]  /*364a0*/  STL [R1+0x4808], R2 ;  /* 0x0048080201007387 */ /* 0x000fe80000100800 */
[----:B------:R-:W2:Y:S01]  /*364b0*/  LDL.LU R178, [R1+0x1c78] ;  /* 0x001c780001b27983 */ /* 0x000ea20000300800 */
[----:B0-----:R-:W-:Y:S01]  /*364c0*/  VIADD R0, R0, UR5 ;  /* 0x0000000500007c36 */ /* 0x001fe20008000000 */
[----:B------:R-:W-:-:S02]  /*364d0*/  ULDC UR5, c[0x0][0x248] ;  /* 0x0000920000057ab9 */ /* 0x000fc40000000800 */
[----:B------:R-:W2:Y:S04]  /*364e0*/  LDL.LU R177, [R1+0x1c7c] ;  /* 0x001c7c0001b17983 */ /* 0x000ea80000300800 */
[----:B------:R-:W3:Y:S04]  /*364f0*/  LDL.LU R176, [R1+0x1c80] ;  /* 0x001c800001b07983 */ /* 0x000ee80000300800 */
[----:B------:R-:W3:Y:S04]  /*36500*/  LDL.LU R175, [R1+0x1c84] ;  /* 0x001c840001af7983 */ /* 0x000ee80000300800 */
        /* <DEDUP_REMOVED lines=30> */
[----:B------:R-:W-:Y:S01]  /*366f0*/  ULDC UR5, c[0x0][0x248] ;  /* 0x0000920000057ab9 */ /* 0x000fe20000000800 */
[----:B--2---:R-:W-:-:S05]  /*36700*/  F2FP.SATFINITE.E4M3.F32.PACK_AB_MERGE_C R3, R177, R178, RZ ;  /* 0x000000b2b103723e */ /* 0x004fca00048070ff */
[----:B------:R4:W-:Y:S01]  /*36710*/  STL [R1+0x4804], R3 ;  /* 0x0048040301007387 */ /* 0x0009e20000100800 */
[----:B---3--:R-:W-:-:S05]  /*36720*/  F2FP.SATFINITE.E4M3.F32.PACK_AB_MERGE_C R2, R175, R176, RZ ;  /* 0x000000b0af02723e */ /* 0x008fca00048070ff */
[----:B------:R0:W-:Y:S01]  /*36730*/  STL [R1+0x482c], R2 ;  /* 0x00482c0201007387 */ /* 0x0001e20000100800 */
[----:B----4-:R-:W-:-:S05]  /*36740*/  F2FP.SATFINITE.E4M3.F32.PACK_AB_MERGE_C R3, R173, R174, RZ ;  /* 0x000000aead03723e */ /* 0x010fca00048070ff */
[----:B------:R1:W-:Y:S01]  /*36750*/  STL [R1+0x4830], R3 ;  /* 0x0048300301007387 */ /* 0x0003e20000100800 */
[----:B0-----:R-:W-:-:S03]  /*36760*/  F2FP.SATFINITE.E4M3.F32.PACK_AB_MERGE_C R2, R171, R172, RZ ;  /* 0x000000acab02723e */ /* 0x001fc600048070ff */
[----:B------:R0:W-:Y:S04]  /*36770*/  STL [R1+0x1c64], R0 ;  /* 0x001c640001007387 */ /* 0x0001e80000100800 */
[----:B------:R2:W-:Y:S01]  /*36780*/  STL [R1+0x4874], R2 ;  /* 0x0048740201007387 */ /* 0x0005e20000100800 */
[----:B-1----:R-:W-:Y:S01]  /*36790*/  F2FP.SATFINITE.E4M3.F32.PACK_AB_MERGE_C R3, R169, R170, RZ ;  /* 0x000000aaa903723e */ /* 0x002fe200048070ff */
[----:B0-----:R-:W-:Y:S01]  /*367a0*/  VIADD R0, R0, UR5 ;  /* 0x0000000500007c36 */ /* 0x001fe20008000000 */
        /* <DEDUP_REMOVED lines=215> */
[----:B------:R1:W-:Y:S04]  /*37520*/  STL [R1+0x504c], R2 ;  /* 0x00504c0201007387 */ /* 0x0003e80000100800 */
[----:B------:R-:W1:Y:S04]  /*37530*/  LDL.LU R177, [R1+0x1df8] ;  /* 0x001df80001b17983 */ /* 0x000e680000300800 */
[----:B------:R-:W1:Y:S04]  /*37540*/  LDL.LU R176, [R1+0x1dfc] ;  /* 0x001dfc0001b07983 */ /* 0x000e680000300800 */
        /* <DEDUP_REMOVED lines=27> */
[----:B------:R-:W-:Y:S01]  /*37700*/  VIADD R28, R0, UR5 ;  /* 0x00000005001c7c36 */ /* 0x000fe20008000000 */
[----:B------:R-:W-:-:S02]  /*37710*/  ULDC UR5, c[0x0][0x248] ;  /* 0x0000920000057ab9 */ /* 0x000fc40000000800 */
[----:B------:R-:W4:Y:S04]  /*37720*/  LDL.LU R5, [R1+0x1a6c] ;  /* 0x001a6c0001057983 */ /* 0x000f280000300800 */
[----:B------:R-:W4:Y:S04]  /*37730*/  LDL.LU R4, [R1+0x1a70] ;  /* 0x001a700001047983 */ /* 0x000f280000300800 */
[----:B0-----:R-:W4:Y:S01]  /*37740*/  LDL.LU R0, [R1+0x1a74] ;  /* 0x001a740001007983 */ /* 0x001f220000300800 */
[----:B-1----:R-:W-:-:S05]  /*37750*/  F2FP.SATFINITE.E4M3.F32.PACK_AB_MERGE_C R2, R176, R177, RZ ;  /* 0x000000b1b002723e */ /* 0x002fca00048070ff */
[----:B------:R0:W-:Y:S01]  /*37760*/  STL [R1+0x5050], R2 ;  /* 0x0050500201007387 */ /* 0x0001e20000100800 */
[----:B--2---:R-:W-:Y:S01]  /*37770*/  F2FP.SATFINITE.E4M3.F32.PACK_AB_MERGE_C R3, R174, R175, RZ ;  /* 0x000000afae03723e */ /* 0x004fe200048070ff */
[----:B0-----:R-:W-:Y:S01]  /*37780*/  VIADD R2, R28, UR5 ;  /* 0x000000051c027c36 */ /* 0x001fe20008000000 */
[----:B---3--:R-:W-:-:S03]  /*37790*/  F2FP.SATFINITE.E4M3.F32.PACK_AB_MERGE_C R13, R172, R173, RZ ;  /* 0x000000adac0d723e */ /* 0x008fc600048070ff */
[----:B------:R4:W-:Y:S01]  /*377a0*/  STL [R1+0x503c], R3 ;  /* 0x00503c0301007387 */ /* 0x0009e20000100800 */
[----:B------:R-:W-:Y:S02]  /*377b0*/  ULDC UR5, c[0x0][0x248] ;  /* 0x0000920000057ab9 */ /* 0x000fe40000000800 */
[----:B------:R-:W-:Y:S01]  /*377c0*/  VIADD R34, R2, UR5 ;  /* 0x0000000502227c36 */ /* 0x000fe20008000000 */
[----:B------:R-:W-:Y:S01]  /*377d0*/  STL [R1+0x5040], R13 ;  /* 0x0050400d01007387 */ /* 0x000fe20000100800 */
[----:B------:R-:W-:-:S03]  /*377e0*/  ULDC UR5, c[0x0][0x248] ;  /* 0x0000920000057ab9 */ /* 0x000fc60000000800 */
[----:B------:R0:W-:Y:S01]  /*377f0*/  STL [R1+0x1c04], R2 ;  /* 0x001c040201007387 */ /* 0x0001e20000100800 */
[----:B----4-:R-:W-:Y:S02]  /*37800*/  F2FP.SATFINITE.E4M3.F32.PACK_AB_MERGE_C R3, R170, R171, RZ ;  /* 0x000000abaa03723e */ /* 0x010fe400048070ff */
[----:B0-----:R-:W-:-:S03]  /*37810*/  F2FP.SATFINITE.E4M3.F32.PACK_AB_MERGE_C R2, R168, R169, RZ ;  /* 0x000000a9a802723e */ /* 0x001fc600048070ff */
[----:B------:R0:W-:Y:S04]  /*37820*/  STL [R1+0x502c], R3 ;  /* 0x00502c0301007387 */ /* 0x0001e80000100800 */
[----:B------:R1:W-:Y:S01]  /*37830*/  STL [R1+0x5030], R2 ;  /* 0x0050300201007387 */ /* 0x0003e20000100800 */
[----:B0-----:R-:W-:Y:S02]  /*37840*/  F2FP.SATFINITE.E4M3.F32.PACK_AB_MERGE_C R3, R166, R167, RZ ;  /* 0x000000a7a603723e */ /* 0x001fe400048070ff */
[----:B-1----:R-:W-:-:S03]  /*37850*/  F2FP.SATFINITE.E4M3.F32.PACK_AB_MERGE_C R2, R164, R165, RZ ;  /* 0x000000a5a402723e */ /* 0x002fc600048070ff */
        /* <DEDUP_REMOVED lines=16> */
[----:B------:R-:W-:Y:S04]  /*37960*/  STL [R1+0x4fac], R3 ;  /* 0x004fac0301007387 */ /* 0x000fe80000100800 */
[----:B------:R-:W-:Y:S01]  /*37970*/  STL [R1+0x4fbc], R2 ;  /* 0x004fbc0201007387 */ /* 0x000fe20000100800 */
[----:B------:R-:W-:-:S03]  /*37980*/  F2FP.SATFINITE.E4M3.F32.PACK_AB_MERGE_C R0, R0, R4, RZ ;  /* 0x000000040000723e */ /* 0x000fc600048070ff */
[----:B------:R-:W2:Y:S04]  /*37990*/  LDL.LU R177, [R1+0x1a78] ;  /* 0x001a780001b17983 */ /* 0x000ea80000300800 */
[----:B------:R-:W2:Y:S04]  /*379a0*/  LDL.LU R176, [R1+0x1a7c] ;  /* 0x001a7c0001b07983 */ /* 0x000ea80000300800 */
[----:B------:R0:W-:Y:S04]  /*379b0*/  STL [R1+0x4f8c], R0 ;  /* 0x004f8c0001007387 */ /* 0x0001e80000100800 */
        /* <DEDUP_REMOVED lines=29> */
[----:B0-----:R-:W4:Y:S01]  /*37b90*/  LDL.LU R0, [R1+0x1af4] ;  /* 0x001af40001007983 */ /* 0x001f220000300800 */
[----:B--2---:R-:W-:-:S05]  /*37ba0*/  F2FP.SATFINITE.E4M3.F32.PACK_AB_MERGE_C R2, R176, R177, RZ ;  /* 0x000000b1b002723e */ /* 0x004fca00048070ff */
[----:B------:R4:W-:Y:S01]  /*37bb0*/  STL [R1+0x4f90], R2 ;  /* 0x004f900201007387 */ /* 0x0009e20000100800 */
[----:B---3--:R-:W-:Y:S02]  /*37bc0*/  F2FP.SATFINITE.E4M3.F32.PACK_AB_MERGE_C R3, R174, R175, RZ ;  /* 0x000000afae03723e */ /* 0x008fe400048070ff */
[----:B----4-:R-:W-:-:S03]  /*37bd0*/  F2FP.SATFINITE.E4M3.F32.PACK_AB_MERGE_C R2, R172, R173, RZ ;  /* 0x000000adac02723e */ /* 0x010fc600048070ff */
        /* <DEDUP_REMOVED lines=414> */
[----:B------:R-:W3:Y:S04]  /*395c0*/  LDL R175, [R1+0x1600] ;  /* 0x0016000001af7983 */ /* 0x000ee80000100800 */
[----:B------:R-:W3:Y:S04]  /*395d0*/  LDL R174, [R1+0x1604] ;  /* 0x0016040001ae7983 */ /* 0x000ee80000100800 */
[----:B------:R-:W4:Y:S04]  /*395e0*/  LDL R173, [R1+0x1608] ;  /* 0x0016080001ad7983 */ /* 0x000f280000100800 */
        /* <DEDUP_REMOVED lines=93> */
[----:B0-----:R-:W-:Y:S01]  /*39bc0*/  F2FP.SATFINITE.E4M3.F32.PACK_AB_MERGE_C R3, R7, R22, RZ ;  /* 0x000000160703723e */ /* 0x001fe200048070ff */
[----:B------:R-:W-:Y:S01]  /*39bd0*/  VIADD R233, R234, UR5 ;  /* 0x00000005eae97c36 */ /* 0x000fe20008000000 */
[----:B------:R-:W-:Y:S01]  /*39be0*/  ULDC UR5, c[0x0][0x248] ;  /* 0x0000920000057ab9 */ /* 0x000fe20000000800 */
[----:B------:R-:W0:Y:S01]  /*39bf0*/  LDC R7, c[0x0][0x244] ;  /* 0x00009100ff077b82 */ /* 0x000e220000000800 */
[----:B-1----:R-:W-:Y:S01]  /*39c00*/  F2FP.SATFINITE.E4M3.F32.PACK_AB_MERGE_C R2, R5, R6, RZ ;  /* 0x000000060502723e */ /* 0x002fe200048070ff */
[----:B------:R1:W-:Y:S04]  /*39c10*/  STL [R1+0x4f38], R3 ;  /* 0x004f380301007387 */ /* 0x0003e80000100800 */
[----:B------:R-:W-:Y:S01]  /*39c20*/  STL [R1+0x4f40], R2 ;  /* 0x004f400201007387 */ /* 0x000fe20000100800 */
[----:B------:R-:W-:Y:S01]  /*39c30*/  VIADD R232, R233, UR5 ;  /* 0x00000005e9e87c36 */ /* 0x000fe20008000000 */
[----:B------:R-:W-:Y:S01]  /*39c40*/  ULDC UR5, c[0x0][0x248] ;  /* 0x0000920000057ab9 */ /* 0x000fe20000000800 */
[----:B------:R-:W2:Y:S01]  /*39c50*/  LDC R5, c[0x0][0x244] ;  /* 0x00009100ff057b82 */ /* 0x000ea20000000800 */
[----:B------:R-:W3:Y:S04]  /*39c60*/  LDL.LU R15, [R1+0x1630] ;  /* 0x00163000010f7983 */ /* 0x000ee80000300800 */
[----:B------:R-:W4:Y:S01]  /*39c70*/  LDL.LU R63, [R1+0x162c] ;  /* 0x00162c00013f7983 */ /* 0x000f220000300800 */
[----:B------:R-:W-:Y:S01]  /*39c80*/  VIADD R231, R232, UR5 ;  /* 0x00000005e8e77c36 */ /* 0x000fe20008000000 */
[----:B------:R-:W-:Y:S01]  /*39c90*/  ULDC UR5, c[0x0][0x248] ;  /* 0x0000920000057ab9 */ /* 0x000fe20000000800 */
[----:B-1----:R-:W1:Y:S02]  /*39ca0*/  LDC R3, c[0x0][0x244] ;  /* 0x00009100ff037b82 */ /* 0x002e640000000800 */
        /* <DEDUP_REMOVED lines=97> */
[----:B------:R-:W-:Y:S01]  /*3a2c0*/  F2FP.SATFINITE.E4M3.F32.PACK_AB_MERGE_C R0, R0, R4, RZ ;  /* 0x000000040000723e */ /* 0x000fe200048070ff */
[----:B------:R-:W-:Y:S02]  /*3a2d0*/  ULDC UR5, c[0x0][0x244] ;  /* 0x0000910000057ab9 */ /* 0x000fe40000000800 */
[----:B------:R-:W-:Y:S01]  /*3a2e0*/  VIADD R181, R182, UR6 ;  /* 0x00000006b6b57c36 */ /* 0x000fe20008000000 */
[----:B------:R-:W-:Y:S01]  /*3a2f0*/  ULDC UR6, c[0x0][0x248] ;  /* 0x0000920000067ab9 */ /* 0x000fe20000000800 */
[----:B------:R0:W-:Y:S02]  /*3a300*/  STL [R1+0x4f14], R0 ;  /* 0x004f140001007387 */ /* 0x0001e40000100800 */
[----:B------:R-:W-:Y:S02]  /*3a310*/  VIADD R180, R181, UR6 ;  /* 0x00000006b5b47c36 */ /* 0x000fe40008000000 */
[----:B------:R-:W-:-:S02]  /*3a320*/  IMAD R13, R9, UR5, RZ ;  /* 0x00000005090d7c24 */ /* 0x000fc4000f8e02ff */
[----:B0-----:R-:W-:Y:S01]  /*3a330*/  VIADD R0, R8, 0x1ab ;  /* 0x000001ab08007836 */ /* 0x001fe20000000000 */
[----:B------:R-:W-:Y:S01]  /*3a340*/  STL [R1+0x5474], R8 ;  /* 0x0054740801007387 */ /* 0x000fe20000100800 */
[----:B------:R-:W-:Y:S01]  /*3a350*/  VIADD R179, R180, UR7 ;  /* 0x00000007b4b37c36 */ /* 0x000fe20008000000 */
[----:B------:R-:W-:Y:S01]  /*3a360*/  ULDC.64 UR6, c[0x0][0x220] ;  /* 0x0000880000067ab9 */ /* 0x000fe20000000a00 */
[----:B------:R-:W-:Y:S01]  /*3a370*/  IMAD R7, R7, 0x80, R13 ;  /* 0x0000008007077824 */ /* 0x000fe200078e020d */
[----:B------:R-:W-:Y:S01]  /*3a380*/  ISETP.GE.AND P3, PT, R0, UR35, PT ;  /* 0x0000002300007c0c */ /* 0x000fe2000bf66270 */
[----:B------:R-:W-:Y:S01]  /*3a390*/  VIADD R0, R8, 0x1aa ;  /* 0x000001aa08007836 */ /* 0x000fe20000000000 */
[----:B------:R-:W-:Y:S01]  /*3a3a0*/  IADD3 R2, P1, R13, UR6, RZ ;  /* 0x000000060d027c10 */ /* 0x000fe2000ff3e0ff */
[----:B--2---:R-:W-:Y:S01]  /*3a3b0*/  IMAD R5, R5, 0x80, R7 ;  /* 0x0000008005057824 */ /* 0x004fe200078e0207 */
[----:B------:R0:W-:Y:S01]  /*3a3c0*/  STL [R1+0x5478], R9 ;  /* 0x0054780901007387 */ /* 0x0001e20000100800 */
[----:B------:R-:W-:Y:S01]  /*3a3d0*/  SHF.R.S32.HI R51, RZ, 0x1f, R52 ;  /* 0x0000001fff337819 */ /* 0x000fe20000011434 */
[----:B------:R-:W-:Y:S01]  /*3a3e0*/  ULDC UR5, c[0x0][0x248] ;  /* 0x0000920000057ab9 */ /* 0x000fe20000000800 */
[----:B------:R-:W-:Y:S01]  /*3a3f0*/  LEA.HI.X.SX32 R13, R13, UR7, 0x1, P1 ;  /* 0x000000070d0d7c11 */ /* 0x000fe200088f0eff */
[----:B------:R-:W-:Y:S01]  /*3a400*/  ULDC.64 UR6, c[0x0][0x220] ;  /* 0x0000880000067ab9 */ /* 0x000fe20000000a00 */
[----:B------:R-:W-:Y:S01]  /*3a410*/  ISETP.GE.AND P0, PT, R0, UR33, PT ;  /* 0x0000002100007c0c */ /* 0x000fe2000bf06270 */
[----:B-1----:R-:W-:Y:S01]  /*3a420*/  IMAD R3, R3, 0x80, R5 ;  /* 0x0000008003037824 */ /* 0x002fe200078e0205 */
[----:B------:R-:W-:Y:S01]  /*3a430*/  IADD3 R0, P1, R7, UR6, RZ ;  /* 0x0000000607007c10 */ /* 0x000fe2000ff3e0ff */
[----:B------:R-:W-:Y:S01]  /*3a440*/  ULDC UR35, c[0x0][0x228] ;  /* 0x00008a0000237ab9 */ /* 0x000fe20000000800 */
[----:B------:R-:W-:Y:S01]  /*3a450*/  IADD3 R6, P2, R5, UR10, RZ ;  /* 0x0000000a05067c10 */ /* 0x000fe2000ff5e0ff */
[----:B------:R-:W-:Y:S01]  /*3a460*/  STL [R1+0x547c], R10 ;  /* 0x00547c0a01007387 */ /* 0x000fe20000100800 */
[----:B------:R-:W-:-:S02]  /*3a470*/  LEA.HI.X.SX32 R7, R7, UR7, 0x1, P1 ;  /* 0x0000000707077c11 */ /* 0x000fc400088f0eff */
[----:B------:R-:W-:Y:S02]  /*3a480*/  SHF.R.S32.HI R53, RZ, 0x1f, R54 ;  /* 0x0000001fff357819 */ /* 0x000fe40000011436 */
[----:B------:R-:W-:Y:S02]  /*3a490*/  SHF.R.S32.HI R55, RZ, 0x1f, R56 ;  /* 0x0000001fff377819 */ /* 0x000fe40000011438 */
[----:B------:R-:W-:Y:S02]  /*3a4a0*/  SHF.R.S32.HI R68, RZ, 0x1f, R112 ;  /* 0x0000001fff447819 */ /* 0x000fe40000011470 */
[----:B------:R-:W-:Y:S02]  /*3a4b0*/  SHF.R.S32.HI R72, RZ, 0x1f, R73 ;  /* 0x0000001fff487819 */ /* 0x000fe40000011449 */
[----:B------:R-:W-:Y:S02]  /*3a4c0*/  SHF.R.S32.HI R74, RZ, 0x1f, R75 ;  /* 0x0000001fff4a7819 */ /* 0x000fe4000001144b */
[----:B------:R-:W-:-:S02]  /*3a4d0*/  SHF.R.S32.HI R76, RZ, 0x1f, R77 ;  /* 0x0000001fff4c7819 */ /* 0x000fc4000001144d */
[----:B---3--:R-:W-:Y:S02]  /*3a4e0*/  LOP3.LUT R15, R15, 0xfffffffe, RZ, 0xc0, !PT ;  /* 0xfffffffe0f0f7812 */ /* 0x008fe400078ec0ff */
[----:B----4-:R-:W-:Y:S02]  /*3a4f0*/  LOP3.LUT R63, R63, 0x7fffffff, RZ, 0xc0, !PT ;  /* 0x7fffffff3f3f7812 */ /* 0x010fe400078ec0ff */
[----:B------:R-:W-:Y:S02]  /*3a500*/  SHF.R.S32.HI R78, RZ, 0x1f, R79 ;  /* 0x0000001fff4e7819 */ /* 0x000fe4000001144f */
[----:B------:R-:W-:Y:S02]  /*3a510*/  SHF.R.S32.HI R82, RZ, 0x1f, R83 ;  /* 0x0000001fff527819 */ /* 0x000fe40000011453 */
[----:B------:R-:W-:Y:S02]  /*3a520*/  SHF.R.S32.HI R84, RZ, 0x1f, R85 ;  /* 0x0000001fff547819 */ /* 0x000fe40000011455 */
[----:B------:R-:W-:-:S02]  /*3a530*/  SHF.R.S32.HI R86, RZ, 0x1f, R87 ;  /* 0x0000001fff567819 */ /* 0x000fc40000011457 */
[----:B------:R-:W-:Y:S02]  /*3a540*/  SHF.R.S32.HI R88, RZ, 0x1f, R89 ;  /* 0x0000001fff587819 */ /* 0x000fe40000011459 */
[----:B------:R-:W-:Y:S02]  /*3a550*/  SHF.R.S32.HI R92, RZ, 0x1f, R93 ;  /* 0x0000001fff5c7819 */ /* 0x000fe4000001145d */
[----:B------:R-:W-:Y:S02]  /*3a560*/  SHF.R.S32.HI R94, RZ, 0x1f, R95 ;  /* 0x0000001fff5e7819 */ /* 0x000fe4000001145f */
[----:B------:R-:W-:Y:S02]  /*3a570*/  SHF.R.S32.HI R96, RZ, 0x1f, R97 ;  /* 0x0000001fff607819 */ /* 0x000fe40000011461 */
[----:B------:R-:W-:Y:S02]  /*3a580*/  SHF.R.S32.HI R98, RZ, 0x1f, R99 ;  /* 0x0000001fff627819 */ /* 0x000fe40000011463 */
[----:B------:R-:W-:-:S02]  /*3a590*/  SHF.R.S32.HI R100, RZ, 0x1f, R101 ;  /* 0x0000001fff647819 */ /* 0x000fc40000011465 */
[----:B0-----:R-:W-:Y:S02]  /*3a5a0*/  SHF.R.S32.HI R9, RZ, 0x1f, R102 ;  /* 0x0000001fff097819 */ /* 0x001fe40000011466 */
[----:B------:R-:W-:Y:S02]  /*3a5b0*/  SHF.R.S32.HI R114, RZ, 0x1f, R115 ;  /* 0x0000001fff727819 */ /* 0x000fe40000011473 */
        /* <DEDUP_REMOVED lines=29> */
[----:B------:R-:W-:Y:S01]  /*3a790*/  SHF.R.S32.HI R43, RZ, 0x1f, R48 ;  /* 0x0000001fff2b7819 */ /* 0x000fe20000011430 */
[----:B------:R-:W-:Y:S01]  /*3a7a0*/  VIADD R178, R179, UR5 ;  /* 0x00000005b3b27c36 */ /* 0x000fe20008000000 */
[----:B------:R-:W-:Y:S01]  /*3a7b0*/  IADD3 R4, P1, R3, UR8, RZ ;  /* 0x0000000803047c10 */ /* 0x000fe2000ff3e0ff */
[----:B------:R-:W-:Y:S01]  /*3a7c0*/  ULDC UR6, c[0x0][0x248] ;  /* 0x0000920000067ab9 */ /* 0x000fe20000000800 */
[----:B------:R-:W-:Y:S01]  /*3a7d0*/  LEA.HI.X.SX32 R5, R5, UR11, 0x1, P2 ;  /* 0x0000000b05057c11 */ /* 0x000fe200090f0eff */
[----:B------:R-:W-:Y:S01]  /*3a7e0*/  ULDC.64 UR10, c[0x0][0x228] ;  /* 0x00008a00000a7ab9 */ /* 0x000fe20000000a00 */
[----:B------:R-:W-:Y:S01]  /*3a7f0*/  LEA.HI.X.SX32 R3, R3, UR9, 0x1, P1 ;  /* 0x0000000903037c11 */ /* 0x000fe200088f0eff */
[----:B------:R-:W-:Y:S01]  /*3a800*/  ULDC.64 UR8, c[0x0][0x228] ;  /* 0x00008a0000087ab9 */ /* 0x000fe20000000a00 */
[----:B------:R0:W-:Y:S01]  /*3a810*/  STL [R1+0x5480], R11 ;  /* 0x0054800b01007387 */ /* 0x0001e20000100800 */
[----:B------:R-:W-:Y:S01]  /*3a820*/  ISETP.LT.AND P1, PT, R10, UR8, !P3 ;  /* 0x000000080a007c0c */ /* 0x000fe2000df21270 */
[----:B------:R-:W-:Y:S01]  /*3a830*/  ULDC UR5, c[0x0][0x248] ;  /* 0x0000920000057ab9 */ /* 0x000fe20000000800 */
[----:B------:R-:W-:Y:S01]  /*3a840*/  ULDC UR7, c[0x0][0x248] ;  /* 0x0000920000077ab9 */ /* 0x000fe20000000800 */
[----:B------:R-:W-:Y:S01]  /*3a850*/  SHF.R.S32.HI R14, RZ, 0x1f, R14 ;  /* 0x0000001fff0e7819 */ /* 0x000fe2000001140e */
[----:B------:R-:W-:-:S09]  /*3a860*/  ULDC UR33, c[0x0][0x228] ;  /* 0x00008a0000217ab9 */ /* 0x000fd20000000800 */
[----:B------:R-:W-:Y:S02]  /*3a870*/  @P1 LOP3.LUT R15, R15, 0x1, RZ, 0xfc, !PT ;  /* 0x000000010f0f1812 */ /* 0x000fe400078efcff */
[----:B------:R-:W-:-:S03]  /*3a880*/  ISETP.LT.AND P1, PT, R11, UR10, !P3 ;  /* 0x0000000a0b007c0c */ /* 0x000fc6000df21270 */
[----:B------:R-:W-:Y:S10]  /*3a890*/  STL [R1+0x1630], R15 ;  /* 0x0016300f01007387 */ /* 0x000ff40000100800 */
[----:B------:R-:W-:-:S05]  /*3a8a0*/  @P1 LOP3.LUT R63, R63, 0x80000000, RZ, 0xfc, !PT ;  /* 0x800000003f3f1812 */ /* 0x000fca00078efcff */
[----:B------:R-:W-:Y:S04]  /*3a8b0*/  STL [R1+0x5484], R63 ;  /* 0x0054843f01007387 */ /* 0x000fe80000100800 */
[----:B------:R-:W-:Y:S04]  /*3a8c0*/  STL [R1+0x548c], R51 ;  /* 0x00548c3301007387 */ /* 0x000fe80000100800 */
[----:B------:R-:W-:Y:S04]  /*3a8d0*/  STL [R1+0x5488], R52 ;  /* 0x0054883401007387 */ /* 0x000fe80000100800 */
[----:B------:R-:W-:Y:S04]  /*3a8e0*/  STL [R1+0x5494], R53 ;  /* 0x0054943501007387 */ /* 0x000fe80000100800 */
[----:B------:R-:W-:Y:S04]  /*3a8f0*/  STL [R1+0x5490], R54 ;  /* 0x0054903601007387 */ /* 0x000fe80000100800 */
[----:B------:R1:W-:Y:S01]  /*3a900*/  STL [R1+0x549c], R55 ;  /* 0x00549c3701007387 */ /* 0x0003e20000100800 */
[----:B0-----:R-:W-:-:S03]  /*3a910*/  SHF.R.S32.HI R11, RZ, 0x1f, R90 ;  /* 0x0000001fff0b7819 */ /* 0x001fc6000001145a */
[----:B------:R-:W-:Y:S04]  /*3a920*/  STL [R1+0x5498], R56 ;  /* 0x0054983801007387 */ /* 0x000fe80000100800 */
[----:B------:R-:W-:Y:S04]  /*3a930*/  STL [R1+0x57dc], R58 ;  /* 0x0057dc3a01007387 */ /* 0x000fe80000100800 */
[----:B-1----:R-:W2:Y:S04]  /*3a940*/  LDL.LU R55, [R1+0x1f48] ;  /* 0x001f480001377983 */ /* 0x002ea80000300800 */
[----:B------:R-:W3:Y:S04]  /*3a950*/  LDL.LU R53, [R1+0x1f4c] ;  /* 0x001f4c0001357983 */ /* 0x000ee80000300800 */
[----:B------:R-:W4:Y:S04]  /*3a960*/  LDL.LU R51, [R1+0x1f50] ;  /* 0x001f500001337983 */ /* 0x000f280000300800 */
[----:B------:R-:W2:Y:S04]  /*3a970*/  LDL.LU R63, [R1+0x1f54] ;  /* 0x001f5400013f7983 */ /* 0x000ea80000300800 */
[----:B------:R-:W3:Y:S04]  /*3a980*/  LDL.LU R10, [R1+0x1f58] ;  /* 0x001f5800010a7983 */ /* 0x000ee80000300800 */
[----:B------:R-:W4:Y:S04]  /*3a990*/  LDL.LU R8, [R1+0x1f5c] ;  /* 0x001f5c0001087983 */ /* 0x000f280000300800 */
[----:B------:R-:W-:Y:S04]  /*3a9a0*/  STL [R1+0x1640], R11 ;  /* 0x0016400b01007387 */ /* 0x000fe80000100800 */
[----:B------:R0:W-:Y:S02]  /*3a9b0*/  STL [R1+0x54a0], R68 ;  /* 0x0054a04401007387 */ /* 0x0001e40000100800 */
[----:B0-----:R-:W-:Y:S01]  /*3a9c0*/  IMAD.MOV.U32 R68, RZ, RZ, R70 ;  /* 0x000000ffff447224 */ /* 0x001fe200078e0046 */
[----:B------:R-:W-:-:S05]  /*3a9d0*/  SHF.R.S32.HI R70, RZ, 0x1f, R71 ;  /* 0x0000001fff467819 */ /* 0x000fca0000011447 */
[----:B------:R-:W-:Y:S04]  /*3a9e0*/  STL [R1+0x54a8], R70 ;  /* 0x0054a84601007387 */ /* 0x000fe80000100800 */
[----:B------:R0:W-:Y:S04]  /*3a9f0*/  STL [R1+0x54a4], R71 ;  /* 0x0054a44701007387 */ /* 0x0001e80000100800 */
[----:B0-----:R-:W2:Y:S04]  /*3aa00*/  LDL.LU R71, [R1+0x1f40] ;  /* 0x001f400001477983 */ /* 0x001ea80000300800 */
        /* <DEDUP_REMOVED lines=9> */
[----:B------:R0:W-:Y:S04]  /*3aaa0*/  STL [R1+0x54c8], R78 ;  /* 0x0054c84e01007387 */ /* 0x0001e80000100800 */
[----:B------:R1:W-:Y:S01]  /*3aab0*/  STL [R1+0x54c4], R79 ;  /* 0x0054c44f01007387 */ /* 0x0003e20000100800 */
[----:B0-----:R-:W-:Y:S01]  /*3aac0*/  IMAD.MOV.U32 R78, RZ, RZ, R80 ;  /* 0x000000ffff4e7224 */ /* 0x001fe200078e0050 */
[----:B------:R-:W-:-:S02]  /*3aad0*/  SHF.R.S32.HI R80, RZ, 0x1f, R81 ;  /* 0x0000001fff507819 */ /* 0x000fc40000011451 */
[----:B-1----:R-:W2:Y:S04]  /*3aae0*/  LDL.LU R79, [R1+0x1f30] ;  /* 0x001f3000014f7983 */ /* 0x002ea80000300800 */
[----:B------:R-:W-:Y:S04]  /*3aaf0*/  STL [R1+0x54d0], R80 ;  /* 0x0054d05001007387 */ /* 0x000fe80000100800 */
[----:B------:R0:W-:Y:S01]  /*3ab00*/  STL [R1+0x54cc], R81 ;  /* 0x0054cc5101007387 */ /* 0x0001e20000100800 */
[----:B------:R-:W-:Y:S01]  /*3ab10*/  IMAD.MOV.U32 R70, RZ, RZ, R90 ;  /* 0x000000ffff467224 */ /* 0x000fe200078e005a */
[----:B------:R-:W-:-:S02]  /*3ab20*/  SHF.R.S32.HI R90, RZ, 0x1f, R91 ;  /* 0x0000001fff5a7819 */ /* 0x000fc4000001145b */
        /* <DEDUP_REMOVED lines=29> */
[----:B------:R-:W-:-:S03]  /*3ad00*/  IMAD.MOV.U32 R96, RZ, RZ, R106 ;  /* 0x000000ffff607224 */ /* 0x000fc600078e006a */
[----:B0-----:R-:W2:Y:S04]  /*3ad10*/  LDL.LU R99, [R1+0x1f08] ;  /* 0x001f080001637983 */ /* 0x001ea80000300800 */
[----:B------:R-:W-:Y:S04]  /*3ad20*/  STL [R1+0x5520], R100 ;  /* 0x0055206401007387 */ /* 0x000fe80000100800 */
[----:B------:R0:W-:Y:S01]  /*3ad30*/  STL [R1+0x551c], R101 ;  /* 0x00551c6501007387 */ /* 0x0001e20000100800 */
[----:B------:R-:W-:-:S03]  /*3ad40*/  SHF.R.S32.HI R106, RZ, 0x1f, R107 ;  /* 0x0000001fff6a7819 */ /* 0x000fc6000001146b */
[----:B0-----:R-:W2:Y:S04]  /*3ad50*/  LDL.LU R101, [R1+0x1f04] ;  /* 0x001f040001657983 */ /* 0x001ea80000300800 */
[----:B------:R0:W-:Y:S04]  /*3ad60*/  STL [R1+0x5528], R102 ;  /* 0x0055286601007387 */ /* 0x0001e80000100800 */
[----:B------:R1:W-:Y:S01]  /*3ad70*/  STL [R1+0x5524], R103 ;  /* 0x0055246701007387 */ /* 0x0003e20000100800 */
[----:B0-----:R-:W-:Y:S01]  /*3ad80*/  IMAD.MOV.U32 R102, RZ, RZ, R104 ;  /* 0x000000ffff667224 */ /* 0x001fe200078e0068 */
[----:B------:R-:W-:-:S02]  /*3ad90*/  SHF.R.S32.HI R104, RZ, 0x1f, R105 ;  /* 0x0000001fff687819 */ /* 0x000fc40000011469 */
[----:B-1----:R-:W2:Y:S04]  /*3ada0*/  LDL.LU R103, [R1+0x1f00] ;  /* 0x001f000001677983 */ /* 0x002ea80000300800 */
[----:B------:R-:W-:Y:S04]  /*3adb0*/  STL [R1+0x5530], R104 ;  /* 0x0055306801007387 */ /* 0x000fe80000100800 */
[----:B------:R0:W-:Y:S04]  /*3adc0*/  STL [R1+0x552c], R105 ;  /* 0x00552c6901007387 */ /* 0x0001e80000100800 */
[----:B0-----:R-:W2:Y:S04]  /*3add0*/  LDL.LU R105, [R1+0x1efc] ;  /* 0x001efc0001697983 */ /* 0x001ea80000300800 */
[----:B------:R0:W-:Y:S04]  /*3ade0*/  STL [R1+0x5538], R106 ;  /* 0x0055386a01007387 */ /* 0x0001e80000100800 */
[----:B0-----:R-:W2:Y:S01]  /*3adf0*/  LDL R106, [R1+0x1f44] ;  /* 0x001f4400016a7983 */ /* 0x001ea20000100800 */
[----:B------:R-:W-:Y:S01]  /*3ae00*/  IMAD.MOV.U32 R98, RZ, RZ, R108 ;  /* 0x000000ffff627224 */ /* 0x000fe200078e006c */
[----:B------:R-:W-:Y:S01]  /*3ae10*/  SHF.R.S32.HI R108, RZ, 0x1f, R109 ;  /* 0x0000001fff6c7819 */ /* 0x000fe2000001146d */
[--C-:B------:R-:W-:Y:S01]  /*3ae20*/  IMAD.MOV.U32 R104, RZ, RZ, R110.reuse ;  /* 0x000000ffff687224 */ /* 0x100fe200078e006e */
[----:B------:R-:W-:Y:S01]  /*3ae30*/  SHF.R.S32.HI R58, RZ, 0x1f, R110 ;  /* 0x0000001fff3a7819 */ /* 0x000fe2000001146e */
[----:B------:R0:W-:Y:S01]  /*3ae40*/  STL [R1+0x5534], R107 ;  /* 0x0055346b01007387 */ /* 0x0001e20000100800 */
[----:B------:R-:W-:Y:S01]  /*3ae50*/  SHF.R.S32.HI R110, RZ, 0x1f, R111 ;  /* 0x0000001fff6e7819 */ /* 0x000fe2000001146f */
[----:B------:R-:W-:Y:S01]  /*3ae60*/  IMAD.MOV.U32 R80, RZ, RZ, R112 ;  /* 0x000000ffff507224 */ /* 0x000fe200078e0070 */
[----:B------:R-:W-:Y:S01]  /*3ae70*/  SHF.R.S32.HI R112, RZ, 0x1f, R113 ;  /* 0x0000001fff707819 */ /* 0x000fe20000011471 */
        /* <DEDUP_REMOVED lines=53> */
[----:B------:R-:W-:-:S03]  /*3b1d0*/  IMAD.MOV.U32 R76, RZ, RZ, R12 ;  /* 0x000000ffff4c7224 */ /* 0x000fc600078e000c */
[----:B------:R-:W-:Y:S01]  /*3b1e0*/  STL [R1+0x55dc], R149 ;  /* 0x0055dc9501007387 */ /* 0x000fe20000100800 */
[----:B------:R-:W-:-:S03]  /*3b1f0*/  SHF.R.S32.HI R12, RZ, 0x1f, R64 ;  /* 0x0000001fff0c7819 */ /* 0x000fc60000011440 */
[----:B------:R-:W-:Y:S01]  /*3b200*/  STL [R1+0x55e8], R150 ;  /* 0x0055e89601007387 */ /* 0x000fe20000100800 */
[----:B------:R-:W-:-:S03]  /*3b210*/  IMAD.MOV.U32 R82, RZ, RZ, R32 ;  /* 0x000000ffff527224 */ /* 0x000fc600078e0020 */
[----:B------:R-:W-:Y:S01]  /*3b220*/  STL [R1+0x55e4], R151 ;  /* 0x0055e49701007387 */ /* 0x000fe20000100800 */
[----:B------:R-:W-:-:S03]  /*3b230*/  SHF.R.S32.HI R32, RZ, 0x1f, R39 ;  /* 0x0000001fff207819 */ /* 0x000fc60000011427 */
[----:B------:R-:W-:Y:S04]  /*3b240*/  STL [R1+0x55f0], R152 ;  /* 0x0055f09801007387 */ /* 0x000fe80000100800 */
[----:B------:R-:W-:Y:S04]  /*3b250*/  STL [R1+0x55ec], R244 ;  /* 0x0055ecf401007387 */ /* 0x000fe80000100800 */
        /* <DEDUP_REMOVED lines=46> */
[----:B----4-:R-:W-:-:S03]  /*3b540*/  SHF.R.S32.HI R61, RZ, 0x1f, R8 ;  /* 0x0000001fff3d7819 */ /* 0x010fc60000011408 */
[----:B------:R-:W-:Y:S01]  /*3b550*/  STL [R1+0x5678], R37 ;  /* 0x0056782501007387 */ /* 0x000fe20000100800 */
[----:B------:R-:W-:-:S03]  /*3b560*/  IMAD.MOV.U32 R100, RZ, RZ, R9 ;  /* 0x000000ffff647224 */ /* 0x000fc600078e0009 */
[----:B------:R-:W-:Y:S01]  /*3b570*/  STL [R1+0x5674], R62 ;  /* 0x0056743e01007387 */ /* 0x000fe20000100800 */
[----:B---3--:R-:W-:-:S03]  /*3b580*/  SHF.R.S32.HI R9, RZ, 0x1f, R10 ;  /* 0x0000001fff097819 */ /* 0x008fc6000001140a */
[----:B------:R-:W-:Y:S04]  /*3b590*/  STL [R1+0x5680], R42 ;  /* 0x0056802a01007387 */ /* 0x000fe80000100800 */
[----:B------:R-:W-:Y:S01]  /*3b5a0*/  STL [R1+0x567c], R57 ;  /* 0x00567c3901007387 */ /* 0x000fe20000100800 */
[----:B--2---:R-:W-:-:S03]  /*3b5b0*/  SHF.R.S32.HI R11, RZ, 0x1f, R63 ;  /* 0x0000001fff0b7819 */ /* 0x004fc6000001143f */
[----:B------:R-:W-:Y:S04]  /*3b5c0*/  STL [R1+0x5688], R60 ;  /* 0x0056883c01007387 */ /* 0x000fe80000100800 */
[----:B------:R-:W-:Y:S01]  /*3b5d0*/  STL [R1+0x5684], R41 ;  /* 0x0056842901007387 */ /* 0x000fe20000100800 */
[----:B------:R-:W-:-:S03]  /*3b5e0*/  SHF.R.S32.HI R52, RZ, 0x1f, R51 ;  /* 0x0000001fff347819 */ /* 0x000fc60000011433 */
[----:B------:R-:W-:Y:S04]  /*3b5f0*/  STL [R1+0x5690], R43 ;  /* 0x0056902b01007387 */ /* 0x000fe80000100800 */
[----:B------:R-:W-:Y:S01]  /*3b600*/  STL [R1+0x568c], R48 ;  /* 0x00568c3001007387 */ /* 0x000fe20000100800 */
[----:B------:R-:W-:-:S03]  /*3b610*/  SHF.R.S32.HI R54, RZ, 0x1f, R53 ;  /* 0x0000001fff367819 */ /* 0x000fc60000011435 */
[----:B------:R-:W-:Y:S04]  /*3b620*/  STL [R1+0x5698], R61 ;  /* 0x0056983d01007387 */ /* 0x000fe80000100800 */
[----:B------:R0:W-:Y:S01]  /*3b630*/  STL [R1+0x5694], R8 ;  /* 0x0056940801007387 */ /* 0x0001e20000100800 */
[----:B------:R-:W-:-:S03]  /*3b640*/  SHF.R.S32.HI R56, RZ, 0x1f, R55 ;  /* 0x0000001fff387819 */ /* 0x000fc60000011437 */
[----:B------:R-:W-:Y:S04]  /*3b650*/  STL [R1+0x56a0], R9 ;  /* 0x0056a00901007387 */ /* 0x000fe80000100800 */
[----:B------:R-:W-:Y:S04]  /*3b660*/  STL [R1+0x569c], R10 ;  /* 0x00569c0a01007387 */ /* 0x000fe80000100800 */
[----:B------:R-:W-:Y:S01]  /*3b670*/  STL [R1+0x56a8], R11 ;  /* 0x0056a80b01007387 */ /* 0x000fe20000100800 */
[----:B0-----:R-:W-:-:S03]  /*3b680*/  SHF.R.S32.HI R8, RZ, 0x1f, R106 ;  /* 0x0000001fff087819 */ /* 0x001fc6000001146a */
[----:B------:R-:W-:Y:S04]  /*3b690*/  STL [R1+0x56a4], R63 ;  /* 0x0056a43f01007387 */ /* 0x000fe80000100800 */
[----:B------:R-:W-:Y:S04]  /*3b6a0*/  STL [R1+0x56b0], R52 ;  /* 0x0056b03401007387 */ /* 0x000fe80000100800 */
[----:B------:R-:W-:Y:S04]  /*3b6b0*/  STL [R1+0x56ac], R51 ;  /* 0x0056ac3301007387 */ /* 0x000fe80000100800 */
[----:B------:R-:W-:Y:S04]  /*3b6c0*/  STL [R1+0x56b8], R54 ;  /* 0x0056b83601007387 */ /* 0x000fe80000100800 */
[----:B------:R-:W-:Y:S04]  /*3b6d0*/  STL [R1+0x56b4], R53 ;  /* 0x0056b43501007387 */ /* 0x000fe80000100800 */
[----:B------:R-:W-:Y:S04]  /*3b6e0*/  STL [R1+0x56c0], R56 ;  /* 0x0056c03801007387 */ /* 0x000fe80000100800 */
[----:B------:R0:W-:Y:S04]  /*3b6f0*/  STL [R1+0x56bc], R55 ;  /* 0x0056bc3701007387 */ /* 0x0001e80000100800 */
[----:B------:R1:W-:Y:S04]  /*3b700*/  STL [R1+0x18f0], R8 ;  /* 0x0018f00801007387 */ /* 0x0003e80000100800 */
[----:B0-----:R-:W2:Y:S04]  /*3b710*/  LDL.LU R55, [R1+0x1e34] ;  /* 0x001e340001377983 */ /* 0x001ea80000300800 */
[----:B------:R-:W3:Y:S04]  /*3b720*/  LDL.LU R53, [R1+0x1e38] ;  /* 0x001e380001357983 */ /* 0x000ee80000300800 */
[----:B------:R-:W4:Y:S04]  /*3b730*/  LDL.LU R51, [R1+0x1e3c] ;  /* 0x001e3c0001337983 */ /* 0x000f280000300800 */
[----:B------:R-:W4:Y:S04]  /*3b740*/  LDL.LU R63, [R1+0x1e40] ;  /* 0x001e4000013f7983 */ /* 0x000f280000300800 */
[----:B------:R-:W4:Y:S04]  /*3b750*/  LDL.LU R10, [R1+0x1e44] ;  /* 0x001e4400010a7983 */ /* 0x000f280000300800 */
[----:B-1----:R-:W2:Y:S04]  /*3b760*/  LDL.LU R8, [R1+0x1e48] ;  /* 0x001e480001087983 */ /* 0x002ea80000300800 */
[----:B------:R-:W3:Y:S04]  /*3b770*/  LDL.LU R48, [R1+0x1e4c] ;  /* 0x001e4c0001307983 */ /* 0x000ee80000300800 */
[----:B------:R-:W4:Y:S04]  /*3b780*/  LDL.LU R41, [R1+0x1e50] ;  /* 0x001e500001297983 */ /* 0x000f280000300800 */
[----:B------:R-:W2:Y:S04]  /*3b790*/  LDL.LU R57, [R1+0x1e54] ;  /* 0x001e540001397983 */ /* 0x000ea80000300800 */
[----:B------:R-:W3:Y:S04]  /*3b7a0*/  LDL.LU R62, [R1+0x1e58] ;  /* 0x001e5800013e7983 */ /* 0x000ee80000300800 */
[----:B------:R-:W4:Y:S04]  /*3b7b0*/  LDL.LU R47, [R1+0x1e5c] ;  /* 0x001e5c00012f7983 */ /* 0x000f280000300800 */
[----:B------:R-:W4:Y:S04]  /*3b7c0*/  LDL.LU R66, [R1+0x1e60] ;  /* 0x001e600001427983 */ /* 0x000f280000300800 */
[----:B------:R-:W2:Y:S04]  /*3b7d0*/  LDL.LU R35, [R1+0x1e64] ;  /* 0x001e640001237983 */ /* 0x000ea80000300800 */
[----:B------:R-:W4:Y:S04]  /*3b7e0*/  LDL.LU R33, [R1+0x1e68] ;  /* 0x001e680001217983 */ /* 0x000f280000300800 */
[----:B------:R-:W3:Y:S04]  /*3b7f0*/  LDL.LU R26, [R1+0x1e6c] ;  /* 0x001e6c00011a7983 */ /* 0x000ee80000300800 */
[----:B------:R-:W2:Y:S04]  /*3b800*/  LDL.LU R59, [R1+0x1e70] ;  /* 0x001e7000013b7983 */ /* 0x000ea80000300800 */
[----:B------:R-:W4:Y:S04]  /*3b810*/  LDL.LU R30, [R1+0x1e74] ;  /* 0x001e7400011e7983 */ /* 0x000f280000300800 */
[----:B------:R-:W3:Y:S04]  /*3b820*/  LDL.LU R38, [R1+0x1e78] ;  /* 0x001e780001267983 */ /* 0x000ee80000300800 */
[----:B------:R-:W4:Y:S04]  /*3b830*/  LDL.LU R45, [R1+0x1e7c] ;  /* 0x001e7c00012d7983 */ /* 0x000f280000300800 */
[----:B------:R-:W4:Y:S04]  /*3b840*/  LDL.LU R69, [R1+0x1e80] ;  /* 0x001e800001457983 */ /* 0x000f280000300800 */
[----:B------:R-:W4:Y:S04]  /*3b850*/  LDL.LU R44, [R1+0x1e84] ;  /* 0x001e8400012c7983 */ /* 0x000f280000300800 */
[----:B------:R-:W4:Y:S04]  /*3b860*/  LDL.LU R49, [R1+0x1e88] ;  /* 0x001e880001317983 */ /* 0x000f280000300800 */
[----:B------:R-:W4:Y:S04]  /*3b870*/  LDL.LU R39, [R1+0x1e8c] ;  /* 0x001e8c0001277983 */ /* 0x000f280000300800 */
[----:B------:R-:W2:Y:S04]  /*3b880*/  LDL.LU R64, [R1+0x1e90] ;  /* 0x001e900001407983 */ /* 0x000ea80000300800 */
[----:B------:R-:W3:Y:S04]  /*3b890*/  LDL.LU R248, [R1+0x1e94] ;  /* 0x001e940001f87983 */ /* 0x000ee80000300800 */
[----:B------:R-:W4:Y:S04]  /*3b8a0*/  LDL.LU R246, [R1+0x1e98] ;  /* 0x001e980001f67983 */ /* 0x000f280000300800 */
[----:B------:R-:W2:Y:S01]  /*3b8b0*/  LDL.LU R244, [R1+0x1e9c] ;  /* 0x001e9c0001f47983 */ /* 0x000ea20000300800 */
[----:B------:R-:W-:-:S03]  /*3b8c0*/  IMAD.MOV.U32 R106, RZ, RZ, R102 ;  /* 0x000000ffff6a7224 */ /* 0x000fc600078e0066 */
[----:B------:R-:W3:Y:S01]  /*3b8d0*/  LDL.LU R151, [R1+0x1ea0] ;  /* 0x001ea00001977983 */ /* 0x000ee20000300800 */
[----:B------:R-:W-:-:S03]  /*3b8e0*/  IMAD.MOV.U32 R102, RZ, RZ, R100 ;  /* 0x000000ffff667224 */ /* 0x000fc600078e0064 */
[----:B------:R-:W4:Y:S01]  /*3b8f0*/  LDL.LU R149, [R1+0x1ea4] ;  /* 0x001ea40001957983 */ /* 0x000f220000300800 */
[----:B------:R-:W-:-:S03]  /*3b900*/  IMAD.MOV.U32 R100, RZ, RZ, R68 ;  /* 0x000000ffff647224 */ /* 0x000fc600078e0044 */
[----:B------:R-:W2:Y:S01]  /*3b910*/  LDL.LU R147, [R1+0x1ea8] ;  /* 0x001ea80001937983 */ /* 0x000ea20000300800 */
[----:B------:R-:W-:-:S03]  /*3b920*/  SHF.R.S32.HI R68, RZ, 0x1f, R71 ;  /* 0x0000001fff447819 */ /* 0x000fc60000011447 */
[----:B------:R-:W3:Y:S04]  /*3b930*/  LDL.LU R145, [R1+0x1eac] ;  /* 0x001eac0001917983 */ /* 0x000ee80000300800 */
[----:B------:R-:W4:Y:S04]  /*3b940*/  LDL.LU R143, [R1+0x1eb0] ;  /* 0x001eb000018f7983 */ /* 0x000f280000300800 */
[----:B------:R-:W2:Y:S04]  /*3b950*/  LDL.LU R141, [R1+0x1eb4] ;  /* 0x001eb400018d7983 */ /* 0x000ea80000300800 */
[----:B------:R-:W3:Y:S04]  /*3b960*/  LDL.LU R139, [R1+0x1eb8] ;  /* 0x001eb800018b7983 */ /* 0x000ee80000300800 */
[----:B------:R-:W4:Y:S04]  /*3b970*/  LDL.LU R137, [R1+0x1ebc] ;  /* 0x001ebc0001897983 */ /* 0x000f280000300800 */
[----:B------:R-:W2:Y:S04]  /*3b980*/  LDL.LU R135, [R1+0x1ec0] ;  /* 0x001ec00001877983 */ /* 0x000ea80000300800 */
[----:B------:R-:W3:Y:S04]  /*3b990*/  LDL.LU R133, [R1+0x1ec4] ;  /* 0x001ec40001857983 */ /* 0x000ee80000300800 */
[----:B------:R-:W4:Y:S04]  /*3b9a0*/  LDL.LU R131, [R1+0x1ec8] ;  /* 0x001ec80001837983 */ /* 0x000f280000300800 */
[----:B------:R0:W-:Y:S04]  /*3b9b0*/  STL [R1+0x56c8], R68 ;  /* 0x0056c84401007387 */ /* 0x0001e80000100800 */
[----:B0-----:R-:W2:Y:S04]  /*3b9c0*/  LDL.LU R68, [R1+0x1e28] ;  /* 0x001e280001447983 */ /* 0x001ea80000300800 */
[----:B------:R0:W-:Y:S02]  /*3b9d0*/  STL [R1+0x56c4], R71 ;  /* 0x0056c44701007387 */ /* 0x0001e40000100800 */
[----:B0-----:R-:W-:-:S02]  /*3b9e0*/  IMAD.MOV.U32 R71, RZ, RZ, R100 ;  /* 0x000000ffff477224 */ /* 0x001fc400078e0064 */
[----:B------:R-:W-:Y:S01]  /*3b9f0*/  IMAD.MOV.U32 R100, RZ, RZ, R70 ;  /* 0x000000ffff647224 */ /* 0x000fe200078e0046 */
[----:B------:R-:W-:-:S05]  /*3ba00*/  SHF.R.S32.HI R70, RZ, 0x1f, R73 ;  /* 0x0000001fff467819 */ /* 0x000fca0000011449 */
        /* <DEDUP_REMOVED lines=10> */
[----:B------:R-:W-:Y:S02]  /*3bab0*/  IMAD.MOV.U32 R106, RZ, RZ, R104 ;  /* 0x000000ffff6a7224 */ /* 0x000fe400078e0068 */
        /* <DEDUP_REMOVED lines=60> */
[----:B0-----:R-:W-:Y:S01]  /*3be80*/  IMAD.MOV.U32 R95, RZ, RZ, R94 ;  /* 0x000000ffff5f7224 */ /* 0x001fe200078e005e */
        /* <DEDUP_REMOVED lines=28> */
[----:B------:R0:W-:Y:S04]  /*3c050*/  STL [R1+0x5754], R107 ;  /* 0x0057546b01007387 */ /* 0x0001e80000100800 */
[----:B------:R-:W2:Y:S01]  /*3c060*/  LDL R56, [R1+0x1e30] ;  /* 0x001e300001387983 */ /* 0x000ea20000100800 */
[----:B0-----:R-:W-:Y:S01]  /*3c070*/  IMAD.MOV.U32 R107, RZ, RZ, R106 ;  /* 0x000000ffff6b7224 */ /* 0x001fe200078e006a */
[----:B------:R-:W-:-:S05]  /*3c080*/  SHF.R.S32.HI R106, RZ, 0x1f, R109 ;  /* 0x0000001fff6a7819 */ /* 0x000fca000001146d */
[----:B------:R0:W-:Y:S04]  /*3c090*/  STL [R1+0x5760], R106 ;  /* 0x0057606a01007387 */ /* 0x0001e80000100800 */
[----:B0-----:R-:W2:Y:S04]  /*3c0a0*/  LDL.LU R106, [R1+0x1c48] ;  /* 0x001c4800016a7983 */ /* 0x001ea80000300800 */
[----:B------:R0:W-:Y:S04]  /*3c0b0*/  STL [R1+0x575c], R109 ;  /* 0x00575c6d01007387 */ /* 0x0001e80000100800 */
[----:B0-----:R-:W2:Y:S01]  /*3c0c0*/  LDL R109, [R1+0x1e2c] ;  /* 0x001e2c00016d7983 */ /* 0x001ea20000100800 */
        /* <DEDUP_REMOVED lines=9> */
[----:B------:R-:W-:Y:S01]  /*3c160*/  SHF.R.S32.HI R108, RZ, 0x1f, R111 ;  /* 0x0000001fff6c7819 */ /* 0x000fe2000001146f */
[----:B------:R-:W-:Y:S02]  /*3c170*/  ULDC UR6, c[0x0][0x228] ;  /* 0x00008a0000067ab9 */ /* 0x000fe40000000800 */
        /* <DEDUP_REMOVED lines=28> */
[----:B------:R-:W-:Y:S02]  /*3c340*/  SHF.R.S32.HI R110, RZ, 0x1f, R113 ;  /* 0x0000001fff6e7819 */ /* 0x000fe40000011471 */
[----:B------:R-:W-:Y:S01]  /*3c350*/  VIADD R158, R159, UR5 ;  /* 0x000000059f9e7c36 */ /* 0x000fe20008000000 */
[----:B------:R-:W-:Y:S01]  /*3c360*/  ULDC UR5, c[0x0][0x248] ;  /* 0x0000920000057ab9 */ /* 0x000fe20000000800 */
[----:B------:R0:W-:Y:S01]  /*3c370*/  STL [R1+0x5768], R108 ;  /* 0x0057686c01007387 */ /* 0x0001e20000100800 */
[----:B------:R-:W-:Y:S01]  /*3c380*/  SHF.R.S32.HI R112, RZ, 0x1f, R115 ;  /* 0x0000001fff707819 */ /* 0x000fe20000011473 */
[----:B------:R-:W-:Y:S01]  /*3c390*/  VIADD R157, R158, UR5 ;  /* 0x000000059e9d7c36 */ /* 0x000fe20008000000 */
[----:B------:R-:W-:Y:S01]  /*3c3a0*/  ULDC UR5, c[0x0][0x248] ;  /* 0x0000920000057ab9 */ /* 0x000fe20000000800 */
[----:B------:R-:W-:Y:S01]  /*3c3b0*/  SHF.R.S32.HI R114, RZ, 0x1f, R117 ;  /* 0x0000001fff727819 */ /* 0x000fe20000011475 */
[----:B0-----:R-:W2:Y:S04]  /*3c3c0*/  LDL.LU R108, [R1+0x1c44] ;  /* 0x001c4400016c7983 */ /* 0x001ea80000300800 */
[----:B------:R-:W-:Y:S01]  /*3c3d0*/  STL [R1+0x5764], R111 ;  /* 0x0057646f01007387 */ /* 0x000fe20000100800 */
[----:B------:R-:W-:Y:S01]  /*3c3e0*/  VIADD R156, R157, UR5 ;  /* 0x000000059d9c7c36 */ /* 0x000fe20008000000 */
[----:B------:R-:W-:Y:S01]  /*3c3f0*/  SHF.R.S32.HI R116, RZ, 0x1f, R119 ;  /* 0x0000001fff747819 */ /* 0x000fe20000011477 */
[----:B------:R-:W-:Y:S01]  /*3c400*/  ULDC UR5, c[0x0][0x248] ;  /* 0x0000920000057ab9 */ /* 0x000fe20000000800 */
[----:B------:R0:W-:Y:S01]  /*3c410*/  STL [R1+0x5770], R110 ;  /* 0x0057706e01007387 */ /* 0x0001e20000100800 */
[----:B------:R-:W-:Y:S01]  /*3c420*/  VIADD R155, R156, UR5 ;  /* 0x000000059c9b7c36 */ /* 0x000fe20008000000 */
[----:B------:R-:W-:Y:S01]  /*3c430*/  SHF.R.S32.HI R118, RZ, 0x1f, R121 ;  /* 0x0000001fff767819 */ /* 0x000fe20000011479 */
[----:B------:R-:W-:Y:S01]  /*3c440*/  ULDC UR5, c[0x0][0x248] ;  /* 0x0000920000057ab9 */ /* 0x000fe20000000800 */
[----:B0-----:R-:W2:Y:S04]  /*3c450*/  LDL.LU R110, [R1+0x1c40] ;  /* 0x001c4000016e7983 */ /* 0x001ea80000300800 */
[----:B------:R-:W-:Y:S04]  /*3c460*/  STL [R1+0x576c], R113 ;  /* 0x00576c7101007387 */ /* 0x000fe80000100800 */
[----:B------:R0:W-:Y:S01]  /*3c470*/  STL [R1+0x5778], R112 ;  /* 0x0057787001007387 */ /* 0x0001e20000100800 */
[----:B------:R-:W-:Y:S01]  /*3c480*/  SHF.R.S32.HI R120, RZ, 0x1f, R123 ;  /* 0x0000001fff787819 */ /* 0x000fe2000001147b */
[----:B------:R-:W-:Y:S01]  /*3c490*/  VIADD R154, R155, UR5 ;  /* 0x000000059b9a7c36 */ /* 0x000fe20008000000 */
[----:B------:R-:W-:Y:S01]  /*3c4a0*/  ULDC UR5, c[0x0][0x248] ;  /* 0x0000920000057ab9 */ /* 0x000fe20000000800 */
[----:B0-----:R-:W2:Y:S04]  /*3c4b0*/  LDL.LU R112, [R1+0x1c3c] ;  /* 0x001c3c0001707983 */ /* 0x001ea80000300800 */
[----:B------:R-:W-:Y:S04]  /*3c4c0*/  STL [R1+0x5774], R115 ;  /* 0x0057747301007387 */ /* 0x000fe80000100800 */
[----:B------:R0:W-:Y:S01]  /*3c4d0*/  STL [R1+0x5780], R114 ;  /* 0x0057807201007387 */ /* 0x0001e20000100800 */
[----:B------:R-:W-:Y:S01]  /*3c4e0*/  SHF.R.S32.HI R122, RZ, 0x1f, R125 ;  /* 0x0000001fff7a7819 */ /* 0x000fe2000001147d */
[----:B------:R-:W-:Y:S01]  /*3c4f0*/  VIADD R153, R154, UR5 ;  /* 0x000000059a997c36 */ /* 0x000fe20008000000 */
[----:B------:R-:W-:Y:S01]  /*3c500*/  SHF.R.S32.HI R124, RZ, 0x1f, R127 ;  /* 0x0000001fff7c7819 */ /* 0x000fe2000001147f */
[----:B------:R-:W-:Y:S01]  /*3c510*/  ULDC UR5, c[0x0][0x248] ;  /* 0x0000920000057ab9 */ /* 0x000fe20000000800 */
[----:B0-----:R-:W2:Y:S04]  /*3c520*/  LDL.LU R114, [R1+0x1c38] ;  /* 0x001c380001727983 */ /* 0x001ea80000300800 */
[----:B------:R-:W-:Y:S04]  /*3c530*/  STL [R1+0x577c], R117 ;  /* 0x00577c7501007387 */ /* 0x000fe80000100800 */
[----:B------:R0:W-:Y:S01]  /*3c540*/  STL [R1+0x5788], R116 ;  /* 0x0057887401007387 */ /* 0x0001e20000100800 */
[----:B------:R-:W-:Y:S01]  /*3c550*/  VIADD R23, R153, UR5 ;  /* 0x0000000599177c36 */ /* 0x000fe20008000000 */
[----:B------:R-:W-:Y:S01]  /*3c560*/  SHF.R.S32.HI R126, RZ, 0x1f, R129 ;  /* 0x0000001fff7e7819 */ /* 0x000fe20000011481 */
[----:B------:R-:W-:Y:S01]  /*3c570*/  ULDC UR5, c[0x0][0x248] ;  /* 0x0000920000057ab9 */ /* 0x000fe20000000800 */
[----:B0-----:R-:W2:Y:S04]  /*3c580*/  LDL.LU R116, [R1+0x1c34] ;  /* 0x001c340001747983 */ /* 0x001ea80000300800 */
[----:B------:R-:W-:Y:S04]  /*3c590*/  STL [R1+0x5784], R119 ;  /* 0x0057847701007387 */ /* 0x000fe80000100800 */
[----:B------:R0:W-:Y:S01]  /*3c5a0*/  STL [R1+0x5790], R118 ;  /* 0x0057907601007387 */ /* 0x0001e20000100800 */
[----:B----4-:R-:W-:-:S03]  /*3c5b0*/  SHF.R.S32.HI R128, RZ, 0x1f, R131 ;  /* 0x0000001fff807819 */ /* 0x010fc60000011483 */
[----:B0-----:R-:W4:Y:S04]  /*3c5c0*/  LDL.LU R118, [R1+0x1c30] ;  /* 0x001c300001767983 */ /* 0x001f280000300800 */
[----:B------:R-:W-:Y:S04]  /*3c5d0*/  STL [R1+0x578c], R121 ;  /* 0x00578c7901007387 */ /* 0x000fe80000100800 */
[----:B------:R0:W-:Y:S01]  /*3c5e0*/  STL [R1+0x5798], R120 ;  /* 0x0057987801007387 */ /* 0x0001e20000100800 */
[----:B------:R-:W-:Y:S01]  /*3c5f0*/  VIADD R22, R23, UR5 ;  /* 0x0000000517167c36 */ /* 0x000fe20008000000 */
[----:B---3--:R-:W-:Y:S01]  /*3c600*/  SHF.R.S32.HI R130, RZ, 0x1f, R133 ;  /* 0x0000001fff827819 */ /* 0x008fe20000011485 */
[----:B------:R-:W-:Y:S01]  /*3c610*/  ULDC UR5, c[0x0][0x248] ;  /* 0x0000920000057ab9 */ /* 0x000fe20000000800 */
[----:B0-----:R-:W3:Y:S04]  /*3c620*/  LDL.LU R120, [R1+0x1c2c] ;  /* 0x001c2c0001787983 */ /* 0x001ee80000300800 */
[----:B------:R-:W-:Y:S04]  /*3c630*/  STL [R1+0x5794], R123 ;  /* 0x0057947b01007387 */ /* 0x000fe80000100800 */
[----:B------:R0:W-:Y:S01]  /*3c640*/  STL [R1+0x57a0], R122 ;  /* 0x0057a07a01007387 */ /* 0x0001e20000100800 */
[----:B--2---:R-:W-:Y:S01]  /*3c650*/  SHF.R.S32.HI R132, RZ, 0x1f, R135 ;  /* 0x0000001fff847819 */ /* 0x004fe20000011487 */
[----:B------:R-:W-:Y:S01]  /*3c660*/  VIADD R21, R22, UR5 ;  /* 0x0000000516157c36 */ /* 0x000fe20008000000 */
[----:B------:R-:W-:Y:S01]  /*3c670*/  SHF.R.S32.HI R134, RZ, 0x1f, R137 ;  /* 0x0000001fff867819 */ /* 0x000fe20000011489 */
[----:B------:R-:W-:Y:S01]  /*3c680*/  ULDC UR5, c[0x0][0x228] ;  /* 0x00008a0000057ab9 */ /* 0x000fe20000000800 */
[----:B0-----:R-:W2:Y:S04]  /*3c690*/  LDL.LU R122, [R1+0x1c28] ;  /* 0x001c2800017a7983 */ /* 0x001ea80000300800 */
[----:B------:R-:W-:Y:S04]  /*3c6a0*/  STL [R1+0x579c], R125 ;  /* 0x00579c7d01007387 */ /* 0x000fe80000100800 */
[----:B------:R0:W-:Y:S01]  /*3c6b0*/  STL [R1+0x57a8], R124 ;  /* 0x0057a87c01007387 */ /* 0x0001e20000100800 */
[----:B------:R-:W-:-:S03]  /*3c6c0*/  SHF.R.S32.HI R136, RZ, 0x1f, R139 ;  /* 0x0000001fff887819 */ /* 0x000fc6000001148b */
[----:B0-----:R-:W4:Y:S04]  /*3c6d0*/  LDL.LU R124, [R1+0x1c24] ;  /* 0x001c2400017c7983 */ /* 0x001f280000300800 */
[----:B------:R-:W-:Y:S04]  /*3c6e0*/  STL [R1+0x57a4], R127 ;  /* 0x0057a47f01007387 */ /* 0x000fe80000100800 */
[----:B------:R-:W-:Y:S04]  /*3c6f0*/  STL [R1+0x57b0], R126 ;  /* 0x0057b07e01007387 */ /* 0x000fe80000100800 */
[----:B------:R-:W-:Y:S04]  /*3c700*/  STL [R1+0x57ac], R129 ;  /* 0x0057ac8101007387 */ /* 0x000fe80000100800 */
[----:B------:R-:W-:Y:S04]  /*3c710*/  STL [R1+0x57b8], R128 ;  /* 0x0057b88001007387 */ /* 0x000fe80000100800 */
[----:B------:R-:W-:Y:S01]  /*3c720*/  STL [R1+0x57b4], R131 ;  /* 0x0057b48301007387 */ /* 0x000fe20000100800 */
[----:B------:R-:W-:Y:S01]  /*3c730*/  VIADD R20, R21, UR7 ;  /* 0x0000000715147c36 */ /* 0x000fe20008000000 */
[----:B------:R-:W-:Y:S01]  /*3c740*/  SHF.R.S32.HI R138, RZ, 0x1f, R141 ;  /* 0x0000001fff8a7819 */ /* 0x000fe2000001148d */
[----:B------:R-:W-:Y:S01]  /*3c750*/  ULDC UR7, c[0x0][0x248] ;  /* 0x0000920000077ab9 */ /* 0x000fe20000000800 */
[----:B------:R-:W-:Y:S04]  /*3c760*/  STL [R1+0x57c0], R130 ;  /* 0x0057c08201007387 */ /* 0x000fe80000100800 */
[----:B------:R-:W-:Y:S01]  /*3c770*/  STL [R1+0x57bc], R133 ;  /* 0x0057bc8501007387 */ /* 0x000fe20000100800 */
[----:B------:R-:W-:-:S03]  /*3c780*/  SHF.R.S32.HI R142, RZ, 0x1f, R145 ;  /* 0x0000001fff8e7819 */ /* 0x000fc60000011491 */
[----:B------:R-:W-:Y:S01]  /*3c790*/  STL [R1+0x57c8], R132 ;  /* 0x0057c88401007387 */ /* 0x000fe20000100800 */
[----:B------:R-:W-:-:S03]  /*3c7a0*/  SHF.R.S32.HI R144, RZ, 0x1f, R147 ;  /* 0x0000001fff907819 */ /* 0x000fc60000011493 */
[----:B------:R-:W-:Y:S01]  /*3c7b0*/  STL [R1+0x57c4], R135 ;  /* 0x0057c48701007387 */ /* 0x000fe20000100800 */
[----:B------:R-:W-:Y:S01]  /*3c7c0*/  VIADD R19, R20, UR7 ;  /* 0x0000000714137c36 */ /* 0x000fe20008000000 */
[----:B------:R-:W-:Y:S01]  /*3c7d0*/  SHF.R.S32.HI R146, RZ, 0x1f, R149 ;  /* 0x0000001fff927819 */ /* 0x000fe20000011495 */
[----:B------:R-:W-:Y:S01]  /*3c7e0*/  ULDC UR7, c[0x0][0x248] ;  /* 0x0000920000077ab9 */ /* 0x000fe20000000800 */
[----:B------:R-:W-:Y:S01]  /*3c7f0*/  STL [R1+0x57d0], R134 ;  /* 0x0057d08601007387 */ /* 0x000fe20000100800 */
[----:B------:R-:W-:-:S03]  /*3c800*/  SHF.R.S32.HI R148, RZ, 0x1f, R151 ;  /* 0x0000001fff947819 */ /* 0x000fc60000011497 */
        /* <DEDUP_REMOVED lines=8> */
[----:B------:R-:W-:Y:S04]  /*3c890*/  STL [R1+0x57e4], R138 ;  /* 0x0057e48a01007387 */ /* 0x000fe80000100800 */
[----:B------:R-:W-:Y:S04]  /*3c8a0*/  STL [R1+0x57e0], R141 ;  /* 0x0057e08d01007387 */ /* 0x000fe80000100800 */
[----:B------:R-:W-:Y:S01]  /*3c8b0*/  STL.64 [R1+0x57e8], R142 ;  /* 0x0057e88e01007387 */ /* 0x000fe20000100a00 */
[----:B------:R-:W-:-:S03]  /*3c8c0*/  SHF.R.S32.HI R31, RZ, 0x1f, R59 ;  /* 0x0000001fff1f7819 */ /* 0x000fc6000001143b */
[----:B------:R-:W-:Y:S01]  /*3c8d0*/  STL.64 [R1+0x57f0], R144 ;  /* 0x0057f09001007387 */ /* 0x000fe20000100a00 */
[----:B------:R-:W-:Y:S01]  /*3c8e0*/  VIADD R17, R18, UR7 ;  /* 0x0000000712117c36 */ /* 0x000fe20008000000 */
[----:B------:R-:W-:Y:S01]  /*3c8f0*/  SHF.R.S32.HI R24, RZ, 0x1f, R38 ;  /* 0x0000001fff187819 */ /* 0x000fe20000011426 */
[----:B------:R-:W-:Y:S01]  /*3c900*/  ULDC UR7, c[0x0][0x248] ;  /* 0x0000920000077ab9 */ /* 0x000fe20000000800 */
[----:B------:R-:W-:Y:S01]  /*3c910*/  STL.64 [R1+0x57f8], R146 ;  /* 0x0057f89201007387 */ /* 0x000fe20000100a00 */
[----:B------:R-:W-:-:S03]  /*3c920*/  SHF.R.S32.HI R25, RZ, 0x1f, R26 ;  /* 0x0000001fff197819 */ /* 0x000fc6000001141a */
[----:B------:R-:W-:Y:S01]  /*3c930*/  STL.64 [R1+0x5800], R148 ;  /* 0x0058009401007387 */ /* 0x000fe20000100a00 */
[----:B------:R-:W-:-:S03]  /*3c940*/  SHF.R.S32.HI R27, RZ, 0x1f, R30 ;  /* 0x0000001fff1b7819 */ /* 0x000fc6000001141e */
[----:B------:R-:W-:Y:S01]  /*3c950*/  STL.64 [R1+0x5808], R150 ;  /* 0x0058089601007387 */ /* 0x000fe20000100a00 */
[----:B------:R-:W-:-:S03]  /*3c960*/  SHF.R.S32.HI R32, RZ, 0x1f, R49 ;  /* 0x0000001fff207819 */ /* 0x000fc60000011431 */
[----:B------:R-:W-:Y:S01]  /*3c970*/  STL.64 [R1+0x5810], R244 ;  /* 0x005810f401007387 */ /* 0x000fe20000100a00 */
[----:B------:R-:W-:-:S03]  /*3c980*/  SHF.R.S32.HI R34, RZ, 0x1f, R69 ;  /* 0x0000001fff227819 */ /* 0x000fc60000011445 */
[----:B------:R0:W-:Y:S01]  /*3c990*/  STL.64 [R1+0x5818], R246 ;  /* 0x005818f601007387 */ /* 0x0001e20000100a00 */
[----:B------:R-:W-:Y:S01]  /*3c9a0*/  VIADD R16, R17, UR7 ;  /* 0x0000000711107c36 */ /* 0x000fe20008000000 */
[----:B------:R-:W-:Y:S01]  /*3c9b0*/  SHF.R.S32.HI R67, RZ, 0x1f, R35 ;  /* 0x0000001fff437819 */ /* 0x000fe20000011423 */
[----:B------:R-:W-:Y:S01]  /*3c9c0*/  ULDC UR7, c[0x0][0x248] ;  /* 0x0000920000077ab9 */ /* 0x000fe20000000800 */
[----:B------:R-:W-:Y:S01]  /*3c9d0*/  STL.64 [R1+0x5820], R44 ;  /* 0x0058202c01007387 */ /* 0x000fe20000100a00 */
[----:B------:R-:W-:-:S03]  /*3c9e0*/  SHF.R.S32.HI R152, RZ, 0x1f, R246 ;  /* 0x0000001fff987819 */ /* 0x000fc600000114f6 */
[----:B------:R-:W-:Y:S01]  /*3c9f0*/  STL.64 [R1+0x5828], R38 ;  /* 0x0058282601007387 */ /* 0x000fe20000100a00 */
[----:B------:R-:W-:-:S03]  /*3ca00*/  SHF.R.S32.HI R46, RZ, 0x1f, R44 ;  /* 0x0000001fff2e7819 */ /* 0x000fc6000001142c */
[----:B------:R1:W-:Y:S01]  /*3ca10*/  STL.64 [R1+0x5830], R30 ;  /* 0x0058301e01007387 */ /* 0x0003e20000100a00 */
[----:B------:R-:W-:Y:S01]  /*3ca20*/  SHF.R.S32.HI R65, RZ, 0x1f, R62 ;  /* 0x0000001fff417819 */ /* 0x000fe2000001143e */
[----:B0-----:R-:W-:Y:S02]  /*3ca30*/  IMAD.MOV.U32 R246, RZ, RZ, R91 ;  /* 0x000000fffff67224 */ /* 0x001fe400078e005b */
[----:B------:R-:W-:Y:S01]  /*3ca40*/  STL.64 [R1+0x5840], R24 ;  /* 0x0058401801007387 */ /* 0x000fe20000100a00 */
[----:B------:R-:W-:Y:S01]  /*3ca50*/  VIADD R15, R16, UR7 ;  /* 0x00000007100f7c36 */ /* 0x000fe20008000000 */
[----:B------:R-:W-:Y:S01]  /*3ca60*/  SHF.R.S32.HI R36, RZ, 0x1f, R33 ;  /* 0x0000001fff247819 */ /* 0x000fe20000011421 */
[----:B------:R-:W-:Y:S01]  /*3ca70*/  ULDC UR7, c[0x0][0x248] ;  /* 0x0000920000077ab9 */ /* 0x000fe20000000800 */
[----:B------:R0:W-:Y:S01]  /*3ca80*/  STL.64 [R1+0x5838], R26 ;  /* 0x0058381a01007387 */ /* 0x0001e20000100a00 */
[----:B------:R-:W-:-:S03]  /*3ca90*/  SHF.R.S32.HI R37, RZ, 0x1f, R57 ;  /* 0x0000001fff257819 */ /* 0x000fc60000011439 */
[----:B------:R0:W-:Y:S01]  /*3caa0*/  STL.64 [R1+0x5848], R32 ;  /* 0x0058482001007387 */ /* 0x0001e20000100a00 */
[----:B------:R-:W-:Y:S01]  /*3cab0*/  SHF.R.S32.HI R40, RZ, 0x1f, R47 ;  /* 0x0000001fff287819 */ /* 0x000fe2000001142f */
[----:B-1----:R-:W-:Y:S02]  /*3cac0*/  IMAD.MOV.U32 R30, RZ, RZ, R85 ;  /* 0x000000ffff1e7224 */ /* 0x002fe400078e0055 */
[----:B------:R-:W-:Y:S01]  /*3cad0*/  STL.64 [R1+0x5850], R34 ;  /* 0x0058502201007387 */ /* 0x000fe20000100a00 */
[----:B------:R-:W-:Y:S01]  /*3cae0*/  SHF.R.S32.HI R140, RZ, 0x1f, R143 ;  /* 0x0000001fff8c7819 */ /* 0x000fe2000001148f */
[----:B------:R-:W-:Y:S02]  /*3caf0*/  IMAD.MOV.U32 R143, RZ, RZ, R87 ;  /* 0x000000ffff8f7224 */ /* 0x000fe400078e0057 */
[----:B------:R1:W-:Y:S01]  /*3cb00*/  STL.64 [R1+0x5858], R66 ;  /* 0x0058584201007387 */ /* 0x0003e20000100a00 */
[----:B0-----:R-:W-:Y:S02]  /*3cb10*/  IMAD.MOV.U32 R26, RZ, RZ, R81 ;  /* 0x000000ffff1a7224 */ /* 0x001fe400078e0051 */
[----:B------:R-:W-:Y:S01]  /*3cb20*/  IMAD.MOV.U32 R32, RZ, RZ, R79 ;  /* 0x000000ffff207224 */ /* 0x000fe200078e004f */
[----:B------:R-:W-:Y:S01]  /*3cb30*/  STL.64 [R1+0x5860], R46 ;  /* 0x0058602e01007387 */ /* 0x000fe20000100a00 */
[----:B------:R-:W-:Y:S01]  /*3cb40*/  SHF.R.S32.HI R42, RZ, 0x1f, R41 ;  /* 0x0000001fff2a7819 */ /* 0x000fe20000011429 */
[----:B------:R-:W-:Y:S01]  /*3cb50*/  IMAD.MOV.U32 R33, RZ, RZ, R89 ;  /* 0x000000ffff217224 */ /* 0x000fe200078e0059 */
[----:B------:R-:W-:Y:S01]  /*3cb60*/  SHF.R.S32.HI R43, RZ, 0x1f, R8 ;  /* 0x0000001fff2b7819 */ /* 0x000fe20000011408 */
[----:B------:R0:W-:Y:S01]  /*3cb70*/  STL.64 [R1+0x5868], R64 ;  /* 0x0058684001007387 */ /* 0x0001e20000100a00 */
[----:B-1----:R-:W-:-:S02]  /*3cb80*/  IMAD.MOV.U32 R67, RZ, RZ, R246 ;  /* 0x000000ffff437224 */ /* 0x002fc400078e00f6 */
[----:B------:R-:W-:Y:S01]  /*3cb90*/  IMAD.MOV.U32 R246, RZ, RZ, R14 ;  /* 0x000000fffff67224 */ /* 0x000fe200078e000e */
[----:B------:R-:W-:Y:S01]  /*3cba0*/  STL.64 [R1+0x5870], R36 ;  /* 0x0058702401007387 */ /* 0x000fe20000100a00 */
[----:B------:R-:W-:Y:S01]  /*3cbb0*/  VIADD R14, R15, UR7 ;  /* 0x000000070f0e7c36 */ /* 0x000fe20008000000 */
[----:B------:R-:W-:Y:S01]  /*3cbc0*/  SHF.R.S32.HI R24, RZ, 0x1f, R109 ;  /* 0x0000001fff187819 */ /* 0x000fe2000001146d */
[----:B------:R-:W-:Y:S01]  /*3cbd0*/  IMAD.MOV.U32 R34, RZ, RZ, R33 ;  /* 0x000000ffff227224 */ /* 0x000fe200078e0021 */
[----:B------:R1:W-:Y:S01]  /*3cbe0*/  STL.64 [R1+0x5878], R40 ;  /* 0x0058782801007387 */ /* 0x0003e20000100a00 */
[----:B0-----:R-:W-:Y:S02]  /*3cbf0*/  IMAD.MOV.U32 R65, RZ, RZ, R32 ;  /* 0x000000ffff417224 */ /* 0x001fe400078e0020 */
[----:B------:R-:W-:Y:S01]  /*3cc00*/  IMAD.MOV.U32 R32, RZ, RZ, R26 ;  /* 0x000000ffff207224 */ /* 0x000fe200078e001a */
[----:B------:R-:W-:Y:S01]  /*3cc10*/  STL.64 [R1+0x5880], R48 ;  /* 0x0058803001007387 */ /* 0x000fe20000100a00 */
[----:B------:R-:W-:Y:S01]  /*3cc20*/  IMAD.MOV.U32 R26, RZ, RZ, R30 ;  /* 0x000000ffff1a7224 */ /* 0x000fe200078e001e */
[----:B------:R-:W-:Y:S01]  /*3cc30*/  SHF.R.S32.HI R33, RZ, 0x1f, R29 ;  /* 0x0000001fff217819 */ /* 0x000fe2000001141d */
[----:B------:R-:W-:Y:S01]  /*3cc40*/  IMAD.MOV.U32 R30, RZ, RZ, R143 ;  /* 0x000000ffff1e7224 */ /* 0x000fe200078e008f */
[----:B------:R0:W-:Y:S01]  /*3cc50*/  STL.64 [R1+0x5888], R42 ;  /* 0x0058882a01007387 */ /* 0x0001e20000100a00 */
[----:B------:R-:W-:Y:S01]  /*3cc60*/  IMAD.MOV.U32 R143, RZ, RZ, R29 ;  /* 0x000000ffff8f7224 */ /* 0x000fe200078e001d */
[----:B------:R-:W-:-:S02]  /*3cc70*/  SHF.R.S32.HI R29, RZ, 0x1f, R14 ;  /* 0x0000001fff1d7819 */ /* 0x000fc4000001140e */
[C---:B-1----:R-:W-:Y:S01]  /*3cc80*/  IADD3 R40, P4, R14.reuse, R0, RZ ;  /* 0x000000000e287210 */ /* 0x042fe20007f9e0ff */
[----:B------:R-:W3:Y:S04]  /*3cc90*/  LDL.LU R126, [R1+0x1c20] ;  /* 0x001c2000017e7983 */ /* 0x000ee80000300800 */
[----:B------:R-:W-:Y:S01]  /*3cca0*/  STL [R1+0x1a20], R24 ;  /* 0x001a201801007387 */ /* 0x000fe20000100800 */
[----:B0-----:R-:W-:-:S03]  /*3ccb0*/  IADD3 R42, P2, R14, R6, RZ ;  /* 0x000000060e2a7210 */ /* 0x001fc60007f5e0ff */
[----:B------:R-:W2:Y:S01]  /*3ccc0*/  LDL.LU R141, [R1+0x1c04] ;  /* 0x001c0400018d7983 */ /* 0x000ea20000300800 */
[----:B------:R-:W-:-:S03]  /*3ccd0*/  IMAD.X R41, R29, 0x1, R7, P4 ;  /* 0x000000011d297824 */ /* 0x000fc600020e0607 */
[----:B------:R-:W4:Y:S01]  /*3cce0*/  LDL.LU R136, [R1+0x1c0c] ;  /* 0x001c0c0001887983 */ /* 0x000f220000300800 */
[----:B------:R-:W-:-:S03]  /*3ccf0*/  IMAD.X R43, R29, 0x1, R5, P2 ;  /* 0x000000011d2b7824 */ /* 0x000fc600010e0605 */
[----:B------:R-:W3:Y:S01]  /*3cd00*/  LDL.LU R134, [R1+0x1c10] ;  /* 0x001c100001867983 */ /* 0x000ee20000300800 */
[----:B------:R-:W-:-:S03]  /*3cd10*/  SHF.R.S32.HI R60, RZ, 0x1f, R48 ;  /* 0x0000001fff3c7819 */ /* 0x000fc60000011430 */
[----:B------:R-:W3:Y:S01]  /*3cd20*/  LDL.LU R132, [R1+0x1c14] ;  /* 0x001c140001847983 */ /* 0x000ee20000300800 */
[----:B------:R-:W-:-:S03]  /*3cd30*/  IADD3 R48, P1, R14, R2, RZ ;  /* 0x000000020e307210 */ /* 0x000fc60007f3e0ff */
[----:B------:R-:W3:Y:S04]  /*3cd40*/  LDL.LU R130, [R1+0x1c18] ;  /* 0x001c180001827983 */ /* 0x000ee80000300800 */
[----:B------:R-:W3:Y:S04]  /*3cd50*/  LDL.LU R128, [R1+0x1c1c] ;  /* 0x001c1c0001807983 */ /* 0x000ee80000300800 */
[----:B------:R0:W-:Y:S04]  /*3cd60*/  STL.64 [R1+0x4620], R42 ;  /* 0x0046202a01007387 */ /* 0x0001e80000100a00 */
[----:B------:R1:W-:Y:S01]  /*3cd70*/  STL.64 [R1+0x4618], R40 ;  /* 0x0046182801007387 */ /* 0x0003e20000100a00 */
[----:B------:R-:W-:Y:S01]  /*3cd80*/  IMAD.X R49, R29, 0x1, R13, P1 ;  /* 0x000000011d317824 */ /* 0x000fe200008e060d */
[----:B0-----:R-:W-:-:S02]  /*3cd90*/  IADD3 R42, P2, R15, R4, RZ ;  /* 0x000000040f2a7210 */ /* 0x001fc40007f5e0ff */
[----:B-1----:R-:W-:Y:S02]  /*3cda0*/  SHF.R.S32.HI R41, RZ, 0x1f, R15 ;  /* 0x0000001fff297819 */ /* 0x002fe4000001140f */
[----:B------:R0:W-:Y:S03]  /*3cdb0*/  STL.64 [R1+0x4610], R48 ;  /* 0x0046103001007387 */ /* 0x0001e60000100a00 */
[----:B------:R-:W-:Y:S01]  /*3cdc0*/  IMAD.X R43, R41, 0x1, R3, P2 ;  /* 0x00000001292b7824 */ /* 0x000fe200010e0603 */
[----:B------:R-:W-:-:S04]  /*3cdd0*/  IADD3 R40, P4, R15, R6, RZ ;  /* 0x000000060f287210 */ /* 0x000fc80007f9e0ff */
[----:B------:R1:W-:Y:S01]  /*3cde0*/  STL.64 [R1+0x4608], R42 ;  /* 0x0046082a01007387 */ /* 0x0003e20000100a00 */
[C---:B0-----:R-:W-:Y:S02]  /*3cdf0*/  IADD3 R48, P1, R15.reuse, R0, RZ ;  /* 0x000000000f307210 */ /* 0x041fe40007f3e0ff */
[----:B-1----:R-:W-:Y:S01]  /*3ce00*/  IADD3 R42, P2, R15, R2, RZ ;  /* 0x000000020f2a7210 */ /* 0x002fe20007f5e0ff */
[----:B------:R-:W-:-:S04]  /*3ce10*/  IMAD.MOV.U32 R15, RZ, RZ, R41 ;  /* 0x000000ffff0f7224 */ /* 0x000fc800078e0029 */
[C---:B------:R-:W-:Y:S02]  /*3ce20*/  IMAD.X R41, R15.reuse, 0x1, R5, P4 ;  /* 0x000000010f297824 */ /* 0x040fe400020e0605 */
[C---:B------:R-:W-:Y:S02]  /*3ce30*/  IMAD.X R49, R15.reuse, 0x1, R7, P1 ;  /* 0x000000010f317824 */ /* 0x040fe400008e0607 */
[----:B------:R-:W-:Y:S01]  /*3ce40*/  IMAD.X R43, R15, 0x1, R13, P2 ;  /* 0x000000010f2b7824 */ /* 0x000fe200010e060d */
[----:B------:R0:W-:Y:S01]  /*3ce50*/  STL.64 [R1+0x4600], R40 ;  /* 0x0046002801007387 */ /* 0x0001e20000100a00 */
[----:B------:R-:W-:-:S03]  /*3ce60*/  SHF.R.S32.HI R15, RZ, 0x1f, R16 ;  /* 0x0000001fff0f7819 */ /* 0x000fc60000011410 */
[----:B------:R1:W-:Y:S01]  /*3ce70*/  STL.64 [R1+0x45f8], R48 ;  /* 0x0045f83001007387 */ /* 0x0003e20000100a00 */
[----:B0-----:R-:W-:-:S03]  /*3ce80*/  IADD3 R40, P4, R16, R4, RZ ;  /* 0x0000000410287210 */ /* 0x001fc60007f9e0ff */
[----:B------:R0:W-:Y:S02]  /*3ce90*/  STL.64 [R1+0x45f0], R42 ;  /* 0x0045f02a01007387 */ /* 0x0001e40000100a00 */
[----:B------:R-:W-:Y:S01]  /*3cea0*/  IMAD.X R41, R15, 0x1, R3, P4 ;  /* 0x000000010f297824 */ /* 0x000fe200020e0603 */
[----:B-1----:R-:W-:-:S04]  /*3ceb0*/  IADD3 R48, P1, R16, R6, RZ ;  /* 0x0000000610307210 */ /* 0x002fc80007f3e0ff */
[----:B------:R1:W-:Y:S01]  /*3cec0*/  STL.64 [R1+0x45e8], R40 ;  /* 0x0045e82801007387 */ /* 0x0003e20000100a00 */
[C---:B0-----:R-:W-:Y:S02]  /*3ced0*/  IADD3 R42, P2, R16.reuse, R0, RZ ;  /* 0x00000000102a7210 */ /* 0x041fe40007f5e0ff */
[----:B-1----:R-:W-:Y:S01]  /*3cee0*/  IADD3 R40, P4, R16, R2, RZ ;  /* 0x0000000210287210 */ /* 0x002fe20007f9e0ff */
[----:B------:R-:W-:-:S04]  /*3cef0*/  IMAD.MOV.U32 R16, RZ, RZ, R15 ;  /* 0x000000ffff107224 */ /* 0x000fc800078e000f */
[----:B------:R-:W-:Y:S01]  /*3cf00*/  IMAD.X R49, R16, 0x1, R5, P1 ;  /* 0x0000000110317824 */ /* 0x000fe200008e0605 */
[----:B------:R-:W-:-:S04]  /*3cf10*/  SHF.R.S32.HI R15, RZ, 0x1f, R17 ;  /* 0x0000001fff0f7819 */ /* 0x000fc80000011411 */
[----:B------:R0:W-:Y:S01]  /*3cf20*/  STL.64 [R1+0x45e0], R48 ;  /* 0x0045e03001007387 */ /* 0x0001e20000100a00 */
[C---:B------:R-:W-:Y:S02]  /*3cf30*/  IMAD.X R43, R16.reuse, 0x1, R7, P2 ;  /* 0x00000001102b7824 */ /* 0x040fe400010e0607 */
[----:B------:R-:W-:Y:S01]  /*3cf40*/  IMAD.X R41, R16, 0x1, R13, P4 ;  /* 0x0000000110297824 */ /* 0x000fe200020e060d */
[----:B0-----:R-:W-:Y:S02]  /*3cf50*/  IADD3 R48, P1, R17, R4, RZ ;  /* 0x0000000411307210 */ /* 0x001fe40007f3e0ff */
[----:B------:R0:W-:Y:S03]  /*3cf60*/  STL.64 [R1+0x45d8], R42 ;  /* 0x0045d82a01007387 */ /* 0x0001e60000100a00 */
[----:B------:R-:W-:Y:S01]  /*3cf70*/  IMAD.X R49, R15, 0x1, R3, P1 ;  /* 0x000000010f317824 */ /* 0x000fe200008e0603 */
[----:B------:R1:W-:Y:S04]  /*3cf80*/  STL.64 [R1+0x45d0], R40 ;  /* 0x0045d02801007387 */ /* 0x0003e80000100a00 */
[----:B------:R1:W-:Y:S01]  /*3cf90*/  STL.64 [R1+0x45c8], R48 ;  /* 0x0045c83001007387 */ /* 0x0003e20000100a00 */
[----:B0-----:R-:W-:-:S02]  /*3cfa0*/  IADD3 R42, P2, R17, R6, RZ ;  /* 0x00000006112a7210 */ /* 0x001fc40007f5e0ff */
[C---:B-1----:R-:W-:Y:S02]  /*3cfb0*/  IADD3 R40, P4, R17.reuse, R0, RZ ;  /* 0x0000000011287210 */ /* 0x042fe40007f9e0ff */
[----:B------:R-:W-:Y:S01]  /*3cfc0*/  IADD3 R48, P1, R17, R2, RZ ;  /* 0x0000000211307210 */ /* 0x000fe20007f3e0ff */
[C---:B------:R-:W-:Y:S01]  /*3cfd0*/  IMAD.X R43, R15.reuse, 0x1, R5, P2 ;  /* 0x000000010f2b7824 */ /* 0x040fe200010e0605 */
[C---:B------:R-:W-:Y:S01]  /*3cfe0*/  IADD3 R16, P2, R18.reuse, R4, RZ ;  /* 0x0000000412107210 */ /* 0x040fe20007f5e0ff */
[C---:B------:R-:W-:Y:S02]  /*3cff0*/  IMAD.X R41, R15.reuse, 0x1, R7, P4 ;  /* 0x000000010f297824 */ /* 0x040fe400020e0607 */
[----:B------:R-:W-:Y:S01]  /*3d000*/  IMAD.X R49, R15, 0x1, R13, P1 ;  /* 0x000000010f317824 */ /* 0x000fe200008e060d */
[----:B------:R-:W-:Y:S01]  /*3d010*/  SHF.R.S32.HI R15, RZ, 0x1f, R18 ;  /* 0x0000001fff0f7819 */ /* 0x000fe20000011412 */
[----:B------:R0:W-:Y:S04]  /*3d020*/  STL.64 [R1+0x45c0], R42 ;  /* 0x0045c02a01007387 */ /* 0x0001e80000100a00 */
[----:B------:R-:W-:Y:S01]  /*3d030*/  IMAD.X R17, R15, 0x1, R3, P2 ;  /* 0x000000010f117824 */ /* 0x000fe200010e0603 */
[----:B0-----:R-:W3:Y:S04]  /*3d040*/  LDL.LU.64 R42, [R1+0x5888] ;  /* 0x00588800012a7983 */ /* 0x001ee80000300a00 */
[----:B------:R0:W-:Y:S04]  /*3d050*/  STL.64 [R1+0x45b8], R40 ;  /* 0x0045b82801007387 */ /* 0x0001e80000100a00 */
[----:B------:R1:W-:Y:S04]  /*3d060*/  STL.64 [R1+0x45b0], R48 ;  /* 0x0045b03001007387 */ /* 0x0003e80000100a00 */
[----:B------:R1:W-:Y:S01]  /*3d070*/  STL.64 [R1+0x45a8], R16 ;  /* 0x0045a81001007387 */ /* 0x0003e20000100a00 */
[----:B0-----:R-:W-:-:S02]  /*3d080*/  IADD3 R40, P4, R18, R6, RZ ;  /* 0x0000000612287210 */ /* 0x001fc40007f9e0ff */
[----:B-1----:R-:W-:-:S03]  /*3d090*/  IADD3 R48, P1, R18, R0, RZ ;  /* 0x0000000012307210 */ /* 0x002fc60007f3e0ff */
[C---:B------:R-:W-:Y:S01]  /*3d0a0*/  IMAD.X R41, R15.reuse, 0x1, R5, P4 ;  /* 0x000000010f297824 */ /* 0x040fe200020e0605 */
[----:B------:R-:W-:Y:S01]  /*3d0b0*/  IADD3 R16, P2, R18, R2, RZ ;  /* 0x0000000212107210 */ /* 0x000fe20007f5e0ff */
[----:B------:R-:W-:-:S03]  /*3d0c0*/  IMAD.X R49, R15, 0x1, R7, P1 ;  /* 0x000000010f317824 */ /* 0x000fc600008e0607 */
[----:B------:R0:W-:Y:S01]  /*3d0d0*/  STL.64 [R1+0x45a0], R40 ;  /* 0x0045a02801007387 */ /* 0x0001e20000100a00 */
[----:B------:R-:W-:Y:S01]  /*3d0e0*/  SHF.R.S32.HI R64, RZ, 0x1f, R19 ;  /* 0x0000001fff407819 */ /* 0x000fe20000011413 */
[----:B------:R-:W-:Y:S02]  /*3d0f0*/  IMAD.X R17, R15, 0x1, R13, P2 ;  /* 0x000000010f117824 */ /* 0x000fe400010e060d */
[----:B------:R1:W-:Y:S04]  /*3d100*/  STL.64 [R1+0x4598], R48 ;  /* 0x0045983001007387 */ /* 0x0003e80000100a00 */
[----:B------:R1:W-:Y:S01]  /*3d110*/  STL.64 [R1+0x4590], R16 ;  /* 0x0045901001007387 */ /* 0x0003e20000100a00 */
[C---:B0-----:R-:W-:Y:S02]  /*3d120*/  IADD3 R40, P4, R19.reuse, R4, RZ ;  /* 0x0000000413287210 */ /* 0x041fe40007f9e0ff */
[----:B-1----:R-:W-:-:S03]  /*3d130*/  IADD3 R48, P1, R19, R6, RZ ;  /* 0x0000000613307210 */ /* 0x002fc60007f3e0ff */
[C---:B------:R-:W-:Y:S01]  /*3d140*/  IMAD.X R41, R64.reuse, 0x1, R3, P4 ;  /* 0x0000000140297824 */ /* 0x040fe200020e0603 */
[----:B------:R-:W-:Y:S01]  /*3d150*/  IADD3 R16, P2, R19, R0, RZ ;  /* 0x0000000013107210 */ /* 0x000fe20007f5e0ff */
[----:B------:R-:W-:-:S03]  /*3d160*/  IMAD.X R49, R64, 0x1, R5, P1 ;  /* 0x0000000140317824 */ /* 0x000fc600008e0605 */
[----:B------:R0:W-:Y:S01]  /*3d170*/  STL.64 [R1+0x4588], R40 ;  /* 0x0045882801007387 */ /* 0x0001e20000100a00 */
[----:B------:R-:W-:-:S03]  /*3d180*/  IMAD.X R17, R64, 0x1, R7, P2 ;  /* 0x0000000140117824 */ /* 0x000fc600010e0607 */
[----:B------:R1:W-:Y:S01]  /*3d190*/  STL.64 [R1+0x4580], R48 ;  /* 0x0045803001007387 */ /* 0x0003e20000100a00 */
[----:B------:R-:W-:-:S03]  /*3d1a0*/  SHF.R.S32.HI R37, RZ, 0x1f, R20 ;  /* 0x0000001fff257819 */ /* 0x000fc60000011414 */
[----:B------:R1:W-:Y:S01]  /*3d1b0*/  STL.64 [R1+0x4578], R16 ;  /* 0x0045781001007387 */ /* 0x0003e20000100a00 */
[----:B0-----:R-:W-:Y:S02]  /*3d1c0*/  IADD3 R40, P4, R19, R2, RZ ;  /* 0x0000000213287210 */ /* 0x001fe40007f9e0ff */
[----:B-1----:R-:W-:-:S03]  /*3d1d0*/  IADD3 R48, P1, R20, R4, RZ ;  /* 0x0000000414307210 */ /* 0x002fc60007f3e0ff */
[----:B------:R-:W-:Y:S01]  /*3d1e0*/  IMAD.X R41, R64, 0x1, R13, P4 ;  /* 0x0000000140297824 */ /* 0x000fe200020e060d */
[----:B------:R-:W-:Y:S01]  /*3d1f0*/  IADD3 R16, P2, R20, R6, RZ ;  /* 0x0000000614107210 */ /* 0x000fe20007f5e0ff */
[----:B------:R-:W-:-:S03]  /*3d200*/  IMAD.X R49, R37, 0x1, R3, P1 ;  /* 0x0000000125317824 */ /* 0x000fc600008e0603 */
[----:B------:R0:W-:Y:S01]  /*3d210*/  STL.64 [R1+0x4570], R40 ;  /* 0x0045702801007387 */ /* 0x0001e20000100a00 */
[----:B------:R-:W-:-:S03]  /*3d220*/  IMAD.X R17, R37, 0x1, R5, P2 ;  /* 0x0000000125117824 */ /* 0x000fc600010e0605 */
[----:B------:R1:W-:Y:S01]  /*3d230*/  STL.64 [R1+0x4568], R48 ;  /* 0x0045683001007387 */ /* 0x0003e20000100a00 */
[----:B------:R-:W-:-:S03]  /*3d240*/  SHF.R.S32.HI R15, RZ, 0x1f, R21 ;  /* 0x0000001fff0f7819 */ /* 0x000fc60000011415 */
[----:B------:R1:W-:Y:S01]  /*3d250*/  STL.64 [R1+0x4560], R16 ;  /* 0x0045601001007387 */ /* 0x0003e20000100a00 */
[C---:B0-----:R-:W-:Y:S02]  /*3d260*/  IADD3 R40, P4, R20.reuse, R0, RZ ;  /* 0x0000000014287210 */ /* 0x041fe40007f9e0ff */
[----:B-1----:R-:W-:-:S03]  /*3d270*/  IADD3 R48, P1, R20, R2, RZ ;  /* 0x0000000214307210 */ /* 0x002fc60007f3e0ff */
[----:B------:R-:W-:Y:S01]  /*3d280*/  IMAD.X R41, R37, 0x1, R7, P4 ;  /* 0x0000000125297824 */ /* 0x000fe200020e0607 */
[----:B------:R-:W-:Y:S01]  /*3d290*/  IADD3 R16, P2, R21, R4, RZ ;  /* 0x0000000415107210 */ /* 0x000fe20007f5e0ff */
[----:B------:R-:W-:-:S03]  /*3d2a0*/  IMAD.X R49, R37, 0x1, R13, P1 ;  /* 0x0000000125317824 */ /* 0x000fc600008e060d */
[----:B------:R0:W-:Y:S01]  /*3d2b0*/  STL.64 [R1+0x4558], R40 ;  /* 0x0045582801007387 */ /* 0x0001e20000100a00 */
[----:B------:R-:W-:-:S03]  /*3d2c0*/  IMAD.X R17, R15, 0x1, R3, P2 ;  /* 0x000000010f117824 */ /* 0x000fc600010e0603 */
[----:B------:R1:W-:Y:S04]  /*3d2d0*/  STL.64 [R1+0x4550], R48 ;  /* 0x0045503001007387 */ /* 0x0003e80000100a00 */
[----:B------:R1:W-:Y:S01]  /*3d2e0*/  STL.64 [R1+0x4548], R16 ;  /* 0x0045481001007387 */ /* 0x0003e20000100a00 */
[C---:B0-----:R-:W-:Y:S02]  /*3d2f0*/  IADD3 R40, P4, R21.reuse, R6, RZ ;  /* 0x0000000615287210 */ /* 0x041fe40007f9e0ff */
[----:B-1----:R-:W-:-:S03]  /*3d300*/  IADD3 R48, P1, R21, R0, RZ ;  /* 0x0000000015307210 */ /* 0x002fc60007f3e0ff */
[----:B------:R-:W-:Y:S01]  /*3d310*/  IMAD.X R41, R15, 0x1, R5, P4 ;  /* 0x000000010f297824 */ /* 0x000fe200020e0605 */
[----:B------:R-:W-:Y:S01]  /*3d320*/  IADD3 R16, P2, R21, R2, RZ ;  /* 0x0000000215107210 */ /* 0x000fe20007f5e0ff */
[----:B------:R-:W-:-:S03]  /*3d330*/  IMAD.X R49, R15, 0x1, R7, P1 ;  /* 0x000000010f317824 */ /* 0x000fc600008e0607 */
[----:B------:R0:W-:Y:S01]  /*3d340*/  STL.64 [R1+0x4540], R40 ;  /* 0x0045402801007387 */ /* 0x0001e20000100a00 */
[C---:B------:R-:W-:Y:S01]  /*3d350*/  IADD3 R64, P1, R22.reuse, R6, RZ ;  /* 0x0000000616407210 */ /* 0x040fe20007f3e0ff */
[----:B------:R-:W-:Y:S01]  /*3d360*/  IMAD.X R17, R15, 0x1, R13, P2 ;  /* 0x000000010f117824 */ /* 0x000fe200010e060d */
[----:B------:R-:W-:Y:S01]  /*3d370*/  SHF.R.S32.HI R15, RZ, 0x1f, R22 ;  /* 0x0000001fff0f7819 */ /* 0x000fe20000011416 */
[----:B------:R-:W-:Y:S01]  /*3d380*/  IMAD.MOV.U32 R37, RZ, RZ, R65 ;  /* 0x000000ffff257224 */ /* 0x000fe200078e0041 */
[----:B0-----:R-:W-:-:S03]  /*3d390*/  IADD3 R40, P4, R22, R4, RZ ;  /* 0x0000000416287210 */ /* 0x001fc60007f9e0ff */
[C---:B------:R-:W-:Y:S01]  /*3d3a0*/  IMAD.X R65, R15.reuse, 0x1, R5, P1 ;  /* 0x000000010f417824 */ /* 0x040fe200008e0605 */
[----:B------:R0:W-:Y:S01]  /*3d3b0*/  STL.64 [R1+0x4538], R48 ;  /* 0x0045383001007387 */ /* 0x0001e20000100a00 */
[----:B------:R-:W-:Y:S01]  /*3d3c0*/  IMAD.X R41, R15, 0x1, R3, P4 ;  /* 0x000000010f297824 */ /* 0x000fe200020e0603 */
[----:B------:R-:W-:Y:S02]  /*3d3d0*/  SHF.R.S32.HI R36, RZ, 0x1f, R23 ;  /* 0x0000001fff247819 */ /* 0x000fe40000011417 */
[----:B0-----:R-:W3:Y:S04]  /*3d3e0*/  LDL.LU.64 R48, [R1+0x5880] ;  /* 0x0058800001307983 */ /* 0x001ee80000300a00 */
[----:B------:R0:W-:Y:S04]  /*3d3f0*/  STL.64 [R1+0x4530], R16 ;  /* 0x0045301001007387 */ /* 0x0001e80000100a00 */
[----:B------:R1:W-:Y:S04]  /*3d400*/  STL.64 [R1+0x4528], R40 ;  /* 0x0045282801007387 */ /* 0x0003e80000100a00 */
[----:B------:R2:W-:Y:S01]  /*3d410*/  STL.64 [R1+0x4520], R64 ;  /* 0x0045204001007387 */ /* 0x0005e20000100a00 */
[----:B0-----:R-:W-:-:S02]  /*3d420*/  IADD3 R16, P2, R22, R0, RZ ;  /* 0x0000000016107210 */ /* 0x001fc40007f5e0ff */
[----:B-1----:R-:W-:-:S03]  /*3d430*/  IADD3 R40, P4, R22, R2, RZ ;  /* 0x0000000216287210 */ /* 0x002fc60007f9e0ff */
[----:B------:R-:W-:Y:S01]  /*3d440*/  IMAD.X R17, R15, 0x1, R7, P2 ;  /* 0x000000010f117824 */ /* 0x000fe200010e0607 */
[----:B--2---:R-:W-:Y:S01]  /*3d450*/  IADD3 R64, P1, R23, R4, RZ ;  /* 0x0000000417407210 */ /* 0x004fe20007f3e0ff */
[----:B------:R-:W-:-:S03]  /*3d460*/  IMAD.X R41, R15, 0x1, R13, P4 ;  /* 0x000000010f297824 */ /* 0x000fc600020e060d */
[----:B------:R0:W-:Y:S01]  /*3d470*/  STL.64 [R1+0x4518], R16 ;  /* 0x0045181001007387 */ /* 0x0001e20000100a00 */
[----:B------:R-:W-:-:S03]  /*3d480*/  IMAD.X R65, R36, 0x1, R3, P1 ;  /* 0x0000000124417824 */ /* 0x000fc600008e0603 */
[----:B------:R-:W-:Y:S04]  /*3d490*/  STL.64 [R1+0x4510], R40 ;  /* 0x0045102801007387 */ /* 0x000fe80000100a00 */
[----:B------:R1:W-:Y:S01]  /*3d4a0*/  STL.64 [R1+0x4508], R64 ;  /* 0x0045084001007387 */ /* 0x0003e20000100a00 */
[C---:B0-----:R-:W-:Y:S01]  /*3d4b0*/  IADD3 R16, P2, R23.reuse, R6, RZ ;  /* 0x0000000617107210 */ /* 0x041fe20007f5e0ff */
[----:B-1----:R-:W-:Y:S01]  /*3d4c0*/  IMAD.MOV.U32 R65, RZ, RZ, R36 ;  /* 0x000000ffff417224 */ /* 0x002fe200078e0024 */
[----:B------:R-:W-:-:S03]  /*3d4d0*/  IADD3 R40, P4, R23, R0, RZ ;  /* 0x0000000017287210 */ /* 0x000fc60007f9e0ff */
[----:B------:R-:W-:Y:S01]  /*3d4e0*/  IMAD.X R17, R65, 0x1, R5, P2 ;  /* 0x0000000141117824 */ /* 0x000fe200010e0605 */
[----:B------:R-:W-:Y:S01]  /*3d4f0*/  IADD3 R64, P1, R23, R2, RZ ;  /* 0x0000000217407210 */ /* 0x000fe20007f3e0ff */
[----:B------:R-:W-:Y:S01]  /*3d500*/  IMAD.MOV.U32 R15, RZ, RZ, R37 ;  /* 0x000000ffff0f7224 */ /* 0x000fe200078e0025 */
[----:B------:R-:W-:Y:S02]  /*3d510*/  SHF.R.S32.HI R37, RZ, 0x1f, R153 ;  /* 0x0000001fff257819 */ /* 0x000fe40000011499 */
[----:B------:R0:W-:Y:S01]  /*3d520*/  STL.64 [R1+0x4500], R16 ;  /* 0x0045001001007387 */ /* 0x0001e20000100a00 */
[C---:B------:R-:W-:Y:S02]  /*3d530*/  IMAD.X R41, R65.reuse, 0x1, R7, P4 ;  /* 0x0000000141297824 */ /* 0x040fe400020e0607 */
[----:B------:R-:W-:Y:S01]  /*3d540*/  IMAD.X R65, R65, 0x1, R13, P1 ;  /* 0x0000000141417824 */ /* 0x000fe200008e060d */
[----:B0-----:R-:W-:Y:S02]  /*3d550*/  IADD3 R16, P2, R153, R4, RZ ;  /* 0x0000000499107210 */ /* 0x001fe40007f5e0ff */
[----:B------:R0:W-:Y:S03]  /*3d560*/  STL.64 [R1+0x44f8], R40 ;  /* 0x0044f82801007387 */ /* 0x0001e60000100a00 */
[----:B------:R-:W-:Y:S01]  /*3d570*/  IMAD.X R17, R37, 0x1, R3, P2 ;  /* 0x0000000125117824 */ /* 0x000fe200010e0603 */
[----:B------:R-:W-:Y:S01]  /*3d580*/  IADD3 R36, P4, R153, R6, RZ ;  /* 0x0000000699247210 */ /* 0x000fe20007f9e0ff */
[----:B0-----:R-:W2:Y:S04]  /*3d590*/  LDL.LU.64 R40, [R1+0x5878] ;  /* 0x0058780001287983 */ /* 0x001ea80000300a00 */
[----:B------:R-:W-:Y:S04]  /*3d5a0*/  STL.64 [R1+0x44f0], R64 ;  /* 0x0044f04001007387 */ /* 0x000fe80000100a00 */
[----:B------:R0:W-:Y:S02]  /*3d5b0*/  STL.64 [R1+0x44e8], R16 ;  /* 0x0044e81001007387 */ /* 0x0001e40000100a00 */
[----:B0-----:R-:W-:-:S04]  /*3d5c0*/  IMAD.MOV.U32 R17, RZ, RZ, R37 ;  /* 0x000000ffff117224 */ /* 0x001fc800078e0025 */
[----:B------:R-:W-:Y:S01]  /*3d5d0*/  IMAD.X R37, R17, 0x1, R5, P4 ;  /* 0x0000000111257824 */ /* 0x000fe200020e0605 */
[C---:B------:R-:W-:Y:S02]  /*3d5e0*/  IADD3 R64, P1, R153.reuse, R0, RZ ;  /* 0x0000000099407210 */ /* 0x040fe40007f3e0ff */
[----:B------:R-:W-:Y:S02]  /*3d5f0*/  IADD3 R16, P2, R153, R2, RZ ;  /* 0x0000000299107210 */ /* 0x000fe40007f5e0ff */
[----:B------:R0:W-:Y:S01]  /*3d600*/  STL.64 [R1+0x44e0], R36 ;  /* 0x0044e02401007387 */ /* 0x0001e20000100a00 */
[----:B------:R-:W-:Y:S01]  /*3d610*/  SHF.R.S32.HI R153, RZ, 0x1f, R154 ;  /* 0x0000001fff997819 */ /* 0x000fe2000001149a */
[C---:B------:R-:W-:Y:S02]  /*3d620*/  IMAD.X R65, R17.reuse, 0x1, R7, P1 ;  /* 0x0000000111417824 */ /* 0x040fe400008e0607 */
[----:B------:R-:W-:Y:S01]  /*3d630*/  IMAD.X R17, R17, 0x1, R13, P2 ;  /* 0x0000000111117824 */ /* 0x000fe200010e060d */
[----:B0-----:R-:W-:-:S02]  /*3d640*/  IADD3 R36, P4, R154, R4, RZ ;  /* 0x000000049a247210 */ /* 0x001fc40007f9e0ff */
[----:B------:R0:W-:Y:S03]  /*3d650*/  STL.64 [R1+0x44d8], R64 ;  /* 0x0044d84001007387 */ /* 0x0001e60000100a00 */
[----:B------:R-:W-:Y:S01]  /*3d660*/  IMAD.X R37, R153, 0x1, R3, P4 ;  /* 0x0000000199257824 */ /* 0x000fe200020e0603 */
[----:B------:R1:W-:Y:S04]  /*3d670*/  STL.64 [R1+0x44d0], R16 ;  /* 0x0044d01001007387 */ /* 0x0003e80000100a00 */
[----:B------:R4:W-:Y:S01]  /*3d680*/  STL.64 [R1+0x44c8], R36 ;  /* 0x0044c82401007387 */ /* 0x0009e20000100a00 */
[C---:B0-----:R-:W-:Y:S02]  /*3d690*/  IADD3 R64, P1, R154.reuse, R6, RZ ;  /* 0x000000069a407210 */ /* 0x041fe40007f3e0ff */
[----:B-1----:R-:W-:-:S02]  /*3d6a0*/  IADD3 R16, P2, R154, R0, RZ ;  /* 0x000000009a107210 */ /* 0x002fc40007f5e0ff */
[----:B----4-:R-:W-:Y:S01]  /*3d6b0*/  IADD3 R36, P4, R154, R2, RZ ;  /* 0x000000029a247210 */ /* 0x010fe20007f9e0ff */
[----:B------:R-:W-:Y:S02]  /*3d6c0*/  IMAD.MOV.U32 R154, RZ, RZ, R153 ;  /* 0x000000ffff9a7224 */ /* 0x000fe400078e0099 */
[----:B------:R-:W-:Y:S02]  /*3d6d0*/  IMAD.MOV.U32 R46, RZ, RZ, R93 ;  /* 0x000000ffff2e7224 */ /* 0x000fe400078e005d */
[C---:B------:R-:W-:Y:S02]  /*3d6e0*/  IMAD.X R65, R154.reuse, 0x1, R5, P1 ;  /* 0x000000019a417824 */ /* 0x040fe400008e0605 */
[----:B------:R-:W-:Y:S01]  /*3d6f0*/  IMAD.X R17, R154, 0x1, R7, P2 ;  /* 0x000000019a117824 */ /* 0x000fe200010e0607 */
[----:B------:R-:W-:Y:S02]  /*3d700*/  SHF.R.S32.HI R150, RZ, 0x1f, R46 ;  /* 0x0000001fff967819 */ /* 0x000fe4000001142e */
[----:B------:R0:W-:Y:S01]  /*3d710*/  STL.64 [R1+0x44c0], R64 ;  /* 0x0044c04001007387 */ /* 0x0001e20000100a00 */
[----:B------:R-:W-:Y:S01]  /*3d720*/  IMAD.MOV.U32 R47, RZ, RZ, R95 ;  /* 0x000000ffff2f7224 */ /* 0x000fe200078e005f */
[----:B------:R-:W-:-:S02]  /*3d730*/  SHF.R.S32.HI R153, RZ, 0x1f, R155 ;  /* 0x0000001fff997819 */ /* 0x000fc4000001149b */
[----:B------:R1:W-:Y:S01]  /*3d740*/  STL.64 [R1+0x44b8], R16 ;  /* 0x0044b81001007387 */ /* 0x0003e20000100a00 */
[----:B------:R-:W-:Y:S01]  /*3d750*/  IMAD.X R37, R154, 0x1, R13, P4 ;  /* 0x000000019a257824 */ /* 0x000fe200020e060d */
[----:B------:R-:W-:Y:S02]  /*3d760*/  SHF.R.S32.HI R148, RZ, 0x1f, R47 ;  /* 0x0000001fff947819 */ /* 0x000fe4000001142f */
[C---:B0-----:R-:W-:Y:S01]  /*3d770*/  IADD3 R64, P1, R155.reuse, R4, RZ ;  /* 0x000000049b407210 */ /* 0x041fe20007f3e0ff */
[----:B-1----:R-:W-:Y:S01]  /*3d780*/  IMAD.MOV.U32 R16, RZ, RZ, R46 ;  /* 0x000000ffff107224 */ /* 0x002fe200078e002e */
[----:B------:R-:W-:Y:S01]  /*3d790*/  IADD3 R46, P2, R155, R6, RZ ;  /* 0x000000069b2e7210 */ /* 0x000fe20007f5e0ff */
[----:B------:R-:W-:Y:S02]  /*3d7a0*/  IMAD.MOV.U32 R17, RZ, RZ, R15 ;  /* 0x000000ffff117224 */ /* 0x000fe400078e000f */
[----:B------:R-:W-:Y:S02]  /*3d7b0*/  IMAD.MOV.U32 R15, RZ, RZ, R47 ;  /* 0x000000ffff0f7224 */ /* 0x000fe400078e002f */
[----:B------:R-:W-:-:S02]  /*3d7c0*/  IMAD.X R65, R153, 0x1, R3, P1 ;  /* 0x0000000199417824 */ /* 0x000fc400008e0603 */
[----:B------:R-:W-:Y:S01]  /*3d7d0*/  IMAD.X R47, R153, 0x1, R5, P2 ;  /* 0x00000001992f7824 */ /* 0x000fe200010e0605 */
[----:B------:R0:W-:Y:S04]  /*3d7e0*/  STL.64 [R1+0x44b0], R36 ;  /* 0x0044b02401007387 */ /* 0x0001e80000100a00 */
[----:B------:R1:W-:Y:S04]  /*3d7f0*/  STL.64 [R1+0x44a8], R64 ;  /* 0x0044a84001007387 */ /* 0x0003e80000100a00 */
[----:B------:R4:W-:Y:S01]  /*3d800*/  STL.64 [R1+0x44a0], R46 ;  /* 0x0044a02e01007387 */ /* 0x0009e20000100a00 */
[----:B0-----:R-:W-:-:S02]  /*3d810*/  IADD3 R36, P4, R155, R0, RZ ;  /* 0x000000009b247210 */ /* 0x001fc40007f9e0ff */
[----:B-1----:R-:W-:Y:S02]  /*3d820*/  IADD3 R64, P1, R155, R2, RZ ;  /* 0x000000029b407210 */ /* 0x002fe40007f3e0ff */
[----:B------:R-:W-:Y:S02]  /*3d830*/  SHF.R.S32.HI R155, RZ, 0x1f, R156 ;  /* 0x0000001fff9b7819 */ /* 0x000fe4000001149c */
[C---:B----4-:R-:W-:Y:S01]  /*3d840*/  IADD3 R46, P2, R156.reuse, R4, RZ ;  /* 0x000000049c2e7210 */ /* 0x050fe20007f5e0ff */
[C---:B------:R-:W-:Y:S02]  /*3d850*/  IMAD.X R37, R153.reuse, 0x1, R7, P4 ;  /* 0x0000000199257824 */ /* 0x040fe400020e0607 */
[----:B------:R-:W-:Y:S02]  /*3d860*/  IMAD.X R65, R153, 0x1, R13, P1 ;  /* 0x0000000199417824 */ /* 0x000fe400008e060d */
[----:B------:R-:W-:Y:S01]  /*3d870*/  IMAD.X R47, R155, 0x1, R3, P2 ;  /* 0x000000019b2f7824 */ /* 0x000fe200010e0603 */
[----:B------:R0:W-:Y:S04]  /*3d880*/  STL.64 [R1+0x4498], R36 ;  /* 0x0044982401007387 */ /* 0x0001e80000100a00 */
[----:B------:R1:W-:Y:S04]  /*3d890*/  STL.64 [R1+0x4490], R64 ;  /* 0x0044904001007387 */ /* 0x0003e80000100a00 */
[----:B------:R4:W-:Y:S01]  /*3d8a0*/  STL.64 [R1+0x4488], R46 ;  /* 0x0044882e01007387 */ /* 0x0009e20000100a00 */
[----:B0-----:R-:W-:-:S02]  /*3d8b0*/  IADD3 R36, P4, R156, R6, RZ ;  /* 0x000000069c247210 */ /* 0x001fc40007f9e0ff */
[----:B-1----:R-:W-:-:S03]  /*3d8c0*/  IADD3 R64, P1, R156, R0, RZ ;  /* 0x000000009c407210 */ /* 0x002fc60007f3e0ff */
[C---:B------:R-:W-:Y:S01]  /*3d8d0*/  IMAD.X R37, R155.reuse, 0x1, R5, P4 ;  /* 0x000000019b257824 */ /* 0x040fe200020e0605 */
[----:B----4-:R-:W-:Y:S01]  /*3d8e0*/  IADD3 R46, P2, R156, R2, RZ ;  /* 0x000000029c2e7210 */ /* 0x010fe20007f5e0ff */
[----:B------:R-:W-:Y:S02]  /*3d8f0*/  IMAD.MOV.U32 R153, RZ, RZ, R17 ;  /* 0x000000ffff997224 */ /* 0x000fe400078e0011 */
[----:B------:R-:W-:Y:S02]  /*3d900*/  IMAD.X R65, R155, 0x1, R7, P1 ;  /* 0x000000019b417824 */ /* 0x000fe400008e0607 */
[----:B------:R-:W-:Y:S01]  /*3d910*/  IMAD.MOV.U32 R17, RZ, RZ, R32 ;  /* 0x000000ffff117224 */ /* 0x000fe200078e0020 */
[----:B------:R-:W-:Y:S01]  /*3d920*/  IADD3 R32, P4, R157, R4, RZ ;  /* 0x000000049d207210 */ /* 0x000fe20007f9e0ff */
[----:B------:R-:W-:Y:S01]  /*3d930*/  IMAD.X R47, R155, 0x1, R13, P2 ;  /* 0x000000019b2f7824 */ /* 0x000fe200010e060d */
[----:B------:R-:W-:Y:S01]  /*3d940*/  SHF.R.S32.HI R155, RZ, 0x1f, R157 ;  /* 0x0000001fff9b7819 */ /* 0x000fe2000001149d */
[----:B------:R0:W-:Y:S01]  /*3d950*/  STL.64 [R1+0x4480], R36 ;  /* 0x0044802401007387 */ /* 0x0001e20000100a00 */
[----:B------:R-:W-:-:S03]  /*3d960*/  IMAD.MOV.U32 R154, RZ, RZ, R33 ;  /* 0x000000ffff9a7224 */ /* 0x000fc600078e0021 */
[----:B------:R-:W-:Y:S01]  /*3d970*/  IMAD.X R33, R155, 0x1, R3, P4 ;  /* 0x000000019b217824 */ /* 0x000fe200020e0603 */
[----:B0-----:R-:W4:Y:S04]  /*3d980*/  LDL.LU.64 R36, [R1+0x5870] ;  /* 0x0058700001247983 */ /* 0x001f280000300a00 */
[----:B------:R0:W-:Y:S04]  /*3d990*/  STL.64 [R1+0x4478], R64 ;  /* 0x0044784001007387 */ /* 0x0001e80000100a00 */
[----:B------:R1:W-:Y:S01]  /*3d9a0*/  STL.64 [R1+0x4470], R46 ;  /* 0x0044702e01007387 */ /* 0x0003e20000100a00 */
[----:B0-----:R-:W-:-:S02]  /*3d9b0*/  IADD3 R64, P1, R157, R6, RZ ;  /* 0x000000069d407210 */ /* 0x001fc40007f3e0ff */
[----:B-1----:R-:W-:-:S03]  /*3d9c0*/  IADD3 R46, P2, R157, R0, RZ ;  /* 0x000000009d2e7210 */ /* 0x002fc60007f5e0ff */
[C---:B------:R-:W-:Y:S01]  /*3d9d0*/  IMAD.X R65, R155.reuse, 0x1, R5, P1 ;  /* 0x000000019b417824 */ /* 0x040fe200008e0605 */
[----:B------:R0:W-:Y:S01]  /*3d9e0*/  STL.64 [R1+0x4468], R32 ;  /* 0x0044682001007387 */ /* 0x0001e20000100a00 */
[----:B------:R-:W-:-:S03]  /*3d9f0*/  IMAD.X R47, R155, 0x1, R7, P2 ;  /* 0x000000019b2f7824 */ /* 0x000fc600010e0607 */
[----:B------:R1:W-:Y:S01]  /*3da00*/  STL.64 [R1+0x4460], R64 ;  /* 0x0044604001007387 */ /* 0x0003e20000100a00 */
[----:B------:R-:W-:-:S03]  /*3da10*/  IMAD.MOV.U32 R24, RZ, RZ, R97 ;  /* 0x000000ffff187224 */ /* 0x000fc600078e0061 */
[----:B------:R1:W-:Y:S01]  /*3da20*/  STL.64 [R1+0x4458], R46 ;  /* 0x0044582e01007387 */ /* 0x0003e20000100a00 */
[----:B0-----:R-:W-:Y:S02]  /*3da30*/  IADD3 R32, P4, R157, R2, RZ ;  /* 0x000000029d207210 */ /* 0x001fe40007f9e0ff */
[----:B-1----:R-:W-:-:S03]  /*3da40*/  IADD3 R64, P1, R158, R4, RZ ;  /* 0x000000049e407210 */ /* 0x002fc60007f3e0ff */
[----:B------:R-:W-:Y:S01]  /*3da50*/  IMAD.X R33, R155, 0x1, R13, P4 ;  /* 0x000000019b217824 */ /* 0x000fe200020e060d */
[----:B------:R-:W-:Y:S01]  /*3da60*/  SHF.R.S32.HI R47, RZ, 0x1f, R158 ;  /* 0x0000001fff2f7819 */ /* 0x000fe2000001149e */
[----:B------:R-:W-:Y:S01]  /*3da70*/  IMAD.MOV.U32 R157, RZ, RZ, R154 ;  /* 0x000000ffff9d7224 */ /* 0x000fe200078e009a */
[----:B------:R-:W-:Y:S02]  /*3da80*/  SHF.R.S32.HI R28, RZ, 0x1f, R66 ;  /* 0x0000001fff1c7819 */ /* 0x000fe40000011442 */
[----:B------:R0:W-:Y:S01]  /*3da90*/  STL.64 [R1+0x4450], R32 ;  /* 0x0044502001007387 */ /* 0x0001e20000100a00 */
[--C-:B------:R-:W-:Y:S01]  /*3daa0*/  SHF.R.S32.HI R66, RZ, 0x1f, R24.reuse ;  /* 0x0000001fff427819 */ /* 0x100fe20000011418 */
[----:B------:R-:W-:Y:S01]  /*3dab0*/  IMAD.X R65, R47, 0x1, R3, P1 ;  /* 0x000000012f417824 */ /* 0x000fe200008e0603 */
[C---:B------:R-:W-:Y:S01]  /*3dac0*/  IADD3 R46, P2, R158.reuse, R6, RZ ;  /* 0x000000069e2e7210 */ /* 0x040fe20007f5e0ff */
[----:B------:R-:W-:Y:S01]  /*3dad0*/  IMAD.MOV.U32 R154, RZ, RZ, R24 ;  /* 0x000000ffff9a7224 */ /* 0x000fe200078e0018 */
[----:B------:R-:W-:-:S02]  /*3dae0*/  IADD3 R24, P1, R158, R2, RZ ;  /* 0x000000029e187210 */ /* 0x000fc40007f3e0ff */
[----:B0-----:R-:W-:Y:S01]  /*3daf0*/  IADD3 R32, P4, R158, R0, RZ ;  /* 0x000000009e207210 */ /* 0x001fe20007f9e0ff */
[----:B------:R-:W-:Y:S01]  /*3db00*/  IMAD.MOV.U32 R158, RZ, RZ, R47 ;  /* 0x000000ffff9e7224 */ /* 0x000fe200078e002f */
[----:B------:R0:W-:Y:S01]  /*3db10*/  STL.64 [R1+0x4448], R64 ;  /* 0x0044484001007387 */ /* 0x0001e20000100a00 */
[----:B------:R-:W-:Y:S02]  /*3db20*/  IMAD.MOV.U32 R25, RZ, RZ, R77 ;  /* 0x000000ffff197224 */ /* 0x000fe400078e004d */
[C---:B------:R-:W-:Y:S02]  /*3db30*/  IMAD.X R47, R158.reuse, 0x1, R5, P2 ;  /* 0x000000019e2f7824 */ /* 0x040fe400010e0605 */
[C---:B------:R-:W-:Y:S02]  /*3db40*/  IMAD.X R33, R158.reuse, 0x1, R7, P4 ;  /* 0x000000019e217824 */ /* 0x040fe400020e0607 */
[----:B------:R-:W-:Y:S02]  /*3db50*/  IMAD.MOV.U32 R155, RZ, RZ, R153 ;  /* 0x000000ffff9b7224 */ /* 0x000fe400078e0099 */
[----:B------:R-:W-:Y:S01]  /*3db60*/  IMAD.MOV.U32 R153, RZ, RZ, R25 ;  /* 0x000000ffff997224 */ /* 0x000fe200078e0019 */
[----:B0-----:R-:W4:Y:S01]  /*3db70*/  LDL.LU.64 R64, [R1+0x5868] ;  /* 0x0058680001407983 */ /* 0x001f220000300a00 */
[----:B------:R-:W-:-:S03]  /*3db80*/  IMAD.X R25, R158, 0x1, R13, P1 ;  /* 0x000000019e197824 */ /* 0x000fc600008e060d */
[----:B------:R0:W-:Y:S04]  /*3db90*/  STL.64 [R1+0x4440], R46 ;  /* 0x0044402e01007387 */ /* 0x0001e80000100a00 */
[----:B------:R1:W-:Y:S01]  /*3dba0*/  STL.64 [R1+0x4438], R32 ;  /* 0x0044382001007387 */ /* 0x0003e20000100a00 */
[C---:B0-----:R-:W-:Y:S02]  /*3dbb0*/  IADD3 R46, P2, R159.reuse, R4, RZ ;  /* 0x000000049f2e7210 */ /* 0x041fe40007f5e0ff */
[----:B-1----:R-:W-:Y:S01]  /*3dbc0*/  SHF.R.S32.HI R33, RZ, 0x1f, R159 ;  /* 0x0000001fff217819 */ /* 0x002fe2000001149f */
[----:B------:R0:W-:Y:S01]  /*3dbd0*/  STL.64 [R1+0x4430], R24 ;  /* 0x0044301801007387 */ /* 0x0001e20000100a00 */
[----:B------:R-:W-:-:S03]  /*3dbe0*/  IADD3 R32, P4, R159, R6, RZ ;  /* 0x000000069f207210 */ /* 0x000fc60007f9e0ff */
[----:B------:R-:W-:Y:S01]  /*3dbf0*/  IMAD.X R47, R33, 0x1, R3, P2 ;  /* 0x00000001212f7824 */ /* 0x000fe200010e0603 */
[C---:B------:R-:W-:Y:S02]  /*3dc00*/  IADD3 R158, P2, R159.reuse, R2, RZ ;  /* 0x000000029f9e7210 */ /* 0x040fe40007f5e0ff */
[----:B0-----:R-:W-:Y:S01]  /*3dc10*/  IADD3 R24, P1, R159, R0, RZ ;  /* 0x000000009f187210 */ /* 0x001fe20007f3e0ff */
[----:B------:R-:W-:Y:S01]  /*3dc20*/  IMAD.MOV.U32 R159, RZ, RZ, R33 ;  /* 0x000000ffff9f7224 */ /* 0x000fe200078e0021 */
[----:B------:R0:W-:Y:S03]  /*3dc30*/  STL.64 [R1+0x4428], R46 ;  /* 0x0044282e01007387 */ /* 0x0001e60000100a00 */
[C---:B------:R-:W-:Y:S02]  /*3dc40*/  IMAD.X R33, R159.reuse, 0x1, R5, P4 ;  /* 0x000000019f217824 */ /* 0x040fe400020e0605 */
[C---:B------:R-:W-:Y:S01]  /*3dc50*/  IMAD.X R25, R159.reuse, 0x1, R7, P1 ;  /* 0x000000019f197824 */ /* 0x040fe200008e0607 */
[----:B0-----:R-:W4:Y:S04]  /*3dc60*/  LDL.LU.64 R46, [R1+0x5860] ;  /* 0x00586000012e7983 */ /* 0x001f280000300a00 */
        /* <DEDUP_REMOVED lines=9> */
[----:B0-----:R-:W-:Y:S02]  /*3dd00*/  IMAD.MOV.U32 R158, RZ, RZ, R155 ;  /* 0x000000ffff9e7224 */ /* 0x001fe400078e009b */
[----:B------:R-:W-:Y:S02]  /*3dd10*/  IMAD.MOV.U32 R155, RZ, RZ, R153 ;  /* 0x000000ffff9b7224 */ /* 0x000fe400078e0099 */
[----:B-1----:R-:W-:-:S04]  /*3dd20*/  IMAD.MOV.U32 R33, RZ, RZ, R25 ;  /* 0x000000ffff217224 */ /* 0x002fc800078e0019 */
[----:B------:R-:W-:Y:S02]  /*3dd30*/  IMAD.X R25, R33, 0x1, R5, P1 ;  /* 0x0000000121197824 */ /* 0x000fe400008e0605 */
[----:B------:R-:W-:Y:S01]  /*3dd40*/  IMAD.MOV.U32 R153, RZ, RZ, R66 ;  /* 0x000000ffff997224 */ /* 0x000fe200078e0042 */
[C---:B------:R-:W-:Y:S01]  /*3dd50*/  IADD3 R66, P2, R160.reuse, R0, RZ ;  /* 0x00000000a0427210 */ /* 0x040fe20007f5e0ff */
[----:B------:R-:W-:Y:S01]  /*3dd60*/  IMAD.MOV.U32 R159, RZ, RZ, R157 ;  /* 0x000000ffff9f7224 */ /* 0x000fe200078e009d */
[----:B------:R-:W-:Y:S01]  /*3dd70*/  IADD3 R32, P4, R160, R2, RZ ;  /* 0x00000002a0207210 */ /* 0x000fe20007f9e0ff */
[----:B------:R0:W-:Y:S01]  /*3dd80*/  STL.64 [R1+0x4400], R24 ;  /* 0x0044001801007387 */ /* 0x0001e20000100a00 */
[----:B------:R-:W-:Y:S01]  /*3dd90*/  IMAD.MOV.U32 R157, RZ, RZ, R154 ;  /* 0x000000ffff9d7224 */ /* 0x000fe200078e009a */
[----:B------:R-:W-:Y:S01]  /*3dda0*/  SHF.R.S32.HI R160, RZ, 0x1f, R161 ;  /* 0x0000001fffa07819 */ /* 0x000fe200000114a1 */
[----:B------:R-:W-:Y:S02]  /*3ddb0*/  IMAD.MOV.U32 R154, RZ, RZ, R16 ;  /* 0x000000ffff9a7224 */ /* 0x000fe400078e0010 */
[----:B------:R-:W-:-:S02]  /*3ddc0*/  IMAD.MOV.U32 R16, RZ, RZ, R67 ;  /* 0x000000ffff107224 */ /* 0x000fc400078e0043 */
[----:B------:R-:W-:Y:S01]  /*3ddd0*/  IMAD.X R67, R33, 0x1, R7, P2 ;  /* 0x0000000121437824 */ /* 0x000fe200010e0607 */
[----:B0-----:R-:W-:Y:S01]  /*3dde0*/  IADD3 R24, P1, R161, R4, RZ ;  /* 0x00000004a1187210 */ /* 0x001fe20007f3e0ff */
[----:B------:R-:W-:-:S03]  /*3ddf0*/  IMAD.X R33, R33, 0x1, R13, P4 ;  /* 0x0000000121217824 */ /* 0x000fc600020e060d */
[----:B------:R0:W-:Y:S01]  /*3de00*/  STL.64 [R1+0x43f8], R66 ;  /* 0x0043f84201007387 */ /* 0x0001e20000100a00 */
[----:B------:R-:W-:-:S03]  /*3de10*/  IMAD.X R25, R160, 0x1, R3, P1 ;  /* 0x00000001a0197824 */ /* 0x000fc600008e0603 */
[----:B------:R1:W-:Y:S04]  /*3de20*/  STL.64 [R1+0x43f0], R32 ;  /* 0x0043f02001007387 */ /* 0x0003e80000100a00 */
[----:B------:R3:W-:Y:S01]  /*3de30*/  STL.64 [R1+0x43e8], R24 ;  /* 0x0043e81801007387 */ /* 0x0007e20000100a00 */
[C---:B0-----:R-:W-:Y:S02]  /*3de40*/  IADD3 R66, P2, R161.reuse, R6, RZ ;  /* 0x00000006a1427210 */ /* 0x041fe40007f5e0ff */
[----:B-1----:R-:W-:Y:S01]  /*3de50*/  IADD3 R32, P4, R161, R0, RZ ;  /* 0x00000000a1207210 */ /* 0x002fe20007f9e0ff */
[----:B---3--:R-:W-:-:S04]  /*3de60*/  IMAD.MOV.U32 R25, RZ, RZ, R160 ;  /* 0x000000ffff197224 */ /* 0x008fc800078e00a0 */
[C---:B------:R-:W-:Y:S02]  /*3de70*/  IMAD.X R67, R25.reuse, 0x1, R5, P2 ;  /* 0x0000000119437824 */ /* 0x040fe400010e0605 */
[----:B------:R-:W-:Y:S01]  /*3de80*/  IMAD.X R33, R25, 0x1, R7, P4 ;  /* 0x0000000119217824 */ /* 0x000fe200020e0607 */
[----:B------:R-:W-:Y:S02]  /*3de90*/  IADD3 R24, P1, R161, R2, RZ ;  /* 0x00000002a1187210 */ /* 0x000fe40007f3e0ff */
[----:B------:R0:W-:Y:S01]  /*3dea0*/  STL.64 [R1+0x43e0], R66 ;  /* 0x0043e04201007387 */ /* 0x0001e20000100a00 */
[----:B------:R-:W-:Y:S02]  /*3deb0*/  IADD3 R160, P2, R162, R4, RZ ;  /* 0x00000004a2a07210 */ /* 0x000fe40007f5e0ff */
[----:B------:R-:W-:Y:S01]  /*3dec0*/  IMAD.X R25, R25, 0x1, R13, P1 ;  /* 0x0000000119197824 */ /* 0x000fe200008e060d */
[----:B0-----:R-:W3:Y:S04]  /*3ded0*/  LDL.LU.64 R66, [R1+0x5858] ;  /* 0x0058580001427983 */ /* 0x001ee80000300a00 */
[----:B------:R0:W-:Y:S02]  /*3dee0*/  STL.64 [R1+0x43d8], R32 ;  /* 0x0043d82001007387 */ /* 0x0001e40000100a00 */
[----:B0-----:R-:W-:-:S02]  /*3def0*/  SHF.R.S32.HI R33, RZ, 0x1f, R162 ;  /* 0x0000001fff217819 */ /* 0x001fc400000114a2 */
        /* <DEDUP_REMOVED lines=10> */
[----:B------:R0:W-:Y:S04]  /*3dfa0*/  STL.64 [R1+0x43c0], R32 ;  /* 0x0043c02001007387 */ /* 0x0001e80000100a00 */
[----:B------:R-:W-:Y:S04]  /*3dfb0*/  STL.64 [R1+0x43b8], R24 ;  /* 0x0043b81801007387 */ /* 0x000fe80000100a00 */
[----:B------:R1:W-:Y:S01]  /*3dfc0*/  STL.64 [R1+0x43b0], R160 ;  /* 0x0043b0a001007387 */ /* 0x0003e20000100a00 */
[----:B0-----:R-:W-:-:S02]  /*3dfd0*/  IADD3 R32, P4, R163, R4, RZ ;  /* 0x00000004a3207210 */ /* 0x001fc40007f9e0ff */
[----:B-1----:R-:W-:Y:S01]  /*3dfe0*/  SHF.R.S32.HI R161, RZ, 0x1f, R163 ;  /* 0x0000001fffa17819 */ /* 0x002fe200000114a3 */
[----:B------:R-:W-:Y:S02]  /*3dff0*/  IMAD.MOV.U32 R160, RZ, RZ, R159 ;  /* 0x000000ffffa07224 */ /* 0x000fe400078e009f */
[----:B------:R-:W-:Y:S02]  /*3e000*/  IMAD.MOV.U32 R159, RZ, RZ, R158 ;  /* 0x000000ffff9f7224 */ /* 0x000fe400078e009e */
[----:B------:R-:W-:Y:S02]  /*3e010*/  IMAD.X R33, R161, 0x1, R3, P4 ;  /* 0x00000001a1217824 */ /* 0x000fe400020e0603 */
[----:B------:R-:W-:Y:S02]  /*3e020*/  IMAD.MOV.U32 R158, RZ, RZ, R157 ;  /* 0x000000ffff9e7224 */ /* 0x000fe400078e009d */
[----:B------:R-:W-:Y:S02]  /*3e030*/  IMAD.MOV.U32 R157, RZ, RZ, R155 ;  /* 0x000000ffff9d7224 */ /* 0x000fe400078e009b */
[----:B------:R-:W-:Y:S01]  /*3e040*/  IMAD.MOV.U32 R155, RZ, RZ, R154 ;  /* 0x000000ffff9b7224 */ /* 0x000fe200078e009a */
[----:B------:R-:W-:Y:S01]  /*3e050*/  IADD3 R24, P1, R163, R6, RZ ;  /* 0x00000006a3187210 */ /* 0x000fe20007f3e0ff */
[----:B------:R-:W-:Y:S01]  /*3e060*/  IMAD.MOV.U32 R154, RZ, RZ, R153 ;  /* 0x000000ffff9a7224 */ /* 0x000fe200078e0099 */
[----:B------:R0:W-:Y:S01]  /*3e070*/  STL.64 [R1+0x43a8], R32 ;  /* 0x0043a82001007387 */ /* 0x0001e20000100a00 */
[----:B------:R-:W-:-:S02]  /*3e080*/  IMAD.MOV.U32 R153, RZ, RZ, R16 ;  /* 0x000000ffff997224 */ /* 0x000fc400078e0010 */
[----:B------:R-:W-:Y:S02]  /*3e090*/  IMAD.MOV.U32 R16, RZ, RZ, R15 ;  /* 0x000000ffff107224 */ /* 0x000fe400078e000f */
[----:B------:R-:W-:Y:S01]  /*3e0a0*/  IMAD.MOV.U32 R15, RZ, RZ, R34 ;  /* 0x000000ffff0f7224 */ /* 0x000fe200078e0022 */
[C---:B------:R-:W-:Y:S01]  /*3e0b0*/  IADD3 R34, P2, R163.reuse, R0, RZ ;  /* 0x00000000a3227210 */ /* 0x040fe20007f5e0ff */
[----:B0-----:R-:W-:Y:S01]  /*3e0c0*/  IMAD.MOV.U32 R33, RZ, RZ, R161 ;  /* 0x000000ffff217224 */ /* 0x001fe200078e00a1 */
[----:B------:R-:W-:-:S03]  /*3e0d0*/  IADD3 R32, P4, R163, R2, RZ ;  /* 0x00000002a3207210 */ /* 0x000fc60007f9e0ff */
[C---:B------:R-:W-:Y:S01]  /*3e0e0*/  IMAD.X R25, R33.reuse, 0x1, R5, P1 ;  /* 0x0000000121197824 */ /* 0x040fe200008e0605 */
[----:B------:R0:W-:Y:S01]  /*3e0f0*/  STL [R1+0x4398], R34 ;  /* 0x0043982201007387 */ /* 0x0001e20000100800 */
[----:B------:R-:W-:Y:S02]  /*3e100*/  IMAD.MOV.U32 R162, RZ, RZ, R34 ;  /* 0x000000ffffa27224 */ /* 0x000fe400078e0022 */
[----:B------:R-:W-:Y:S01]  /*3e110*/  IMAD.MOV.U32 R163, RZ, RZ, R35 ;  /* 0x000000ffffa37224 */ /* 0x000fe200078e0023 */
[----:B------:R-:W-:Y:S01]  /*3e120*/  SHF.R.S32.HI R161, RZ, 0x1f, R164 ;  /* 0x0000001fffa17819 */ /* 0x000fe200000114a4 */
[C---:B------:R-:W-:Y:S01]  /*3e130*/  IMAD.X R163, R33.reuse, 0x1, R7, P2 ;  /* 0x0000000121a37824 */ /* 0x040fe200010e0607 */
[----:B0-----:R-:W3:Y:S04]  /*3e140*/  LDL.LU.64 R34, [R1+0x5850] ;  /* 0x0058500001227983 */ /* 0x001ee80000300a00 */
[----:B------:R0:W-:Y:S01]  /*3e150*/  STL.64 [R1+0x43a0], R24 ;  /* 0x0043a01801007387 */ /* 0x0001e20000100a00 */
[----:B------:R-:W-:Y:S01]  /*3e160*/  IMAD.X R33, R33, 0x1, R13, P4 ;  /* 0x0000000121217824 */ /* 0x000fe200020e060d */
[----:B------:R-:W-:-:S02]  /*3e170*/  IADD3 R162, P2, R164, R6, RZ ;  /* 0x00000006a4a27210 */ /* 0x000fc40007f5e0ff */
[----:B------:R1:W-:Y:S01]  /*3e180*/  STL [R1+0x439c], R163 ;  /* 0x00439ca301007387 */ /* 0x0003e20000100800 */
[----:B0-----:R-:W-:-:S03]  /*3e190*/  IADD3 R24, P1, R164, R4, RZ ;  /* 0x00000004a4187210 */ /* 0x001fc60007f3e0ff */
[----:B------:R0:W-:Y:S02]  /*3e1a0*/  STL.64 [R1+0x4390], R32 ;  /* 0x0043902001007387 */ /* 0x0001e40000100a00 */
[C---:B------:R-:W-:Y:S02]  /*3e1b0*/  IMAD.X R25, R161.reuse, 0x1, R3, P1 ;  /* 0x00000001a1197824 */ /* 0x040fe400008e0603 */
[----:B-1----:R-:W-:-:S03]  /*3e1c0*/  IMAD.X R163, R161, 0x1, R5, P2 ;  /* 0x00000001a1a37824 */ /* 0x002fc600010e0605 */
[----:B------:R1:W-:Y:S01]  /*3e1d0*/  STL.64 [R1+0x4388], R24 ;  /* 0x0043881801007387 */ /* 0x0003e20000100a00 */
[----:B0-----:R-:W-:-:S03]  /*3e1e0*/  IADD3 R32, P4, R164, R0, RZ ;  /* 0x00000000a4207210 */ /* 0x001fc60007f9e0ff */
[----:B------:R0:W-:Y:S01]  /*3e1f0*/  STL.64 [R1+0x4380], R162 ;  /* 0x004380a201007387 */ /* 0x0001e20000100a00 */
[----:B-1----:R-:W-:Y:S01]  /*3e200*/  IADD3 R24, P1, R164, R2, RZ ;  /* 0x00000002a4187210 */ /* 0x002fe20007f3e0ff */
[----:B------:R-:W-:Y:S01]  /*3e210*/  IMAD.X R33, R161, 0x1, R7, P4 ;  /* 0x00000001a1217824 */ /* 0x000fe200020e0607 */
[----:B0-----:R-:W-:-:S03]  /*3e220*/  IADD3 R162, P2, R165, R4, RZ ;  /* 0x00000004a5a27210 */ /* 0x001fc60007f5e0ff */
[----:B------:R-:W-:Y:S01]  /*3e230*/  IMAD.X R25, R161, 0x1, R13, P1 ;  /* 0x00000001a1197824 */ /* 0x000fe200008e060d */
[----:B------:R-:W-:Y:S01]  /*3e240*/  SHF.R.S32.HI R161, RZ, 0x1f, R165 ;  /* 0x0000001fffa17819 */ /* 0x000fe200000114a5 */
[----:B------:R0:W-:Y:S04]  /*3e250*/  STL.64 [R1+0x4378], R32 ;  /* 0x0043782001007387 */ /* 0x0001e80000100a00 */
[----:B------:R-:W-:Y:S01]  /*3e260*/  IMAD.X R163, R161, 0x1, R3, P2 ;  /* 0x00000001a1a37824 */ /* 0x000fe200010e0603 */
        /* <DEDUP_REMOVED lines=8> */
[----:B------:R-:W-:Y:S01]  /*3e2f0*/  IMAD.X R163, R161, 0x1, R13, P2 ;  /* 0x00000001a1a37824 */ /* 0x000fe200010e060d */
[----:B------:R-:W-:Y:S02]  /*3e300*/  IADD3 R164, P4, R166, R4, RZ ;  /* 0x00000004a6a47210 */ /* 0x000fe40007f9e0ff */
[----:B0-----:R-:W2:Y:S04]  /*3e310*/  LDL.LU.64 R32, [R1+0x5848] ;  /* 0x0058480001207983 */ /* 0x001ea80000300a00 */
[----:B------:R-:W-:Y:S04]  /*3e320*/  STL.64 [R1+0x4358], R24 ;  /* 0x0043581801007387 */ /* 0x000fe80000100a00 */
[----:B------:R0:W-:Y:S02]  /*3e330*/  STL.64 [R1+0x4350], R162 ;  /* 0x004350a201007387 */ /* 0x0001e40000100a00 */
[----:B0-----:R-:W-:Y:S01]  /*3e340*/  SHF.R.S32.HI R163, RZ, 0x1f, R166 ;  /* 0x0000001fffa37819 */ /* 0x001fe200000114a6 */
[----:B------:R-:W-:-:S02]  /*3e350*/  IMAD.MOV.U32 R162, RZ, RZ, R160 ;  /* 0x000000ffffa27224 */ /* 0x000fc400078e00a0 */
[----:B------:R-:W-:Y:S02]  /*3e360*/  IMAD.MOV.U32 R160, RZ, RZ, R158 ;  /* 0x000000ffffa07224 */ /* 0x000fe400078e009e */
[----:B------:R-:W-:Y:S02]  /*3e370*/  IMAD.X R165, R163, 0x1, R3, P4 ;  /* 0x00000001a3a57824 */ /* 0x000fe400020e0603 */
[----:B------:R-:W-:Y:S02]  /*3e380*/  IMAD.MOV.U32 R158, RZ, RZ, R155 ;  /* 0x000000ffff9e7224 */ /* 0x000fe400078e009b */
[----:B------:R-:W-:Y:S01]  /*3e390*/  IMAD.MOV.U32 R155, RZ, RZ, R153 ;  /* 0x000000ffff9b7224 */ /* 0x000fe200078e0099 */
[----:B------:R0:W-:Y:S01]  /*3e3a0*/  STL.64 [R1+0x4348], R164 ;  /* 0x004348a401007387 */ /* 0x0001e20000100a00 */
[----:B------:R-:W-:Y:S01]  /*3e3b0*/  IMAD.MOV.U32 R153, RZ, RZ, R26 ;  /* 0x000000ffff997224 */ /* 0x000fe200078e001a */
[C---:B------:R-:W-:Y:S02]  /*3e3c0*/  IADD3 R24, P1, R166.reuse, R6, RZ ;  /* 0x00000006a6187210 */ /* 0x040fe40007f3e0ff */
[----:B------:R-:W-:Y:S01]  /*3e3d0*/  IADD3 R26, P2, R166, R0, RZ ;  /* 0x00000000a61a7210 */ /* 0x000fe20007f5e0ff */
[----:B------:R-:W-:-:S02]  /*3e3e0*/  IMAD.MOV.U32 R27, RZ, RZ, R99 ;  /* 0x000000ffff1b7224 */ /* 0x000fc400078e0063 */
[----:B------:R-:W-:Y:S01]  /*3e3f0*/  IMAD.MOV.U32 R161, RZ, RZ, R159 ;  /* 0x000000ffffa17224 */ /* 0x000fe200078e009f */
[----:B0-----:R-:W-:Y:S01]  /*3e400*/  IADD3 R164, P4, R166, R2, RZ ;  /* 0x00000002a6a47210 */ /* 0x001fe20007f9e0ff */
[----:B------:R-:W-:Y:S02]  /*3e410*/  IMAD.MOV.U32 R166, RZ, RZ, R163 ;  /* 0x000000ffffa67224 */ /* 0x000fe400078e00a3 */
[----:B------:R-:W-:Y:S02]  /*3e420*/  IMAD.MOV.U32 R159, RZ, RZ, R157 ;  /* 0x000000ffff9f7224 */ /* 0x000fe400078e009d */
[C---:B------:R-:W-:Y:S02]  /*3e430*/  IMAD.X R25, R166.reuse, 0x1, R5, P1 ;  /* 0x00000001a6197824 */ /* 0x040fe400008e0605 */
[----:B------:R-:W-:Y:S01]  /*3e440*/  IMAD.MOV.U32 R157, RZ, RZ, R154 ;  /* 0x000000ffff9d7224 */ /* 0x000fe200078e009a */
[--C-:B------:R-:W-:Y:S01]  /*3e450*/  SHF.R.S32.HI R144, RZ, 0x1f, R27.reuse ;  /* 0x0000001fff907819 */ /* 0x100fe2000001141b */
[----:B------:R-:W-:Y:S01]  /*3e460*/  IMAD.MOV.U32 R154, RZ, RZ, R16 ;  /* 0x000000ffff9a7224 */ /* 0x000fe200078e0010 */
[----:B------:R0:W-:Y:S01]  /*3e470*/  STL.64 [R1+0x4340], R24 ;  /* 0x0043401801007387 */ /* 0x0001e20000100a00 */
[----:B------:R-:W-:Y:S01]  /*3e480*/  IMAD.MOV.U32 R16, RZ, RZ, R27 ;  /* 0x000000ffff107224 */ /* 0x000fe200078e001b */
[----:B------:R-:W-:Y:S01]  /*3e490*/  SHF.R.S32.HI R163, RZ, 0x1f, R167 ;  /* 0x0000001fffa37819 */ /* 0x000fe200000114a7 */
[----:B------:R-:W-:-:S02]  /*3e4a0*/  IMAD.X R27, R166, 0x1, R7, P2 ;  /* 0x00000001a61b7824 */ /* 0x000fc400010e0607 */
[----:B------:R-:W-:-:S03]  /*3e4b0*/  IMAD.X R165, R166, 0x1, R13, P4 ;  /* 0x00000001a6a57824 */ /* 0x000fc600020e060d */
[----:B------:R1:W-:Y:S01]  /*3e4c0*/  STL.64 [R1+0x4338], R26 ;  /* 0x0043381a01007387 */ /* 0x0003e20000100a00 */
[----:B0-----:R-:W-:-:S03]  /*3e4d0*/  IADD3 R24, P1, R167, R4, RZ ;  /* 0x00000004a7187210 */ /* 0x001fc60007f3e0ff */
[----:B------:R0:W-:Y:S02]  /*3e4e0*/  STL.64 [R1+0x4330], R164 ;  /* 0x004330a401007387 */ /* 0x0001e40000100a00 */
[----:B------:R-:W-:Y:S01]  /*3e4f0*/  IMAD.X R25, R163, 0x1, R3, P1 ;  /* 0x00000001a3197824 */ /* 0x000fe200008e0603 */
[C---:B------:R-:W-:Y:S02]  /*3e500*/  IADD3 R166, P1, R167.reuse, R2, RZ ;  /* 0x00000002a7a67210 */ /* 0x040fe40007f3e0ff */
[C---:B-1----:R-:W-:Y:S02]  /*3e510*/  IADD3 R26, P2, R167.reuse, R6, RZ ;  /* 0x00000006a71a7210 */ /* 0x042fe40007f5e0ff */
[----:B0-----:R-:W-:Y:S01]  /*3e520*/  IADD3 R164, P4, R167, R0, RZ ;  /* 0x00000000a7a47210 */ /* 0x001fe20007f9e0ff */
[----:B------:R-:W-:Y:S01]  /*3e530*/  IMAD.MOV.U32 R167, RZ, RZ, R163 ;  /* 0x000000ffffa77224 */ /* 0x000fe200078e00a3 */
[----:B------:R0:W-:Y:S03]  /*3e540*/  STL.64 [R1+0x4328], R24 ;  /* 0x0043281801007387 */ /* 0x0001e60000100a00 */
[C---:B------:R-:W-:Y:S01]  /*3e550*/  IMAD.X R27, R167.reuse, 0x1, R5, P2 ;  /* 0x00000001a71b7824 */ /* 0x040fe200010e0605 */
[----:B------:R-:W-:Y:S01]  /*3e560*/  SHF.R.S32.HI R163, RZ, 0x1f, R168 ;  /* 0x0000001fffa37819 */ /* 0x000fe200000114a8 */
[C---:B------:R-:W-:Y:S01]  /*3e570*/  IMAD.X R165, R167.reuse, 0x1, R7, P4 ;  /* 0x00000001a7a57824 */ /* 0x040fe200020e0607 */
[----:B0-----:R-:W2:Y:S04]  /*3e580*/  LDL.LU.64 R24, [R1+0x5840] ;  /* 0x0058400001187983 */ /* 0x001ea80000300a00 */
[----:B------:R0:W-:Y:S01]  /*3e590*/  STL.64 [R1+0x4320], R26 ;  /* 0x0043201a01007387 */ /* 0x0001e20000100a00 */
[----:B------:R-:W-:-:S03]  /*3e5a0*/  IMAD.X R167, R167, 0x1, R13, P1 ;  /* 0x00000001a7a77824 */ /* 0x000fc600008e060d */
        /* <DEDUP_REMOVED lines=9> */
[C---:B------:R-:W-:Y:S01]  /*3e640*/  IMAD.X R165, R168.reuse, 0x1, R5, P4 ;  /* 0x00000001a8a57824 */ /* 0x040fe200020e0605 */
[----:B------:R-:W-:Y:S01]  /*3e650*/  SHF.R.S32.HI R163, RZ, 0x1f, R169 ;  /* 0x0000001fffa37819 */ /* 0x000fe200000114a9 */
[----:B------:R-:W-:-:S03]  /*3e660*/  IMAD.X R167, R168, 0x1, R7, P1 ;  /* 0x00000001a8a77824 */ /* 0x000fc600008e0607 */
        /* <DEDUP_REMOVED lines=8> */
[----:B0-----:R-:W-:Y:S01]  /*3e6f0*/  IADD3 R26, P2, R169, R0, RZ ;  /* 0x00000000a91a7210 */ /* 0x001fe20007f5e0ff */
[----:B------:R-:W-:-:S04]  /*3e700*/  IMAD.X R167, R163, 0x1, R5, P1 ;  /* 0x00000001a3a77824 */ /* 0x000fc800008e0605 */
[----:B------:R-:W-:Y:S01]  /*3e710*/  IMAD.X R27, R163, 0x1, R7, P2 ;  /* 0x00000001a31b7824 */ /* 0x000fe200010e0607 */
[----:B-1----:R-:W-:-:S04]  /*3e720*/  IADD3 R164, P4, R169, R2, RZ ;  /* 0x00000002a9a47210 */ /* 0x002fc80007f9e0ff */
[----:B------:R0:W-:Y:S01]  /*3e730*/  STL.64 [R1+0x42d8], R26 ;  /* 0x0042d81a01007387 */ /* 0x0001e20000100a00 */
[----:B------:R-:W-:-:S03]  /*3e740*/  IMAD.X R165, R163, 0x1, R13, P4 ;  /* 0x00000001a3a57824 */ /* 0x000fc600020e060d */
[----:B------:R1:W-:Y:S01]  /*3e750*/  STL.64 [R1+0x42e0], R166 ;  /* 0x0042e0a601007387 */ /* 0x0003e20000100a00 */
[C---:B------:R-:W-:Y:S01]  /*3e760*/  IADD3 R168, P1, R170.reuse, R4, RZ ;  /* 0x00000004aaa87210 */ /* 0x040fe20007f3e0ff */
[----:B------:R-:W-:Y:S02]  /*3e770*/  IMAD.MOV.U32 R163, RZ, RZ, R159 ;  /* 0x000000ffffa37224 */ /* 0x000fe400078e009f */
[----:B------:R4:W-:Y:S01]  /*3e780*/  STL.64 [R1+0x42d0], R164 ;  /* 0x0042d0a401007387 */ /* 0x0009e20000100a00 */
[----:B------:R-:W-:Y:S01]  /*3e790*/  IMAD.MOV.U32 R31, RZ, RZ, R101 ;  /* 0x000000ffff1f7224 */ /* 0x000fe200078e0065 */
[----:B0-----:R-:W-:Y:S01]  /*3e7a0*/  IADD3 R26, P2, R170, R6, RZ ;  /* 0x00000006aa1a7210 */ /* 0x001fe20007f5e0ff */
[----:B------:R-:W-:Y:S01]  /*3e7b0*/  IMAD.MOV.U32 R159, RZ, RZ, R154 ;  /* 0x000000ffff9f7224 */ /* 0x000fe200078e009a */
[----:B-1----:R-:W-:Y:S01]  /*3e7c0*/  SHF.R.S32.HI R167, RZ, 0x1f, R170 ;  /* 0x0000001fffa77819 */ /* 0x002fe200000114aa */
[----:B------:R-:W-:Y:S02]  /*3e7d0*/  IMAD.MOV.U32 R154, RZ, RZ, R246 ;  /* 0x000000ffff9a7224 */ /* 0x000fe400078e00f6 */
[----:B----4-:R-:W-:-:S02]  /*3e7e0*/  IMAD.MOV.U32 R165, RZ, RZ, R161 ;  /* 0x000000ffffa57224 */ /* 0x010fc400078e00a1 */
[----:B------:R-:W-:Y:S02]  /*3e7f0*/  IMAD.MOV.U32 R161, RZ, RZ, R157 ;  /* 0x000000ffffa17224 */ /* 0x000fe400078e009d */
[----:B------:R-:W-:Y:S01]  /*3e800*/  IMAD.MOV.U32 R157, RZ, RZ, R30 ;  /* 0x000000ffff9d7224 */ /* 0x000fe200078e001e */
[C---:B------:R-:W-:Y:S01]  /*3e810*/  IADD3 R30, P4, R170.reuse, R0, RZ ;  /* 0x00000000aa1e7210 */ /* 0x040fe20007f9e0ff */
[----:B------:R-:W-:Y:S01]  /*3e820*/  IMAD.X R169, R167, 0x1, R3, P1 ;  /* 0x00000001a7a97824 */ /* 0x000fe200008e0603 */
[----:B------:R-:W-:Y:S01]  /*3e830*/  IADD3 R246, P1, R170, R2, RZ ;  /* 0x00000002aaf67210 */ /* 0x000fe20007f3e0ff */
[----:B------:R-:W-:Y:S02]  /*3e840*/  IMAD.MOV.U32 R247, RZ, RZ, R71 ;  /* 0x000000fffff77224 */ /* 0x000fe400078e0047 */
[----:B------:R-:W-:Y:S02]  /*3e850*/  IMAD.MOV.U32 R166, RZ, RZ, R162 ;  /* 0x000000ffffa67224 */ /* 0x000fe400078e00a2 */
[----:B------:R-:W-:-:S02]  /*3e860*/  IMAD.MOV.U32 R164, RZ, RZ, R160 ;  /* 0x000000ffffa47224 */ /* 0x000fc400078e00a0 */
[----:B------:R-:W-:Y:S01]  /*3e870*/  IMAD.X R27, R167, 0x1, R5, P2 ;  /* 0x00000001a71b7824 */ /* 0x000fe200010e0605 */
[----:B------:R-:W-:Y:S01]  /*3e880*/  SHF.R.S32.HI R138, RZ, 0x1f, R31 ;  /* 0x0000001fff8a7819 */ /* 0x000fe2000001141f */
[----:B------:R-:W-:Y:S02]  /*3e890*/  IMAD.MOV.U32 R162, RZ, RZ, R158 ;  /* 0x000000ffffa27224 */ /* 0x000fe400078e009e */
[----:B------:R-:W-:Y:S02]  /*3e8a0*/  IMAD.MOV.U32 R160, RZ, RZ, R155 ;  /* 0x000000ffffa07224 */ /* 0x000fe400078e009b */
[----:B------:R-:W-:Y:S02]  /*3e8b0*/  IMAD.MOV.U32 R158, RZ, RZ, R153 ;  /* 0x000000ffff9e7224 */ /* 0x000fe400078e0099 */
[----:B------:R-:W-:Y:S01]  /*3e8c0*/  IMAD.MOV.U32 R155, RZ, RZ, R31 ;  /* 0x000000ffff9b7224 */ /* 0x000fe200078e001f */
[----:B------:R0:W-:Y:S01]  /*3e8d0*/  STL.64 [R1+0x42c8], R168 ;  /* 0x0042c8a801007387 */ /* 0x0001e20000100a00 */
[----:B------:R-:W-:-:S02]  /*3e8e0*/  IMAD.MOV.U32 R153, RZ, RZ, R247 ;  /* 0x000000ffff997224 */ /* 0x000fc400078e00f7 */
[C---:B------:R-:W-:Y:S01]  /*3e8f0*/  IMAD.X R31, R167.reuse, 0x1, R7, P4 ;  /* 0x00000001a71f7824 */ /* 0x040fe200020e0607 */
[----:B------:R1:W-:Y:S01]  /*3e900*/  STL.64 [R1+0x42c0], R26 ;  /* 0x0042c01a01007387 */ /* 0x0003e20000100a00 */
[----:B------:R-:W-:Y:S02]  /*3e910*/  IMAD.X R247, R167, 0x1, R13, P1 ;  /* 0x00000001a7f77824 */ /* 0x000fe400008e060d */
[----:B------:R-:W-:Y:S02]  /*3e920*/  IMAD.MOV.U32 R167, RZ, RZ, R164 ;  /* 0x000000ffffa77224 */ /* 0x000fe400078e00a4 */
[----:B------:R-:W-:Y:S02]  /*3e930*/  IMAD.MOV.U32 R244, RZ, RZ, R103 ;  /* 0x000000fffff47224 */ /* 0x000fe400078e0067 */
[----:B------:R-:W-:Y:S01]  /*3e940*/  IMAD.MOV.U32 R164, RZ, RZ, R162 ;  /* 0x000000ffffa47224 */ /* 0x000fe200078e00a2 */
[----:B0-----:R-:W-:Y:S01]  /*3e950*/  SHF.R.S32.HI R169, RZ, 0x1f, R171 ;  /* 0x0000001fffa97819 */ /* 0x001fe200000114ab */
[----:B------:R-:W-:Y:S01]  /*3e960*/  IMAD.MOV.U32 R162, RZ, RZ, R159 ;  /* 0x000000ffffa27224 */ /* 0x000fe200078e009f */
[----:B------:R0:W-:Y:S01]  /*3e970*/  STL.64 [R1+0x42b8], R30 ;  /* 0x0042b81e01007387 */ /* 0x0001e20000100a00 */
[C---:B-1----:R-:W-:Y:S01]  /*3e980*/  IADD3 R26, P2, R171.reuse, R4, RZ ;  /* 0x00000004ab1a7210 */ /* 0x042fe20007f5e0ff */
[----:B------:R-:W-:Y:S01]  /*3e990*/  IMAD.MOV.U32 R159, RZ, RZ, R155 ;  /* 0x000000ffff9f7224 */ /* 0x000fe200078e009b */
[----:B------:R-:W-:Y:S01]  /*3e9a0*/  SHF.R.S32.HI R12, RZ, 0x1f, R39 ;  /* 0x0000001fff0c7819 */ /* 0x000fe20000011427 */
[----:B------:R-:W-:Y:S01]  /*3e9b0*/  IMAD.MOV.U32 R155, RZ, RZ, R153 ;  /* 0x000000ffff9b7224 */ /* 0x000fe200078e0099 */
[----:B------:R1:W-:Y:S01]  /*3e9c0*/  STL.64 [R1+0x42b0], R246 ;  /* 0x0042b0f601007387 */ /* 0x0003e20000100a00 */
[----:B------:R-:W-:Y:S01]  /*3e9d0*/  IMAD.MOV.U32 R168, RZ, RZ, R166 ;  /* 0x000000ffffa87224 */ /* 0x000fe200078e00a6 */
[----:B------:R-:W-:Y:S01]  /*3e9e0*/  SHF.R.S32.HI R39, RZ, 0x1f, R244 ;  /* 0x0000001fff277819 */ /* 0x000fe200000114f4 */
[----:B------:R-:W-:Y:S01]  /*3e9f0*/  IMAD.MOV.U32 R153, RZ, RZ, R17 ;  /* 0x000000ffff997224 */ /* 0x000fe200078e0011 */
[----:B0-----:R-:W-:Y:S01]  /*3ea00*/  IADD3 R30, P4, R171, R6, RZ ;  /* 0x00000006ab1e7210 */ /* 0x001fe20007f9e0ff */
[----:B------:R-:W-:-:S02]  /*3ea10*/  IMAD.MOV.U32 R245, RZ, RZ, R105 ;  /* 0x000000fffff57224 */ /* 0x000fc400078e0069 */
[----:B------:R-:W-:Y:S02]  /*3ea20*/  IMAD.X R27, R169, 0x1, R3, P2 ;  /* 0x00000001a91b7824 */ /* 0x000fe400010e0603 */
[----:B------:R-:W-:Y:S01]  /*3ea30*/  IMAD.MOV.U32 R166, RZ, RZ, R165 ;  /* 0x000000ffffa67224 */ /* 0x000fe200078e00a5 */
[C---:B-1----:R-:W-:Y:S01]  /*3ea40*/  IADD3 R246, P1, R171.reuse, R0, RZ ;  /* 0x00000000abf67210 */ /* 0x042fe20007f3e0ff */
[----:B------:R-:W-:Y:S01]  /*3ea50*/  IMAD.MOV.U32 R17, RZ, RZ, R244 ;  /* 0x000000ffff117224 */ /* 0x000fe200078e00f4 */
[----:B------:R-:W-:Y:S01]  /*3ea60*/  IADD3 R244, P2, R171, R2, RZ ;  /* 0x00000002abf47210 */ /* 0x000fe20007f5e0ff */
[----:B------:R-:W-:Y:S02]  /*3ea70*/  IMAD.MOV.U32 R165, RZ, RZ, R163 ;  /* 0x000000ffffa57224 */ /* 0x000fe400078e00a3 */
[----:B------:R-:W-:Y:S02]  /*3ea80*/  IMAD.MOV.U32 R163, RZ, RZ, R161 ;  /* 0x000000ffffa37224 */ /* 0x000fe400078e00a1 */
[----:B------:R-:W-:-:S02]  /*3ea90*/  IMAD.MOV.U32 R161, RZ, RZ, R158 ;  /* 0x000000ffffa17224 */ /* 0x000fc400078e009e */
[C---:B------:R-:W-:Y:S01]  /*3eaa0*/  IMAD.X R31, R169.reuse, 0x1, R5, P4 ;  /* 0x00000001a91f7824 */ /* 0x040fe200020e0605 */
[----:B------:R-:W-:Y:S01]  /*3eab0*/  SHF.R.S32.HI R38, RZ, 0x1f, R245 ;  /* 0x0000001fff267819 */ /* 0x000fe200000114f5 */
[----:B------:R-:W-:Y:S01]  /*3eac0*/  IMAD.MOV.U32 R158, RZ, RZ, R157 ;  /* 0x000000ffff9e7224 */ /* 0x000fe200078e009d */
[----:B------:R0:W-:Y:S01]  /*3ead0*/  STL.64 [R1+0x42a8], R26 ;  /* 0x0042a81a01007387 */ /* 0x0001e20000100a00 */
[----:B------:R-:W-:Y:S02]  /*3eae0*/  IMAD.MOV.U32 R157, RZ, RZ, R245 ;  /* 0x000000ffff9d7224 */ /* 0x000fe400078e00f5 */
[C---:B------:R-:W-:Y:S02]  /*3eaf0*/  IMAD.X R247, R169.reuse, 0x1, R7, P1 ;  /* 0x00000001a9f77824 */ /* 0x040fe400008e0607 */
[----:B------:R-:W-:Y:S01]  /*3eb00*/  IMAD.X R245, R169, 0x1, R13, P2 ;  /* 0x00000001a9f57824 */ /* 0x000fe200010e060d */
[----:B------:R-:W-:Y:S01]  /*3eb10*/  SHF.R.S32.HI R171, RZ, 0x1f, R172 ;  /* 0x0000001fffab7819 */ /* 0x000fe200000114ac */
[----:B0-----:R-:W4:Y:S04]  /*3eb20*/  LDL.LU.64 R26, [R1+0x5838] ;  /* 0x00583800011a7983 */ /* 0x001f280000300a00 */
[----:B------:R0:W-:Y:S04]  /*3eb30*/  STL.64 [R1+0x42a0], R30 ;  /* 0x0042a01e01007387 */ /* 0x0001e80000100a00 */
[----:B------:R1:W-:Y:S04]  /*3eb40*/  STL.64 [R1+0x4298], R246 ;  /* 0x004298f601007387 */ /* 0x0003e80000100a00 */
[----:B------:R3:W-:Y:S01]  /*3eb50*/  STL.64 [R1+0x4290], R244 ;  /* 0x004290f401007387 */ /* 0x0007e20000100a00 */
[----:B0-----:R-:W-:-:S02]  /*3eb60*/  IADD3 R30, P4, R172, R4, RZ ;  /* 0x00000004ac1e7210 */ /* 0x001fc40007f9e0ff */
[----:B-1----:R-:W-:-:S03]  /*3eb70*/  IADD3 R246, P1, R172, R6, RZ ;  /* 0x00000006acf67210 */ /* 0x002fc60007f3e0ff */
[C---:B------:R-:W-:Y:S01]  /*3eb80*/  IMAD.X R31, R171.reuse, 0x1, R3, P4 ;  /* 0x00000001ab1f7824 */ /* 0x040fe200020e0603 */
[----:B---3--:R-:W-:Y:S01]  /*3eb90*/  IADD3 R244, P2, R172, R0, RZ ;  /* 0x00000000acf47210 */ /* 0x008fe20007f5e0ff */
[----:B------:R-:W-:-:S03]  /*3eba0*/  IMAD.X R247, R171, 0x1, R5, P1 ;  /* 0x00000001abf77824 */ /* 0x000fc600008e0605 */
[----:B------:R0:W-:Y:S01]  /*3ebb0*/  STL.64 [R1+0x4288], R30 ;  /* 0x0042881e01007387 */ /* 0x0001e20000100a00 */
[----:B------:R-:W-:Y:S02]  /*3ebc0*/  IMAD.MOV.U32 R170, RZ, RZ, R159 ;  /* 0x000000ffffaa7224 */ /* 0x000fe400078e009f */
[----:B------:R-:W-:Y:S02]  /*3ebd0*/  IMAD.X R245, R171, 0x1, R7, P2 ;  /* 0x00000001abf57824 */ /* 0x000fe400010e0607 */
[----:B------:R-:W-:Y:S02]  /*3ebe0*/  IMAD.MOV.U32 R159, RZ, RZ, R157 ;  /* 0x000000ffff9f7224 */ /* 0x000fe400078e009d */
[----:B------:R-:W-:Y:S01]  /*3ebf0*/  IMAD.MOV.U32 R157, RZ, RZ, R38 ;  /* 0x000000ffff9d7224 */ /* 0x000fe200078e0026 */
[----:B------:R-:W-:Y:S01]  /*3ec00*/  IADD3 R38, P4, R172, R2, RZ ;  /* 0x00000002ac267210 */ /* 0x000fe20007f9e0ff */
[----:B0-----:R-:W3:Y:S04]  /*3ec10*/  LDL.LU.64 R30, [R1+0x5830] ;  /* 0x00583000011e7983 */ /* 0x001ee80000300a00 */
[----:B------:R0:W-:Y:S01]  /*3ec20*/  STL.64 [R1+0x4280], R246 ;  /* 0x004280f601007387 */ /* 0x0001e20000100a00 */
[----:B------:R-:W-:-:S03]  /*3ec30*/  IMAD.MOV.U32 R169, RZ, RZ, R39 ;  /* 0x000000ffffa97224 */ /* 0x000fc600078e0027 */
[----:B------:R1:W-:Y:S01]  /*3ec40*/  STL.64 [R1+0x4278], R244 ;  /* 0x004278f401007387 */ /* 0x0003e20000100a00 */
[----:B------:R-:W-:Y:S01]  /*3ec50*/  IMAD.X R39, R171, 0x1, R13, P4 ;  /* 0x00000001ab277824 */ /* 0x000fe200020e060d */
[----:B0-----:R-:W-:Y:S02]  /*3ec60*/  IADD3 R246, P1, R173, R4, RZ ;  /* 0x00000004adf67210 */ /* 0x001fe40007f3e0ff */
[----:B-1----:R-:W-:Y:S01]  /*3ec70*/  SHF.R.S32.HI R245, RZ, 0x1f, R173 ;  /* 0x0000001ffff57819 */ /* 0x002fe200000114ad */
[----:B------:R-:W-:Y:S01]  /*3ec80*/  IMAD.MOV.U32 R44, RZ, RZ, R75 ;  /* 0x000000ffff2c7224 */ /* 0x000fe200078e004b */
[----:B------:R0:W-:Y:S01]  /*3ec90*/  STL.64 [R1+0x4270], R38 ;  /* 0x0042702601007387 */ /* 0x0001e20000100a00 */
[----:B------:R-:W-:Y:S02]  /*3eca0*/  IMAD.MOV.U32 R171, RZ, RZ, R170 ;  /* 0x000000ffffab7224 */ /* 0x000fe400078e00aa */
[----:B------:R-:W-:Y:S02]  /*3ecb0*/  IMAD.X R247, R245, 0x1, R3, P1 ;  /* 0x00000001f5f77824 */ /* 0x000fe400008e0603 */
[----:B------:R-:W-:Y:S01]  /*3ecc0*/  IMAD.MOV.U32 R170, RZ, RZ, R169 ;  /* 0x000000ffffaa7224 */ /* 0x000fe200078e00a9 */
[----:B------:R-:W-:Y:S01]  /*3ecd0*/  IADD3 R244, P2, R173, R6, RZ ;  /* 0x00000006adf47210 */ /* 0x000fe20007f5e0ff */
[----:B------:R-:W-:-:S02]  /*3ece0*/  IMAD.MOV.U32 R169, RZ, RZ, R157 ;  /* 0x000000ffffa97224 */ /* 0x000fc400078e009d */
[----:B------:R-:W-:Y:S01]  /*3ecf0*/  IMAD.MOV.U32 R157, RZ, RZ, R44 ;  /* 0x000000ffff9d7224 */ /* 0x000fe200078e002c */
[C---:B------:R-:W-:Y:S01]  /*3ed00*/  IADD3 R44, P4, R173.reuse, R0, RZ ;  /* 0x00000000ad2c7210 */ /* 0x040fe20007f9e0ff */
[----:B0-----:R-:W3:Y:S04]  /*3ed10*/  LDL.LU.64 R38, [R1+0x5828] ;  /* 0x0058280001267983 */ /* 0x001ee80000300a00 */
[----:B------:R0:W-:Y:S01]  /*3ed20*/  STL.64 [R1+0x4268], R246 ;  /* 0x004268f601007387 */ /* 0x0001e20000100a00 */
[----:B------:R-:W-:Y:S01]  /*3ed30*/  SHF.R.S32.HI R50, RZ, 0x1f, R45 ;  /* 0x0000001fff327819 */ /* 0x000fe2000001142d */
[----:B------:R-:W-:Y:S02]  /*3ed40*/  IMAD.MOV.U32 R172, RZ, RZ, R44 ;  /* 0x000000ffffac7224 */ /* 0x000fe400078e002c */
[----:B------:R1:W-:Y:S01]  /*3ed50*/  STL [R1+0x4258], R44 ;  /* 0x0042582c01007387 */ /* 0x0003e20000100800 */
[----:B0-----:R-:W-:Y:S01]  /*3ed60*/  IMAD.MOV.U32 R247, RZ, RZ, R245 ;  /* 0x000000fffff77224 */ /* 0x001fe200078e00f5 */
[----:B------:R-:W-:Y:S01]  /*3ed70*/  IADD3 R246, P1, R173, R2, RZ ;  /* 0x00000002adf67210 */ /* 0x000fe20007f3e0ff */
[----:B------:R-:W-:-:S02]  /*3ed80*/  IMAD.MOV.U32 R173, RZ, RZ, R45 ;  /* 0x000000ffffad7224 */ /* 0x000fc400078e002d */
[C---:B------:R-:W-:Y:S01]  /*3ed90*/  IMAD.X R245, R247.reuse, 0x1, R5, P2 ;  /* 0x00000001f7f57824 */ /* 0x040fe200010e0605 */
[----:B-1----:R-:W3:Y:S01]  /*3eda0*/  LDL.LU.64 R44, [R1+0x5820] ;  /* 0x00582000012c7983 */ /* 0x002ee20000300a00 */
[----:B------:R-:W-:-:S03]  /*3edb0*/  IMAD.X R173, R247, 0x1, R7, P4 ;  /* 0x00000001f7ad7824 */ /* 0x000fc600020e0607 */
[----:B------:R0:W-:Y:S04]  /*3edc0*/  STL.64 [R1+0x4260], R244 ;  /* 0x004260f401007387 */ /* 0x0001e80000100a00 */
[----:B------:R1:W-:Y:S01]  /*3edd0*/  STL [R1+0x425c], R173 ;  /* 0x00425cad01007387 */ /* 0x0003e20000100800 */
[----:B------:R-:W-:Y:S01]  /*3ede0*/  IMAD.X R247, R247, 0x1, R13, P1 ;  /* 0x00000001f7f77824 */ /* 0x000fe200008e060d */
[C---:B0-----:R-:W-:Y:S02]  /*3edf0*/  IADD3 R244, P2, R174.reuse, R4, RZ ;  /* 0x00000004aef47210 */ /* 0x041fe40007f5e0ff */
[----:B-1----:R-:W-:Y:S02]  /*3ee00*/  SHF.R.S32.HI R173, RZ, 0x1f, R174 ;  /* 0x0000001fffad7819 */ /* 0x002fe400000114ae */
[----:B------:R0:W-:Y:S03]  /*3ee10*/  STL.64 [R1+0x4250], R246 ;  /* 0x004250f601007387 */ /* 0x0001e60000100a00 */
[----:B------:R-:W-:Y:S01]  /*3ee20*/  IMAD.X R245, R173, 0x1, R3, P2 ;  /* 0x00000001adf57824 */ /* 0x000fe200010e0603 */
[----:B------:R-:W-:-:S04]  /*3ee30*/  IADD3 R172, P4, R174, R6, RZ ;  /* 0x00000006aeac7210 */ /* 0x000fc80007f9e0ff */
[----:B------:R1:W-:Y:S01]  /*3ee40*/  STL.64 [R1+0x4248], R244 ;  /* 0x004248f401007387 */ /* 0x0003e20000100a00 */
[----:B0-----:R-:W-:Y:S01]  /*3ee50*/  IADD3 R246, P1, R174, R0, RZ ;  /* 0x00000000aef67210 */ /* 0x001fe20007f3e0ff */
[----:B-1----:R-:W-:-:S04]  /*3ee60*/  IMAD.MOV.U32 R245, RZ, RZ, R173 ;  /* 0x000000fffff57224 */ /* 0x002fc800078e00ad */
[C---:B------:R-:W-:Y:S01]  /*3ee70*/  IMAD.X R173, R245.reuse, 0x1, R5, P4 ;  /* 0x00000001f5ad7824 */ /* 0x040fe200020e0605 */
[----:B------:R-:W-:Y:S02]  /*3ee80*/  IADD3 R244, P2, R174, R2, RZ ;  /* 0x00000002aef47210 */ /* 0x000fe40007f5e0ff */
[----:B------:R-:W-:Y:S02]  /*3ee90*/  SHF.R.S32.HI R174, RZ, 0x1f, R175 ;  /* 0x0000001fffae7819 */ /* 0x000fe400000114af */
[----:B------:R0:W-:Y:S01]  /*3eea0*/  STL.64 [R1+0x4240], R172 ;  /* 0x004240ac01007387 */ /* 0x0001e20000100a00 */
[C---:B------:R-:W-:Y:S02]  /*3eeb0*/  IMAD.X R247, R245.reuse, 0x1, R7, P1 ;  /* 0x00000001f5f77824 */ /* 0x040fe400008e0607 */
[----:B------:R-:W-:Y:S01]  /*3eec0*/  IMAD.X R245, R245, 0x1, R13, P2 ;  /* 0x00000001f5f57824 */ /* 0x000fe200010e060d */
[C---:B0-----:R-:W-:Y:S02]  /*3eed0*/  IADD3 R172, P4, R175.reuse, R4, RZ ;  /* 0x00000004afac7210 */ /* 0x041fe40007f9e0ff */
[----:B------:R0:W-:Y:S03]  /*3eee0*/  STL.64 [R1+0x4238], R246 ;  /* 0x004238f601007387 */ /* 0x0001e60000100a00 */
[----:B------:R-:W-:Y:S01]  /*3eef0*/  IMAD.X R173, R174, 0x1, R3, P4 ;  /* 0x00000001aead7824 */ /* 0x000fe200020e0603 */
[----:B------:R1:W-:Y:S04]  /*3ef00*/  STL.64 [R1+0x4230], R244 ;  /* 0x004230f401007387 */ /* 0x0003e80000100a00 */
[----:B------:R2:W-:Y:S01]  /*3ef10*/  STL.64 [R1+0x4228], R172 ;  /* 0x004228ac01007387 */ /* 0x0005e20000100a00 */
[----:B0-----:R-:W-:-:S02]  /*3ef20*/  IADD3 R246, P1, R175, R6, RZ ;  /* 0x00000006aff67210 */ /* 0x001fc40007f3e0ff */
[----:B-1----:R-:W-:Y:S01]  /*3ef30*/  IADD3 R244, P2, R175, R0, RZ ;  /* 0x00000000aff47210 */ /* 0x002fe20007f5e0ff */
[----:B--2---:R-:W-:-:S04]  /*3ef40*/  IMAD.MOV.U32 R173, RZ, RZ, R174 ;  /* 0x000000ffffad7224 */ /* 0x004fc800078e00ae */
[C---:B------:R-:W-:Y:S02]  /*3ef50*/  IMAD.X R247, R173.reuse, 0x1, R5, P1 ;  /* 0x00000001adf77824 */ /* 0x040fe400008e0605 */
[----:B------:R-:W-:Y:S01]  /*3ef60*/  IMAD.X R245, R173, 0x1, R7, P2 ;  /* 0x00000001adf57824 */ /* 0x000fe200010e0607 */
[----:B------:R-:W-:Y:S02]  /*3ef70*/  IADD3 R172, P4, R175, R2, RZ ;  /* 0x00000002afac7210 */ /* 0x000fe40007f9e0ff */
[----:B------:R0:W-:Y:S01]  /*3ef80*/  STL.64 [R1+0x4220], R246 ;  /* 0x004220f601007387 */ /* 0x0001e20000100a00 */
[----:B------:R-:W-:Y:S02]  /*3ef90*/  IADD3 R174, P1, R176, R4, RZ ;  /* 0x00000004b0ae7210 */ /* 0x000fe40007f3e0ff */
[----:B------:R-:W-:Y:S01]  /*3efa0*/  IMAD.X R173, R173, 0x1, R13, P4 ;  /* 0x00000001adad7824 */ /* 0x000fe200020e060d */
[----:B0-----:R-:W2:Y:S04]  /*3efb0*/  LDL.LU.64 R246, [R1+0x5818] ;  /* 0x0058180001f67983 */ /* 0x001ea80000300a00 */
        /* <DEDUP_REMOVED lines=10> */
[----:B------:R-:W-:-:S03]  /*3f060*/  IMAD.X R173, R176, 0x1, R7, P4 ;  /* 0x00000001b0ad7824 */ /* 0x000fc600020e0607 */
[----:B------:R0:W-:Y:S01]  /*3f070*/  STL.64 [R1+0x4200], R244 ;  /* 0x004200f401007387 */ /* 0x0001e20000100a00 */
[----:B------:R-:W-:-:S03]  /*3f080*/  IMAD.X R175, R176, 0x1, R13, P1 ;  /* 0x00000001b0af7824 */ /* 0x000fc600008e060d */
        /* <DEDUP_REMOVED lines=12> */
[----:B0-----:R-:W2:Y:S04]  /*3f150*/  LDL.LU.64 R244, [R1+0x5810] ;  /* 0x0058100001f47983 */ /* 0x001ea80000300a00 */
        /* <DEDUP_REMOVED lines=20> */
[----:B------:R-:W-:-:S04]  /*3f2a0*/  IMAD.MOV.U32 R172, RZ, RZ, R169 ;  /* 0x000000ffffac7224 */ /* 0x000fc800078e00a9 */
[----:B------:R-:W-:Y:S02]  /*3f2b0*/  IMAD.X R175, R173, 0x1, R3, P1 ;  /* 0x00000001adaf7824 */ /* 0x000fe400008e0603 */
[----:B------:R-:W-:Y:S01]  /*3f2c0*/  IMAD.MOV.U32 R169, RZ, RZ, R167 ;  /* 0x000000ffffa97224 */ /* 0x000fe200078e00a7 */
[C---:B------:R-:W-:Y:S01]  /*3f2d0*/  IADD3 R176, P2, R179.reuse, R6, RZ ;  /* 0x00000006b3b07210 */ /* 0x040fe20007f5e0ff */
[----:B------:R-:W-:Y:S01]  /*3f2e0*/  IMAD.MOV.U32 R167, RZ, RZ, R166 ;  /* 0x000000ffffa77224 */ /* 0x000fe200078e00a6 */
[----:B------:R0:W-:Y:S01]  /*3f2f0*/  STL.64 [R1+0x41a8], R174 ;  /* 0x0041a8ae01007387 */ /* 0x0001e20000100a00 */
[----:B------:R-:W-:Y:S02]  /*3f300*/  IMAD.MOV.U32 R166, RZ, RZ, R164 ;  /* 0x000000ffffa67224 */ /* 0x000fe400078e00a4 */
        /* <DEDUP_REMOVED lines=11> */
[----:B------:R-:W-:Y:S01]  /*3f3c0*/  IADD3 R178, P4, R180, R6, RZ ;  /* 0x00000006b4b27210 */ /* 0x000fe20007f9e0ff */
[----:B0-----:R-:W2:Y:S01]  /*3f3d0*/  LDL.LU.64 R150, [R1+0x5808] ;  /* 0x0058080001967983 */ /* 0x001ea20000300a00 */
[----:B------:R-:W-:-:S03]  /*3f3e0*/  IMAD.X R175, R175, 0x1, R13, P1 ;  /* 0x00000001afaf7824 */ /* 0x000fc600008e060d */
[----:B------:R0:W-:Y:S04]  /*3f3f0*/  STL.64 [R1+0x41a0], R176 ;  /* 0x0041a0b001007387 */ /* 0x0001e80000100a00 */
[----:B------:R1:W-:Y:S01]  /*3f400*/  STL [R1+0x419c], R179 ;  /* 0x00419cb301007387 */ /* 0x0003e20000100800 */
[----:B0-----:R-:W-:-:S03]  /*3f410*/  IADD3 R176, P2, R180, R4, RZ ;  /* 0x00000004b4b07210 */ /* 0x001fc60007f5e0ff */
[----:B------:R0:W-:Y:S01]  /*3f420*/  STL.64 [R1+0x4190], R174 ;  /* 0x004190ae01007387 */ /* 0x0001e20000100a00 */
[C---:B-1----:R-:W-:Y:S02]  /*3f430*/  IMAD.X R179, R173.reuse, 0x1, R5, P4 ;  /* 0x00000001adb37824 */ /* 0x042fe400020e0605 */
[----:B------:R-:W-:-:S05]  /*3f440*/  IMAD.X R177, R173, 0x1, R3, P2 ;  /* 0x00000001adb17824 */ /* 0x000fca00010e0603 */
[----:B------:R1:W-:Y:S01]  /*3f450*/  STL.64 [R1+0x4188], R176 ;  /* 0x004188b001007387 */ /* 0x0003e20000100a00 */
[----:B0-----:R-:W-:-:S03]  /*3f460*/  IADD3 R174, P1, R180, R0, RZ ;  /* 0x00000000b4ae7210 */ /* 0x001fc60007f3e0ff */
[----:B------:R0:W-:Y:S02]  /*3f470*/  STL.64 [R1+0x4180], R178 ;  /* 0x004180b201007387 */ /* 0x0001e40000100a00 */
[----:B------:R-:W-:Y:S01]  /*3f480*/  IMAD.X R175, R173, 0x1, R7, P1 ;  /* 0x00000001adaf7824 */ /* 0x000fe200008e0607 */
[----:B-1----:R-:W-:Y:S02]  /*3f490*/  IADD3 R176, P2, R180, R2, RZ ;  /* 0x00000002b4b07210 */ /* 0x002fe40007f5e0ff */
[----:B------:R-:W-:Y:S02]  /*3f4a0*/  SHF.R.S32.HI R180, RZ, 0x1f, R181 ;  /* 0x0000001fffb47819 */ /* 0x000fe400000114b5 */
[----:B0-----:R-:W-:Y:S01]  /*3f4b0*/  IADD3 R178, P4, R181, R4, RZ ;  /* 0x00000004b5b27210 */ /* 0x001fe20007f9e0ff */
[----:B------:R-:W-:Y:S01]  /*3f4c0*/  IMAD.X R177, R173, 0x1, R13, P2 ;  /* 0x00000001adb17824 */ /* 0x000fe200010e060d */
[----:B------:R0:W-:Y:S03]  /*3f4d0*/  STL.64 [R1+0x4178], R174 ;  /* 0x004178ae01007387 */ /* 0x0001e60000100a00 */
[----:B------:R-:W-:Y:S01]  /*3f4e0*/  IMAD.X R179, R180, 0x1, R3, P4 ;  /* 0x00000001b4b37824 */ /* 0x000fe200020e0603 */
[----:B------:R1:W-:Y:S04]  /*3f4f0*/  STL.64 [R1+0x4170], R176 ;  /* 0x004170b001007387 */ /* 0x0003e80000100a00 */
[----:B------:R4:W-:Y:S01]  /*3f500*/  STL.64 [R1+0x4168], R178 ;  /* 0x004168b201007387 */ /* 0x0009e20000100a00 */
[----:B0-----:R-:W-:-:S02]  /*3f510*/  IADD3 R174, P1, R181, R6, RZ ;  /* 0x00000006b5ae7210 */ /* 0x001fc40007f3e0ff */
[----:B-1----:R-:W-:-:S03]  /*3f520*/  IADD3 R176, P2, R181, R0, RZ ;  /* 0x00000000b5b07210 */ /* 0x002fc60007f5e0ff */
[C---:B------:R-:W-:Y:S01]  /*3f530*/  IMAD.X R175, R180.reuse, 0x1, R5, P1 ;  /* 0x00000001b4af7824 */ /* 0x040fe200008e0605 */
[----:B----4-:R-:W-:Y:S01]  /*3f540*/  IADD3 R178, P4, R181, R2, RZ ;  /* 0x00000002b5b27210 */ /* 0x010fe20007f9e0ff */
[----:B------:R-:W-:Y:S02]  /*3f550*/  IMAD.MOV.U32 R173, RZ, RZ, R169 ;  /* 0x000000ffffad7224 */ /* 0x000fe400078e00a9 */
[C---:B------:R-:W-:Y:S01]  /*3f560*/  IMAD.X R177, R180.reuse, 0x1, R7, P2 ;  /* 0x00000001b4b17824 */ /* 0x040fe200010e0607 */
[----:B------:R0:W-:Y:S01]  /*3f570*/  STL.64 [R1+0x4160], R174 ;  /* 0x004160ae01007387 */ /* 0x0001e20000100a00 */
[----:B------:R-:W-:Y:S02]  /*3f580*/  IMAD.MOV.U32 R169, RZ, RZ, R163 ;  /* 0x000000ffffa97224 */ /* 0x000fe400078e00a3 */
[----:B------:R-:W-:Y:S02]  /*3f590*/  IMAD.X R179, R180, 0x1, R13, P4 ;  /* 0x00000001b4b37824 */ /* 0x000fe400020e060d */
[----:B------:R-:W-:Y:S01]  /*3f5a0*/  IMAD.MOV.U32 R163, RZ, RZ, R148 ;  /* 0x000000ffffa37224 */ /* 0x000fe200078e0094 */
[----:B------:R-:W-:Y:S01]  /*3f5b0*/  IADD3 R148, P1, R182, R4, RZ ;  /* 0x00000004b6947210 */ /* 0x000fe20007f3e0ff */
[----:B------:R-:W-:Y:S01]  /*3f5c0*/  IMAD.MOV.U32 R149, RZ, RZ, R83 ;  /* 0x000000ffff957224 */ /* 0x000fe200078e0053 */
[----:B------:R1:W-:Y:S01]  /*3f5d0*/  STL.64 [R1+0x4158], R176 ;  /* 0x004158b001007387 */ /* 0x0003e20000100a00 */
[----:B0-----:R-:W-:Y:S01]  /*3f5e0*/  IMAD.MOV.U32 R174, RZ, RZ, R172 ;  /* 0x000000ffffae7224 */ /* 0x001fe200078e00ac */
[----:B------:R-:W-:Y:S01]  /*3f5f0*/  SHF.R.S32.HI R175, RZ, 0x1f, R182 ;  /* 0x0000001fffaf7819 */ /* 0x000fe200000114b6 */
[----:B------:R-:W-:Y:S01]  /*3f600*/  IMAD.MOV.U32 R172, RZ, RZ, R164 ;  /* 0x000000ffffac7224 */ /* 0x000fe200078e00a4 */
[----:B------:R0:W-:Y:S01]  /*3f610*/  STL.64 [R1+0x4150], R178 ;  /* 0x004150b201007387 */ /* 0x0001e20000100a00 */
[----:B------:R-:W-:-:S02]  /*3f620*/  IMAD.MOV.U32 R164, RZ, RZ, R162 ;  /* 0x000000ffffa47224 */ /* 0x000fc400078e00a2 */
[----:B------:R-:W-:Y:S01]  /*3f630*/  IMAD.MOV.U32 R162, RZ, RZ, R161 ;  /* 0x000000ffffa27224 */ /* 0x000fe200078e00a1 */
[C---:B-1----:R-:W-:Y:S01]  /*3f640*/  IADD3 R176, P2, R182.reuse, R6, RZ ;  /* 0x00000006b6b07210 */ /* 0x042fe20007f5e0ff */
[----:B------:R-:W-:Y:S02]  /*3f650*/  IMAD.MOV.U32 R161, RZ, RZ, R149 ;  /* 0x000000ffffa17224 */ /* 0x000fe400078e0095 */
[C---:B------:R-:W-:Y:S01]  /*3f660*/  IMAD.X R149, R175.reuse, 0x1, R3, P1 ;  /* 0x00000001af957824 */ /* 0x040fe200008e0603 */
[----:B0-----:R-:W-:Y:S01]  /*3f670*/  IADD3 R178, P4, R182, R0, RZ ;  /* 0x00000000b6b27210 */ /* 0x001fe20007f9e0ff */
[----:B------:R-:W-:-:S03]  /*3f680*/  IMAD.X R177, R175, 0x1, R5, P2 ;  /* 0x00000001afb17824 */ /* 0x000fc600010e0605 */
[----:B------:R0:W-:Y:S01]  /*3f690*/  STL.64 [R1+0x4148], R148 ;  /* 0x0041489401007387 */ /* 0x0001e20000100a00 */
[----:B------:R-:W-:-:S03]  /*3f6a0*/  IMAD.X R179, R175, 0x1, R7, P4 ;  /* 0x00000001afb37824 */ /* 0x000fc600020e0607 */
[----:B------:R1:W-:Y:S04]  /*3f6b0*/  STL.64 [R1+0x4140], R176 ;  /* 0x004140b001007387 */ /* 0x0003e80000100a00 */
[----:B------:R4:W-:Y:S01]  /*3f6c0*/  STL.64 [R1+0x4138], R178 ;  /* 0x004138b201007387 */ /* 0x0009e20000100a00 */
[----:B0-----:R-:W-:Y:S02]  /*3f6d0*/  IADD3 R148, P1, R182, R2, RZ ;  /* 0x00000002b6947210 */ /* 0x001fe40007f3e0ff */
[----:B-1----:R-:W-:-:S03]  /*3f6e0*/  IADD3 R176, P2, R183, R4, RZ ;  /* 0x00000004b7b07210 */ /* 0x002fc60007f5e0ff */
[----:B------:R-:W-:Y:S01]  /*3f6f0*/  IMAD.X R149, R175, 0x1, R13, P1 ;  /* 0x00000001af957824 */ /* 0x000fe200008e060d */
[----:B----4-:R-:W-:Y:S01]  /*3f700*/  SHF.R.S32.HI R178, RZ, 0x1f, R183 ;  /* 0x0000001fffb27819 */ /* 0x010fe200000114b7 */
[----:B------:R-:W-:Y:S02]  /*3f710*/  IMAD.MOV.U32 R175, RZ, RZ, R174 ;  /* 0x000000ffffaf7224 */ /* 0x000fe400078e00ae */
[----:B------:R-:W-:Y:S02]  /*3f720*/  IMAD.MOV.U32 R174, RZ, RZ, R173 ;  /* 0x000000ffffae7224 */ /* 0x000fe400078e00ad */
[----:B------:R-:W-:Y:S02]  /*3f730*/  IMAD.MOV.U32 R173, RZ, RZ, R172 ;  /* 0x000000ffffad7224 */ /* 0x000fe400078e00ac */
[----:B------:R-:W-:Y:S02]  /*3f740*/  IMAD.MOV.U32 R146, RZ, RZ, R58 ;  /* 0x000000ffff927224 */ /* 0x000fe400078e003a */
[----:B------:R-:W-:-:S02]  /*3f750*/  IMAD.MOV.U32 R172, RZ, RZ, R164 ;  /* 0x000000ffffac7224 */ /* 0x000fc400078e00a4 */
[C---:B------:R-:W-:Y:S02]  /*3f760*/  IMAD.X R177, R178.reuse, 0x1, R3, P2 ;  /* 0x00000001b2b17824 */ /* 0x040fe400010e0603 */
[----:B------:R-:W-:Y:S01]  /*3f770*/  IMAD.MOV.U32 R164, RZ, RZ, R163 ;  /* 0x000000ffffa47224 */ /* 0x000fe200078e00a3 */
[----:B------:R0:W-:Y:S01]  /*3f780*/  STL.64 [R1+0x4130], R148 ;  /* 0x0041309401007387 */ /* 0x0001e20000100a00 */
[----:B------:R-:W-:Y:S01]  /*3f790*/  IMAD.MOV.U32 R163, RZ, RZ, R161 ;  /* 0x000000ffffa37224 */ /* 0x000fe200078e00a1 */
[C---:B------:R-:W-:Y:S01]  /*3f7a0*/  IADD3 R180, P4, R183.reuse, R6, RZ ;  /* 0x00000006b7b47210 */ /* 0x040fe20007f9e0ff */
[----:B------:R-:W-:Y:S02]  /*3f7b0*/  IMAD.MOV.U32 R161, RZ, RZ, R16 ;  /* 0x000000ffffa17224 */ /* 0x000fe400078e0010 */
[----:B------:R-:W-:Y:S01]  /*3f7c0*/  IMAD.MOV.U32 R16, RZ, RZ, R146 ;  /* 0x000000ffff107224 */ /* 0x000fe200078e0092 */
[----:B------:R-:W-:Y:S01]  /*3f7d0*/  IADD3 R146, P1, R183, R0, RZ ;  /* 0x00000000b7927210 */ /* 0x000fe20007f3e0ff */
[----:B------:R-:W-:Y:S01]  /*3f7e0*/  IMAD.X R181, R178, 0x1, R5, P4 ;  /* 0x00000001b2b57824 */ /* 0x000fe200020e0605 */
[----:B0-----:R-:W4:Y:S04]  /*3f7f0*/  LDL.LU.64 R148, [R1+0x5800] ;  /* 0x0058000001947983 */ /* 0x001f280000300a00 */
[----:B------:R0:W-:Y:S01]  /*3f800*/  STL.64 [R1+0x4128], R176 ;  /* 0x004128b001007387 */ /* 0x0001e20000100a00 */
[----:B------:R-:W-:-:S03]  /*3f810*/  IMAD.MOV.U32 R182, RZ, RZ, R146 ;  /* 0x000000ffffb67224 */ /* 0x000fc600078e0092 */
[----:B------:R1:W-:Y:S01]  /*3f820*/  STL [R1+0x4118], R146 ;  /* 0x0041189201007387 */ /* 0x0003e20000100800 */
[----:B0-----:R-:W-:Y:S01]  /*3f830*/  IADD3 R176, P2, R183, R2, RZ ;  /* 0x00000002b7b07210 */ /* 0x001fe20007f5e0ff */
[----:B------:R-:W-:Y:S02]  /*3f840*/  IMAD.MOV.U32 R183, RZ, RZ, R147 ;  /* 0x000000ffffb77224 */ /* 0x000fe400078e0093 */
[C---:B------:R-:W-:Y:S01]  /*3f850*/  IMAD.X R183, R178.reuse, 0x1, R7, P1 ;  /* 0x00000001b2b77824 */ /* 0x040fe200008e0607 */
[----:B-1----:R-:W4:Y:S01]  /*3f860*/  LDL.LU.64 R146, [R1+0x57f8] ;  /* 0x0057f80001927983 */ /* 0x002f220000300a00 */
[----:B------:R-:W-:-:S03]  /*3f870*/  IMAD.X R177, R178, 0x1, R13, P2 ;  /* 0x00000001b2b17824 */ /* 0x000fc600010e060d */
[----:B------:R0:W-:Y:S04]  /*3f880*/  STL.64 [R1+0x4120], R180 ;  /* 0x004120b401007387 */ /* 0x0001e80000100a00 */
[----:B------:R-:W-:Y:S04]  /*3f890*/  STL [R1+0x411c], R183 ;  /* 0x00411cb701007387 */ /* 0x000fe80000100800 */
[----:B------:R1:W-:Y:S01]  /*3f8a0*/  STL.64 [R1+0x4110], R176 ;  /* 0x004110b001007387 */ /* 0x0003e20000100a00 */
[----:B0-----:R-:W-:Y:S02]  /*3f8b0*/  IADD3 R180, P4, R184, R4, RZ ;  /* 0x00000004b8b47210 */ /* 0x001fe40007f9e0ff */
[----:B-1----:R-:W-:-:S05]  /*3f8c0*/  SHF.R.S32.HI R176, RZ, 0x1f, R184 ;  /* 0x0000001fffb07819 */ /* 0x002fca00000114b8 */
[----:B------:R-:W-:Y:S01]  /*3f8d0*/  IMAD.X R181, R176, 0x1, R3, P4 ;  /* 0x00000001b0b57824 */ /* 0x000fe200020e0603 */
[C---:B------:R-:W-:Y:S02]  /*3f8e0*/  IADD3 R182, P1, R184.reuse, R6, RZ ;  /* 0x00000006b8b67210 */ /* 0x040fe40007f3e0ff */
[C---:B------:R-:W-:Y:S02]  /*3f8f0*/  IADD3 R178, P2, R184.reuse, R0, RZ ;  /* 0x00000000b8b27210 */ /* 0x040fe40007f5e0ff */
[----:B------:R0:W-:Y:S02]  /*3f900*/  STL.64 [R1+0x4108], R180 ;  /* 0x004108b401007387 */ /* 0x0001e40000100a00 */
[----:B0-----:R-:W-:Y:S01]  /*3f910*/  IADD3 R180, P4, R184, R2, RZ ;  /* 0x00000002b8b47210 */ /* 0x001fe20007f9e0ff */
[----:B------:R-:W-:-:S04]  /*3f920*/  IMAD.MOV.U32 R184, RZ, RZ, R176 ;  /* 0x000000ffffb87224 */ /* 0x000fc800078e00b0 */
[C---:B------:R-:W-:Y:S02]  /*3f930*/  IMAD.X R183, R184.reuse, 0x1, R5, P1 ;  /* 0x00000001b8b77824 */ /* 0x040fe400008e0605 */
[----:B------:R-:W-:Y:S02]  /*3f940*/  IMAD.X R179, R184, 0x1, R7, P2 ;  /* 0x00000001b8b37824 */ /* 0x000fe400010e0607 */
[----:B------:R-:W-:Y:S01]  /*3f950*/  IMAD.MOV.U32 R176, RZ, RZ, R175 ;  /* 0x000000ffffb07224 */ /* 0x000fe200078e00af */
[----:B------:R0:W-:Y:S01]  /*3f960*/  STL.64 [R1+0x4100], R182 ;  /* 0x004100b601007387 */ /* 0x0001e20000100a00 */
[----:B------:R-:W-:Y:S02]  /*3f970*/  IMAD.MOV.U32 R175, RZ, RZ, R174 ;  /* 0x000000ffffaf7224 */ /* 0x000fe400078e00ae */
[----:B------:R-:W-:Y:S01]  /*3f980*/  IMAD.MOV.U32 R174, RZ, RZ, R173 ;  /* 0x000000ffffae7224 */ /* 0x000fe200078e00ad */
[----:B------:R1:W-:Y:S01]  /*3f990*/  STL.64 [R1+0x40f8], R178 ;  /* 0x0040f8b201007387 */ /* 0x0003e20000100a00 */
[----:B------:R-:W-:-:S02]  /*3f9a0*/  IMAD.MOV.U32 R173, RZ, RZ, R172 ;  /* 0x000000ffffad7224 */ /* 0x000fc400078e00ac */
[----:B------:R-:W-:Y:S02]  /*3f9b0*/  IMAD.MOV.U32 R172, RZ, RZ, R164 ;  /* 0x000000ffffac7224 */ /* 0x000fe400078e00a4 */
[----:B------:R-:W-:Y:S02]  /*3f9c0*/  IMAD.MOV.U32 R164, RZ, RZ, R163 ;  /* 0x000000ffffa47224 */ /* 0x000fe400078e00a3 */
[----:B------:R-:W-:Y:S01]  /*3f9d0*/  IMAD.MOV.U32 R177, RZ, RZ, R176 ;  /* 0x000000ffffb17224 */ /* 0x000fe200078e00b0 */
[----:B0-----:R-:W-:Y:S01]  /*3f9e0*/  IADD3 R182, P1, R185, R4, RZ ;  /* 0x00000004b9b67210 */ /* 0x001fe20007f3e0ff */
[----:B------:R-:W-:Y:S01]  /*3f9f0*/  IMAD.MOV.U32 R163, RZ, RZ, R161 ;  /* 0x000000ffffa37224 */ /* 0x000fe200078e00a1 */
[----:B-1----:R-:W-:Y:S01]  /*3fa00*/  SHF.R.S32.HI R179, RZ, 0x1f, R185 ;  /* 0x0000001fffb37819 */ /* 0x002fe200000114b9 */
[----:B------:R-:W-:Y:S02]  /*3fa10*/  IMAD.MOV.U32 R176, RZ, RZ, R175 ;  /* 0x000000ffffb07224 */ /* 0x000fe400078e00af */
[----:B------:R-:W-:-:S02]  /*3fa20*/  IMAD.MOV.U32 R175, RZ, RZ, R174 ;  /* 0x000000ffffaf7224 */ /* 0x000fc400078e00ae */
[----:B------:R-:W-:Y:S02]  /*3fa30*/  IMAD.MOV.U32 R174, RZ, RZ, R173 ;  /* 0x000000ffffae7224 */ /* 0x000fe400078e00ad */
[----:B------:R-:W-:Y:S02]  /*3fa40*/  IMAD.X R181, R184, 0x1, R13, P4 ;  /* 0x00000001b8b57824 */ /* 0x000fe400020e060d */
[----:B------:R-:W-:Y:S02]  /*3fa50*/  IMAD.MOV.U32 R173, RZ, RZ, R172 ;  /* 0x000000ffffad7224 */ /* 0x000fe400078e00ac */
[----:B------:R-:W-:Y:S02]  /*3fa60*/  IMAD.X R183, R179, 0x1, R3, P1 ;  /* 0x00000001b3b77824 */ /* 0x000fe400008e0603 */
[----:B------:R-:W-:Y:S02]  /*3fa70*/  IMAD.MOV.U32 R172, RZ, RZ, R163 ;  /* 0x000000ffffac7224 */ /* 0x000fe400078e00a3 */
[----:B------:R-:W-:Y:S01]  /*3fa80*/  IMAD.MOV.U32 R163, RZ, RZ, R158 ;  /* 0x000000ffffa37224 */ /* 0x000fe200078e009e */
[----:B------:R0:W-:Y:S01]  /*3fa90*/  STL.64 [R1+0x40f0], R180 ;  /* 0x0040f0b401007387 */ /* 0x0001e20000100a00 */
[----:B------:R-:W-:-:S02]  /*3faa0*/  IMAD.MOV.U32 R158, RZ, RZ, R16 ;  /* 0x000000ffff9e7224 */ /* 0x000fc400078e0010 */
[----:B------:R-:W-:Y:S01]  /*3fab0*/  IMAD.MOV.U32 R145, RZ, RZ, R107 ;  /* 0x000000ffff917224 */ /* 0x000fe200078e006b */
[----:B------:R1:W-:Y:S01]  /*3fac0*/  STL.64 [R1+0x40e8], R182 ;  /* 0x0040e8b601007387 */ /* 0x0003e20000100a00 */
[----:B------:R-:W-:Y:S01]  /*3fad0*/  IMAD.MOV.U32 R16, RZ, RZ, R144 ;  /* 0x000000ffff107224 */ /* 0x000fe200078e0090 */
[C---:B------:R-:W-:Y:S01]  /*3fae0*/  IADD3 R144, P2, R185.reuse, R6, RZ ;  /* 0x00000006b9907210 */ /* 0x040fe20007f5e0ff */
[--C-:B------:R-:W-:Y:S01]  /*3faf0*/  IMAD.MOV.U32 R178, RZ, RZ, R145.reuse ;  /* 0x000000ffffb27224 */ /* 0x100fe200078e0091 */
[----:B------:R-:W-:Y:S02]  /*3fb00*/  SHF.R.S32.HI R161, RZ, 0x1f, R145 ;  /* 0x0000001fffa17819 */ /* 0x000fe40000011491 */
[C---:B0-----:R-:W-:Y:S01]  /*3fb10*/  IADD3 R180, P4, R185.reuse, R0, RZ ;  /* 0x00000000b9b47210 */ /* 0x041fe20007f9e0ff */
[----:B-1----:R-:W-:Y:S01]  /*3fb20*/  IMAD.MOV.U32 R183, RZ, RZ, R179 ;  /* 0x000000ffffb77224 */ /* 0x002fe200078e00b3 */
[----:B------:R-:W-:Y:S02]  /*3fb30*/  IADD3 R182, P1, R185, R2, RZ ;  /* 0x00000002b9b67210 */ /* 0x000fe40007f3e0ff */
[----:B------:R-:W-:Y:S01]  /*3fb40*/  SHF.R.S32.HI R179, RZ, 0x1f, R186 ;  /* 0x0000001fffb37819 */ /* 0x000fe200000114ba */
[C---:B------:R-:W-:Y:S01]  /*3fb50*/  IMAD.X R145, R183.reuse, 0x1, R5, P2 ;  /* 0x00000001b7917824 */ /* 0x040fe200010e0605 */
[----:B------:R-:W-:Y:S01]  /*3fb60*/  IADD3 R184, P2, R186, R4, RZ ;  /* 0x00000004bab87210 */ /* 0x000fe20007f5e0ff */
[----:B------:R-:W-:-:S02]  /*3fb70*/  IMAD.X R181, R183, 0x1, R7, P4 ;  /* 0x00000001b7b57824 */ /* 0x000fc400020e0607 */
[----:B------:R-:W-:Y:S01]  /*3fb80*/  IMAD.X R183, R183, 0x1, R13, P1 ;  /* 0x00000001b7b77824 */ /* 0x000fe200008e060d */
[----:B------:R0:W-:Y:S01]  /*3fb90*/  STL.64 [R1+0x40e0], R144 ;  /* 0x0040e09001007387 */ /* 0x0001e20000100a00 */
[----:B------:R-:W-:-:S03]  /*3fba0*/  IMAD.X R185, R179, 0x1, R3, P2 ;  /* 0x00000001b3b97824 */ /* 0x000fc600010e0603 */
[----:B0-----:R-:W4:Y:S04]  /*3fbb0*/  LDL.LU.64 R144, [R1+0x57f0] ;  /* 0x0057f00001907983 */ /* 0x001f280000300a00 */
[----:B------:R0:W-:Y:S04]  /*3fbc0*/  STL.64 [R1+0x40d8], R180 ;  /* 0x0040d8b401007387 */ /* 0x0001e80000100a00 */
[----:B------:R1:W-:Y:S04]  /*3fbd0*/  STL.64 [R1+0x40d0], R182 ;  /* 0x0040d0b601007387 */ /* 0x0003e80000100a00 */
[----:B------:R3:W-:Y:S01]  /*3fbe0*/  STL.64 [R1+0x40c8], R184 ;  /* 0x0040c8b801007387 */ /* 0x0007e20000100a00 */
[----:B0-----:R-:W-:-:S02]  /*3fbf0*/  IADD3 R180, P4, R186, R6, RZ ;  /* 0x00000006bab47210 */ /* 0x001fc40007f9e0ff */
[C---:B-1----:R-:W-:Y:S02]  /*3fc00*/  IADD3 R182, P1, R186.reuse, R0, RZ ;  /* 0x00000000bab67210 */ /* 0x042fe40007f3e0ff */
[----:B---3--:R-:W-:Y:S01]  /*3fc10*/  IADD3 R184, P2, R186, R2, RZ ;  /* 0x00000002bab87210 */ /* 0x008fe20007f5e0ff */
[----:B------:R-:W-:Y:S02]  /*3fc20*/  IMAD.MOV.U32 R186, RZ, RZ, R179 ;  /* 0x000000ffffba7224 */ /* 0x000fe400078e00b3 */
[----:B------:R-:W-:Y:S02]  /*3fc30*/  IMAD.MOV.U32 R142, RZ, RZ, R73 ;  /* 0x000000ffff8e7224 */ /* 0x000fe400078e0049 */
[C---:B------:R-:W-:Y:S02]  /*3fc40*/  IMAD.X R181, R186.reuse, 0x1, R5, P4 ;  /* 0x00000001bab57824 */ /* 0x040fe400020e0605 */
[----:B------:R-:W-:Y:S02]  /*3fc50*/  IMAD.MOV.U32 R179, RZ, RZ, R161 ;  /* 0x000000ffffb37224 */ /* 0x000fe400078e00a1 */
[----:B------:R-:W-:Y:S01]  /*3fc60*/  IMAD.MOV.U32 R161, RZ, RZ, R142 ;  /* 0x000000ffffa17224 */ /* 0x000fe200078e008e */
[----:B------:R0:W-:Y:S01]  /*3fc70*/  STL.64 [R1+0x40c0], R180 ;  /* 0x0040c0b401007387 */ /* 0x0001e20000100a00 */
[C---:B------:R-:W-:Y:S01]  /*3fc80*/  IMAD.X R183, R186.reuse, 0x1, R7, P1 ;  /* 0x00000001bab77824 */ /* 0x040fe200008e0607 */
[----:B------:R-:W-:Y:S01]  /*3fc90*/  IADD3 R142, P4, R187, R4, RZ ;  /* 0x00000004bb8e7210 */ /* 0x000fe20007f9e0ff */
[----:B------:R-:W-:-:S03]  /*3fca0*/  IMAD.X R185, R186, 0x1, R13, P2 ;  /* 0x00000001bab97824 */ /* 0x000fc600010e060d */
[----:B------:R1:W-:Y:S01]  /*3fcb0*/  STL.64 [R1+0x40b8], R182 ;  /* 0x0040b8b601007387 */ /* 0x0003e20000100a00 */
[----:B0-----:R-:W-:Y:S01]  /*3fcc0*/  SHF.R.S32.HI R181, RZ, 0x1f, R187 ;  /* 0x0000001fffb57819 */ /* 0x001fe200000114bb */
[----:B------:R-:W-:Y:S02]  /*3fcd0*/  IMAD.MOV.U32 R180, RZ, RZ, R178 ;  /* 0x000000ffffb47224 */ /* 0x000fe400078e00b2 */
[----:B------:R-:W-:Y:S01]  /*3fce0*/  IMAD.MOV.U32 R178, RZ, RZ, R159 ;  /* 0x000000ffffb27224 */ /* 0x000fe200078e009f */
[----:B------:R0:W-:Y:S01]  /*3fcf0*/  STL.64 [R1+0x40b0], R184 ;  /* 0x0040b0b801007387 */ /* 0x0001e20000100a00 */
[----:B------:R-:W-:Y:S01]  /*3fd00*/  IMAD.MOV.U32 R159, RZ, RZ, R143 ;  /* 0x000000ffff9f7224 */ /* 0x000fe200078e008f */
[----:B-1----:R-:W-:Y:S01]  /*3fd10*/  IADD3 R182, P1, R187, R6, RZ ;  /* 0x00000006bbb67210 */ /* 0x002fe20007f3e0ff */
[----:B------:R-:W-:Y:S01]  /*3fd20*/  IMAD.X R143, R181, 0x1, R3, P4 ;  /* 0x00000001b58f7824 */ /* 0x000fe200020e0603 */
[C---:B------:R-:W-:Y:S02]  /*3fd30*/  IADD3 R186, P4, R187.reuse, R2, RZ ;  /* 0x00000002bbba7210 */ /* 0x040fe40007f9e0ff */
[----:B0-----:R-:W-:Y:S01]  /*3fd40*/  IADD3 R184, P2, R187, R0, RZ ;  /* 0x00000000bbb87210 */ /* 0x001fe20007f5e0ff */
[----:B------:R-:W-:Y:S01]  /*3fd50*/  IMAD.MOV.U32 R187, RZ, RZ, R181 ;  /* 0x000000ffffbb7224 */ /* 0x000fe200078e00b5 */
[----:B------:R0:W-:Y:S03]  /*3fd60*/  STL.64 [R1+0x40a8], R142 ;  /* 0x0040a88e01007387 */ /* 0x0001e60000100a00 */
[C---:B------:R-:W-:Y:S01]  /*3fd70*/  IMAD.X R183, R187.reuse, 0x1, R5, P1 ;  /* 0x00000001bbb77824 */ /* 0x040fe200008e0605 */
[----:B------:R-:W-:Y:S01]  /*3fd80*/  SHF.R.S32.HI R181, RZ, 0x1f, R188 ;  /* 0x0000001fffb57819 */ /* 0x000fe200000114bc */
[C---:B------:R-:W-:Y:S01]  /*3fd90*/  IMAD.X R185, R187.reuse, 0x1, R7, P2 ;  /* 0x00000001bbb97824 */ /* 0x040fe200010e0607 */
[----:B0-----:R-:W3:Y:S04]  /*3fda0*/  LDL.LU.64 R142, [R1+0x57e8] ;  /* 0x0057e800018e7983 */ /* 0x001ee80000300a00 */
        /* <DEDUP_REMOVED lines=10> */
[C---:B------:R-:W-:Y:S01]  /*3fe50*/  IMAD.X R187, R181.reuse, 0x1, R7, P4 ;  /* 0x00000001b5bb7824 */ /* 0x040fe200020e0607 */
[----:B-1----:R-:W-:Y:S01]  /*3fe60*/  IADD3 R182, P1, R188, R2, RZ ;  /* 0x00000002bcb67210 */ /* 0x002fe20007f3e0ff */
[----:B------:R0:W-:Y:S04]  /*3fe70*/  STL.64 [R1+0x4080], R184 ;  /* 0x004080b801007387 */ /* 0x0001e80000100a00 */
[----:B------:R-:W-:Y:S01]  /*3fe80*/  IMAD.X R183, R181, 0x1, R13, P1 ;  /* 0x00000001b5b77824 */ /* 0x000fe200008e060d */
[----:B------:R1:W-:Y:S01]  /*3fe90*/  STL.64 [R1+0x4078], R186 ;  /* 0x004078ba01007387 */ /* 0x0003e20000100a00 */
[----:B------:R-:W-:-:S03]  /*3fea0*/  SHF.R.S32.HI R188, RZ, 0x1f, R189 ;  /* 0x0000001fffbc7819 */ /* 0x000fc600000114bd */
[----:B------:R2:W-:Y:S01]  /*3feb0*/  STL.64 [R1+0x4070], R182 ;  /* 0x004070b601007387 */ /* 0x0005e20000100a00 */
[C---:B0-----:R-:W-:Y:S02]  /*3fec0*/  IADD3 R184, P2, R189.reuse, R4, RZ ;  /* 0x00000004bdb87210 */ /* 0x041fe40007f5e0ff */
[----:B-1----:R-:W-:-:S03]  /*3fed0*/  IADD3 R186, P4, R189, R6, RZ ;  /* 0x00000006bdba7210 */ /* 0x002fc60007f9e0ff */
[C---:B------:R-:W-:Y:S01]  /*3fee0*/  IMAD.X R185, R188.reuse, 0x1, R3, P2 ;  /* 0x00000001bcb97824 */ /* 0x040fe200010e0603 */
[----:B--2---:R-:W-:Y:S01]  /*3fef0*/  IADD3 R182, P1, R189, R0, RZ ;  /* 0x00000000bdb67210 */ /* 0x004fe20007f3e0ff */
        /* <DEDUP_REMOVED lines=9> */
[----:B--2---:R-:W-:Y:S01]  /*3ff90*/  IADD3 R182, P1, R190, R6, RZ ;  /* 0x00000006beb67210 */ /* 0x004fe20007f3e0ff */
        /* <DEDUP_REMOVED lines=9> */
[----:B--2---:R-:W-:Y:S01]  /*40030*/  IADD3 R182, P1, R191, R4, RZ ;  /* 0x00000004bfb67210 */ /* 0x004fe20007f3e0ff */
[----:B------:R-:W-:-:S03]  /*40040*/  IMAD.X R187, R181, 0x1, R13, P4 ;  /* 0x00000001b5bb7824 */ /* 0x000fc600020e060d */
[----:B------:R0:W-:Y:S01]  /*40050*/  STL.64 [R1+0x4038], R184 ;  /* 0x004038b801007387 */ /* 0x0001e20000100a00 */
[----:B------:R-:W-:-:S03]  /*40060*/  IMAD.X R183, R188, 0x1, R3, P1 ;  /* 0x00000001bcb77824 */ /* 0x000fc600008e0603 */
[----:B------:R1:W-:Y:S04]  /*40070*/  STL.64 [R1+0x4030], R186 ;  /* 0x004030ba01007387 */ /* 0x0003e80000100a00 */
        /* <DEDUP_REMOVED lines=693> */
[----:B0-----:R-:W-:Y:S01]  /*42bd0*/  IADD3 R184, P2, R249, R0, RZ ;  /* 0x00000000f9b87210 */ /* 0x001fe20007f5e0ff */
[----:B-1----:R-:W-:Y:S02]  /*42be0*/  IMAD.MOV.U32 R183, RZ, RZ, R180 ;  /* 0x000000ffffb77224 */ /* 0x002fe400078e00b4 */
[----:B------:R-:W-:Y:S02]  /*42bf0*/  IMAD.MOV.U32 R180, RZ, RZ, R179 ;  /* 0x000000ffffb47224 */ /* 0x000fe400078e00b3 */
[----:B------:R-:W-:-:S02]  /*42c00*/  IMAD.MOV.U32 R179, RZ, RZ, R178 ;  /* 0x000000ffffb37224 */ /* 0x000fc400078e00b2 */
[----:B------:R-:W-:Y:S02]  /*42c10*/  IMAD.MOV.U32 R178, RZ, RZ, R177 ;  /* 0x000000ffffb27224 */ /* 0x000fe400078e00b1 */
[----:B------:R-:W-:Y:S02]  /*42c20*/  IMAD.MOV.U32 R177, RZ, RZ, R176 ;  /* 0x000000ffffb17224 */ /* 0x000fe400078e00b0 */
[----:B------:R-:W-:Y:S02]  /*42c30*/  IMAD.MOV.U32 R176, RZ, RZ, R175 ;  /* 0x000000ffffb07224 */ /* 0x000fe400078e00af */
[----:B------:R-:W-:Y:S02]  /*42c40*/  IMAD.MOV.U32 R175, RZ, RZ, R174 ;  /* 0x000000ffffaf7224 */ /* 0x000fe400078e00ae */
[----:B------:R-:W-:Y:S02]  /*42c50*/  IMAD.X R185, R181, 0x1, R7, P2 ;  /* 0x00000001b5b97824 */ /* 0x000fe400010e0607 */
[----:B------:R-:W-:Y:S01]  /*42c60*/  IMAD.MOV.U32 R174, RZ, RZ, R173 ;  /* 0x000000ffffae7224 */ /* 0x000fe200078e00ad */
[----:B------:R-:W-:Y:S01]  /*42c70*/  IADD3 R188, P4, R249, R2, RZ ;  /* 0x00000002f9bc7210 */ /* 0x000fe20007f9e0ff */
[----:B------:R-:W-:-:S02]  /*42c80*/  IMAD.MOV.U32 R173, RZ, RZ, R172 ;  /* 0x000000ffffad7224 */ /* 0x000fc400078e00ac */
[----:B------:R-:W-:Y:S02]  /*42c90*/  IMAD.MOV.U32 R172, RZ, RZ, R16 ;  /* 0x000000ffffac7224 */ /* 0x000fe400078e0010 */
[----:B------:R-:W-:Y:S01]  /*42ca0*/  IMAD.MOV.U32 R194, RZ, RZ, R180 ;  /* 0x000000ffffc27224 */ /* 0x000fe200078e00b4 */
[----:B------:R-:W2:Y:S01]  /*42cb0*/  LDL.LU R16, [R1+0x2060] ;  /* 0x0020600001107983 */ /* 0x000ea20000300800 */
[----:B------:R-:W-:Y:S01]  /*42cc0*/  IMAD.MOV.U32 R180, RZ, RZ, R179 ;  /* 0x000000ffffb47224 */ /* 0x000fe200078e00b3 */
[----:B------:R-:W-:Y:S01]  /*42cd0*/  IADD3 R186, P1, R250, R4, RZ ;  /* 0x00000004faba7210 */ /* 0x000fe20007f3e0ff */
[----:B------:R-:W-:Y:S01]  /*42ce0*/  IMAD.MOV.U32 R179, RZ, RZ, R178 ;  /* 0x000000ffffb37224 */ /* 0x000fe200078e00b2 */
[----:B------:R0:W-:Y:S01]  /*42cf0*/  STL.64 [R1+0x3960], R184 ;  /* 0x003960b801007387 */ /* 0x0001e20000100a00 */
[----:B------:R-:W-:Y:S01]  /*42d00*/  SHF.R.S32.HI R182, RZ, 0x1f, R250 ;  /* 0x0000001fffb67819 */ /* 0x000fe200000114fa */
[----:B------:R-:W-:Y:S02]  /*42d10*/  IMAD.MOV.U32 R178, RZ, RZ, R177 ;  /* 0x000000ffffb27224 */ /* 0x000fe400078e00b1 */
[----:B------:R-:W-:-:S02]  /*42d20*/  IMAD.MOV.U32 R177, RZ, RZ, R176 ;  /* 0x000000ffffb17224 */ /* 0x000fc400078e00b0 */
[----:B------:R-:W-:Y:S02]  /*42d30*/  IMAD.X R189, R181, 0x1, R13, P4 ;  /* 0x00000001b5bd7824 */ /* 0x000fe400020e060d */
[----:B------:R-:W-:Y:S01]  /*42d40*/  IMAD.MOV.U32 R176, RZ, RZ, R175 ;  /* 0x000000ffffb07224 */ /* 0x000fe200078e00af */
[----:B0-----:R-:W-:Y:S01]  /*42d50*/  IADD3 R184, P2, R250, R6, RZ ;  /* 0x00000006fab87210 */ /* 0x001fe20007f5e0ff */
[----:B------:R-:W-:Y:S02]  /*42d60*/  IMAD.MOV.U32 R175, RZ, RZ, R174 ;  /* 0x000000ffffaf7224 */ /* 0x000fe400078e00ae */
[----:B------:R-:W-:Y:S02]  /*42d70*/  IMAD.MOV.U32 R174, RZ, RZ, R173 ;  /* 0x000000ffffae7224 */ /* 0x000fe400078e00ad */
[----:B------:R-:W-:Y:S02]  /*42d80*/  IMAD.X R187, R182, 0x1, R3, P1 ;  /* 0x00000001b6bb7824 */ /* 0x000fe400008e0603 */
[----:B------:R-:W-:-:S02]  /*42d90*/  IMAD.MOV.U32 R173, RZ, RZ, R172 ;  /* 0x000000ffffad7224 */ /* 0x000fc400078e00ac */
[----:B------:R-:W-:Y:S01]  /*42da0*/  IMAD.X R185, R182, 0x1, R5, P2 ;  /* 0x00000001b6b97824 */ /* 0x000fe200010e0605 */
[----:B------:R-:W-:Y:S01]  /*42db0*/  STL.64 [R1+0x3958], R188 ;  /* 0x003958bc01007387 */ /* 0x000fe20000100a00 */
[----:B------:R-:W-:Y:S02]  /*42dc0*/  IMAD.MOV.U32 R172, RZ, RZ, R171 ;  /* 0x000000ffffac7224 */ /* 0x000fe400078e00ab */
[----:B------:R-:W-:Y:S02]  /*42dd0*/  IMAD.MOV.U32 R171, RZ, RZ, R138 ;  /* 0x000000ffffab7224 */ /* 0x000fe400078e008a */
[----:B------:R-:W2:Y:S04]  /*42de0*/  LDL.LU R138, [R1+0x57e4] ;  /* 0x0057e400018a7983 */ /* 0x000ea80000300800 */
[----:B------:R0:W-:Y:S01]  /*42df0*/  STL.64 [R1+0x3948], R186 ;  /* 0x003948ba01007387 */ /* 0x0001e20000100a00 */
[----:B------:R-:W-:-:S03]  /*42e00*/  IADD3 R190, P4, R250, R0, RZ ;  /* 0x00000000fabe7210 */ /* 0x000fc60007f9e0ff */
[----:B------:R1:W-:Y:S02]  /*42e10*/  STL.64 [R1+0x3940], R184 ;  /* 0x003940b801007387 */ /* 0x0003e40000100a00 */
[----:B------:R-:W-:Y:S01]  /*42e20*/  IMAD.X R191, R182, 0x1, R7, P4 ;  /* 0x00000001b6bf7824 */ /* 0x000fe200020e0607 */
[----:B0-----:R-:W-:Y:S01]  /*42e30*/  IADD3 R186, P1, R250, R2, RZ ;  /* 0x00000002faba7210 */ /* 0x001fe20007f3e0ff */
[----:B-1----:R-:W-:Y:S02]  /*42e40*/  IMAD.MOV.U32 R184, RZ, RZ, R180 ;  /* 0x000000ffffb87224 */ /* 0x002fe400078e00b4 */
        /* <DEDUP_REMOVED lines=8> */
[----:B------:R-:W-:-:S02]  /*42ed0*/  IMAD.X R187, R182, 0x1, R13, P1 ;  /* 0x00000001b6bb7824 */ /* 0x000fc400008e060d */
[----:B------:R-:W-:Y:S02]  /*42ee0*/  IMAD.MOV.U32 R172, RZ, RZ, R171 ;  /* 0x000000ffffac7224 */ /* 0x000fe400078e00ab */
[----:B------:R-:W-:Y:S02]  /*42ef0*/  IMAD.MOV.U32 R171, RZ, RZ, R17 ;  /* 0x000000ffffab7224 */ /* 0x000fe400078e0011 */
[----:B------:R-:W2:Y:S04]  /*42f00*/  LDL.LU R17, [R1+0x2124] ;  /* 0x0021240001117983 */ /* 0x000ea80000300800 */
[----:B------:R-:W-:Y:S04]  /*42f10*/  STL.64 [R1+0x3930], R190 ;  /* 0x003930be01007387 */ /* 0x000fe80000100a00 */
[----:B------:R0:W-:Y:S01]  /*42f20*/  STL.64 [R1+0x3928], R186 ;  /* 0x003928ba01007387 */ /* 0x0001e20000100a00 */
[----:B------:R-:W-:-:S02]  /*42f30*/  IADD3 R188, P2, R251, R4, RZ ;  /* 0x00000004fbbc7210 */ /* 0x000fc40007f5e0ff */
[----:B------:R-:W-:Y:S01]  /*42f40*/  SHF.R.S32.HI R181, RZ, 0x1f, R251 ;  /* 0x0000001fffb57819 */ /* 0x000fe200000114fb */
[----:B0-----:R-:W-:Y:S02]  /*42f50*/  IMAD.MOV.U32 R187, RZ, RZ, R180 ;  /* 0x000000ffffbb7224 */ /* 0x001fe400078e00b4 */
[----:B------:R-:W-:Y:S02]  /*42f60*/  IMAD.MOV.U32 R180, RZ, RZ, R179 ;  /* 0x000000ffffb47224 */ /* 0x000fe400078e00b3 */
[----:B------:R-:W-:Y:S02]  /*42f70*/  IMAD.MOV.U32 R179, RZ, RZ, R178 ;  /* 0x000000ffffb37224 */ /* 0x000fe400078e00b2 */
[----:B------:R-:W-:Y:S01]  /*42f80*/  IMAD.MOV.U32 R178, RZ, RZ, R177 ;  /* 0x000000ffffb27224 */ /* 0x000fe200078e00b1 */
[----:B------:R-:W-:Y:S01]  /*42f90*/  IADD3 R190, P4, R251, R6, RZ ;  /* 0x00000006fbbe7210 */ /* 0x000fe20007f9e0ff */
[----:B------:R-:W-:Y:S02]  /*42fa0*/  IMAD.MOV.U32 R177, RZ, RZ, R176 ;  /* 0x000000ffffb17224 */ /* 0x000fe400078e00b0 */
[----:B------:R-:W-:-:S02]  /*42fb0*/  IMAD.MOV.U32 R176, RZ, RZ, R175 ;  /* 0x000000ffffb07224 */ /* 0x000fc400078e00af */
[----:B------:R-:W-:Y:S02]  /*42fc0*/  IMAD.MOV.U32 R175, RZ, RZ, R174 ;  /* 0x000000ffffaf7224 */ /* 0x000fe400078e00ae */
[----:B------:R-:W-:Y:S02]  /*42fd0*/  IMAD.MOV.U32 R174, RZ, RZ, R173 ;  /* 0x000000ffffae7224 */ /* 0x000fe400078e00ad */
[----:B------:R-:W-:Y:S02]  /*42fe0*/  IMAD.MOV.U32 R173, RZ, RZ, R172 ;  /* 0x000000ffffad7224 */ /* 0x000fe400078e00ac */
[----:B------:R-:W-:Y:S02]  /*42ff0*/  IMAD.X R189, R181, 0x1, R3, P2 ;  /* 0x00000001b5bd7824 */ /* 0x000fe400010e0603 */
[----:B------:R-:W-:Y:S02]  /*43000*/  IMAD.MOV.U32 R186, RZ, RZ, R180 ;  /* 0x000000ffffba7224 */ /* 0x000fe400078e00b4 */
[----:B------:R-:W-:-:S02]  /*43010*/  IMAD.MOV.U32 R172, RZ, RZ, R171 ;  /* 0x000000ffffac7224 */ /* 0x000fc400078e00ab */
[----:B------:R-:W-:Y:S01]  /*43020*/  IMAD.MOV.U32 R180, RZ, RZ, R179 ;  /* 0x000000ffffb47224 */ /* 0x000fe200078e00b3 */
[----:B------:R-:W-:Y:S01]  /*43030*/  SHF.R.S32.HI R58, RZ, 0x1f, R141 ;  /* 0x0000001fff3a7819 */ /* 0x000fe2000001148d */
[----:B------:R-:W-:Y:S02]  /*43040*/  IMAD.MOV.U32 R171, RZ, RZ, R170 ;  /* 0x000000ffffab7224 */ /* 0x000fe400078e00aa */
[----:B------:R-:W-:Y:S02]  /*43050*/  IMAD.X R191, R181, 0x1, R5, P4 ;  /* 0x00000001b5bf7824 */ /* 0x000fe400020e0605 */
[----:B------:R-:W-:Y:S02]  /*43060*/  IMAD.MOV.U32 R179, RZ, RZ, R178 ;  /* 0x000000ffffb37224 */ /* 0x000fe400078e00b2 */
[----:B------:R-:W-:Y:S02]  /*43070*/  IMAD.MOV.U32 R170, RZ, RZ, R141 ;  /* 0x000000ffffaa7224 */ /* 0x000fe400078e008d */
[----:B------:R-:W-:Y:S01]  /*43080*/  IMAD.MOV.U32 R178, RZ, RZ, R177 ;  /* 0x000000ffffb27224 */ /* 0x000fe200078e00b1 */
[----:B------:R-:W2:Y:S01]  /*43090*/  LDL.LU R141, [R1+0x57e0] ;  /* 0x0057e000018d7983 */ /* 0x000ea20000300800 */
[----:B------:R-:W-:Y:S01]  /*430a0*/  IMAD.MOV.U32 R177, RZ, RZ, R176 ;  /* 0x000000ffffb17224 */ /* 0x000fe200078e00b0 */
[----:B------:R-:W-:Y:S01]  /*430b0*/  IADD3 R192, P1, R251, R0, RZ ;  /* 0x00000000fbc07210 */ /* 0x000fe20007f3e0ff */
[----:B------:R-:W-:Y:S01]  /*430c0*/  IMAD.MOV.U32 R176, RZ, RZ, R175 ;  /* 0x000000ffffb07224 */ /* 0x000fe200078e00af */
[----:B------:R0:W-:Y:S01]  /*430d0*/  STL.64 [R1+0x3920], R188 ;  /* 0x003920bc01007387 */ /* 0x0001e20000100a00 */
[----:B------:R-:W-:-:S02]  /*430e0*/  IMAD.MOV.U32 R185, RZ, RZ, R180 ;  /* 0x000000ffffb97224 */ /* 0x000fc400078e00b4 */
[----:B------:R-:W-:Y:S01]  /*430f0*/  IMAD.MOV.U32 R175, RZ, RZ, R174 ;  /* 0x000000ffffaf7224 */ /* 0x000fe200078e00ae */
[----:B------:R1:W-:Y:S01]  /*43100*/  STL.64 [R1+0x3918], R190 ;  /* 0x003918be01007387 */ /* 0x0003e20000100a00 */
[----:B------:R-:W-:Y:S01]  /*43110*/  IMAD.MOV.U32 R180, RZ, RZ, R179 ;  /* 0x000000ffffb47224 */ /* 0x000fe200078e00b3 */
[----:B------:R-:W-:Y:S01]  /*43120*/  SHF.R.S32.HI R182, RZ, 0x1f, R252 ;  /* 0x0000001fffb67819 */ /* 0x000fe200000114fc */
[----:B------:R-:W-:Y:S02]  /*43130*/  IMAD.MOV.U32 R174, RZ, RZ, R173 ;  /* 0x000000ffffae7224 */ /* 0x000fe400078e00ad */
[----:B------:R-:W-:Y:S01]  /*43140*/  IMAD.MOV.U32 R179, RZ, RZ, R178 ;  /* 0x000000ffffb37224 */ /* 0x000fe200078e00b2 */
[----:B0-----:R-:W-:Y:S01]  /*43150*/  IADD3 R188, P2, R251, R2, RZ ;  /* 0x00000002fbbc7210 */ /* 0x001fe20007f5e0ff */
[----:B------:R-:W-:Y:S02]  /*43160*/  IMAD.MOV.U32 R173, RZ, RZ, R172 ;  /* 0x000000ffffad7224 */ /* 0x000fe400078e00ac */
[----:B------:R-:W-:Y:S01]  /*43170*/  IMAD.MOV.U32 R178, RZ, RZ, R177 ;  /* 0x000000ffffb27224 */ /* 0x000fe200078e00b1 */
[----:B-1----:R-:W-:Y:S01]  /*43180*/  IADD3 R190, P4, R252, R4, RZ ;  /* 0x00000004fcbe7210 */ /* 0x002fe20007f9e0ff */
[----:B------:R-:W-:-:S02]  /*43190*/  IMAD.MOV.U32 R172, RZ, RZ, R171 ;  /* 0x000000ffffac7224 */ /* 0x000fc400078e00ab */
[----:B------:R-:W-:Y:S02]  /*431a0*/  IMAD.MOV.U32 R177, RZ, RZ, R176 ;  /* 0x000000ffffb17224 */ /* 0x000fe400078e00b0 */
[----:B------:R-:W-:Y:S02]  /*431b0*/  IMAD.MOV.U32 R171, RZ, RZ, R170 ;  /* 0x000000ffffab7224 */ /* 0x000fe400078e00aa */
[C---:B------:R-:W-:Y:S02]  /*431c0*/  IMAD.X R193, R181.reuse, 0x1, R7, P1 ;  /* 0x00000001b5c17824 */ /* 0x040fe400008e0607 */
[----:B------:R-:W-:Y:S02]  /*431d0*/  IMAD.MOV.U32 R176, RZ, RZ, R175 ;  /* 0x000000ffffb07224 */ /* 0x000fe400078e00af */
[----:B------:R-:W-:Y:S02]  /*431e0*/  IMAD.MOV.U32 R170, RZ, RZ, R58 ;  /* 0x000000ffffaa7224 */ /* 0x000fe400078e003a */
[----:B------:R-:W-:Y:S01]  /*431f0*/  IMAD.X R189, R181, 0x1, R13, P2 ;  /* 0x00000001b5bd7824 */ /* 0x000fe200010e060d */
[----:B------:R-:W2:Y:S01]  /*43200*/  LDL.LU R58, [R1+0x57dc] ;  /* 0x0057dc00013a7983 */ /* 0x000ea20000300800 */
[----:B------:R-:W-:-:S02]  /*43210*/  IMAD.MOV.U32 R175, RZ, RZ, R174 ;  /* 0x000000ffffaf7224 */ /* 0x000fc400078e00ae */
[----:B------:R-:W-:Y:S02]  /*43220*/  IMAD.MOV.U32 R174, RZ, RZ, R173 ;  /* 0x000000ffffae7224 */ /* 0x000fe400078e00ad */
[----:B------:R-:W-:Y:S02]  /*43230*/  IMAD.MOV.U32 R173, RZ, RZ, R172 ;  /* 0x000000ffffad7224 */ /* 0x000fe400078e00ac */
[----:B------:R-:W-:Y:S01]  /*43240*/  IMAD.X R191, R182, 0x1, R3, P4 ;  /* 0x00000001b6bf7824 */ /* 0x000fe200020e0603 */
[----:B------:R0:W-:Y:S01]  /*43250*/  STL.64 [R1+0x3908], R192 ;  /* 0x003908c001007387 */ /* 0x0001e20000100a00 */
[----:B------:R-:W-:Y:S02]  /*43260*/  IMAD.MOV.U32 R172, RZ, RZ, R171 ;  /* 0x000000ffffac7224 */ /* 0x000fe400078e00ab */
[----:B------:R-:W-:Y:S01]  /*43270*/  IMAD.MOV.U32 R171, RZ, RZ, R170 ;  /* 0x000000ffffab7224 */ /* 0x000fe200078e00aa */
[----:B------:R1:W-:Y:S01]  /*43280*/  STL.64 [R1+0x38f8], R188 ;  /* 0x0038f8bc01007387 */ /* 0x0003e20000100a00 */
[----:B------:R-:W-:-:S03]  /*43290*/  IMAD.MOV.U32 R170, RZ, RZ, R166 ;  /* 0x000000ffffaa7224 */ /* 0x000fc600078e00a6 */
[----:B------:R-:W2:Y:S01]  /*432a0*/  LDL.LU R166, [R1+0x1640] ;  /* 0x0016400001a67983 */ /* 0x000ea20000300800 */
[----:B------:R-:W-:Y:S01]  /*432b0*/  IMAD.MOV.U32 R181, RZ, RZ, R180 ;  /* 0x000000ffffb57224 */ /* 0x000fe200078e00b4 */
[C---:B0-----:R-:W-:Y:S02]  /*432c0*/  IADD3 R192, P1, R252.reuse, R6, RZ ;  /* 0x00000006fcc07210 */ /* 0x041fe40007f3e0ff */
[----:B------:R0:W-:Y:S01]  /*432d0*/  STL.64 [R1+0x38f0], R190 ;  /* 0x0038f0be01007387 */ /* 0x0001e20000100a00 */
[----:B------:R-:W-:Y:S01]  /*432e0*/  IMAD.MOV.U32 R180, RZ, RZ, R179 ;  /* 0x000000ffffb47224 */ /* 0x000fe200078e00b3 */
[----:B-1----:R-:W-:Y:S01]  /*432f0*/  IADD3 R188, P2, R252, R0, RZ ;  /* 0x00000000fcbc7210 */ /* 0x002fe20007f5e0ff */
[----:B------:R-:W-:Y:S02]  /*43300*/  IMAD.MOV.U32 R179, RZ, RZ, R178 ;  /* 0x000000ffffb37224 */ /* 0x000fe400078e00b2 */
[----:B------:R-:W-:Y:S02]  /*43310*/  IMAD.X R193, R182, 0x1, R5, P1 ;  /* 0x00000001b6c17824 */ /* 0x000fe400008e0605 */
[----:B------:R-:W-:Y:S01]  /*43320*/  IMAD.MOV.U32 R178, RZ, RZ, R177 ;  /* 0x000000ffffb27224 */ /* 0x000fe200078e00b1 */
[----:B0-----:R-:W-:Y:S01]  /*43330*/  IADD3 R190, P4, R252, R2, RZ ;  /* 0x00000002fcbe7210 */ /* 0x001fe20007f9e0ff */
[----:B------:R-:W-:-:S02]  /*43340*/  IMAD.MOV.U32 R177, RZ, RZ, R176 ;  /* 0x000000ffffb17224 */ /* 0x000fc400078e00b0 */
[C---:B------:R-:W-:Y:S02]  /*43350*/  IMAD.X R189, R182.reuse, 0x1, R7, P2 ;  /* 0x00000001b6bd7824 */ /* 0x040fe400010e0607 */
[----:B------:R-:W-:Y:S02]  /*43360*/  IMAD.X R191, R182, 0x1, R13, P4 ;  /* 0x00000001b6bf7824 */ /* 0x000fe400020e060d */
[----:B------:R-:W-:Y:S02]  /*43370*/  IMAD.MOV.U32 R176, RZ, RZ, R175 ;  /* 0x000000ffffb07224 */ /* 0x000fe400078e00af */
[----:B------:R-:W-:Y:S02]  /*43380*/  IMAD.MOV.U32 R182, RZ, RZ, R180 ;  /* 0x000000ffffb67224 */ /* 0x000fe400078e00b4 */
[----:B------:R-:W-:Y:S02]  /*43390*/  IMAD.MOV.U32 R175, RZ, RZ, R174 ;  /* 0x000000ffffaf7224 */ /* 0x000fe400078e00ae */
[----:B------:R-:W-:Y:S01]  /*433a0*/  IMAD.MOV.U32 R180, RZ, RZ, R179 ;  /* 0x000000ffffb47224 */ /* 0x000fe200078e00b3 */
[----:B------:R0:W-:Y:S01]  /*433b0*/  STL.64 [R1+0x38e8], R192 ;  /* 0x0038e8c001007387 */ /* 0x0001e20000100a00 */
[----:B------:R-:W-:-:S02]  /*433c0*/  IMAD.MOV.U32 R174, RZ, RZ, R173 ;  /* 0x000000ffffae7224 */ /* 0x000fc400078e00ad */
[----:B------:R-:W-:Y:S02]  /*433d0*/  IMAD.MOV.U32 R179, RZ, RZ, R178 ;  /* 0x000000ffffb37224 */ /* 0x000fe400078e00b2 */
[----:B------:R-:W-:Y:S02]  /*433e0*/  IMAD.MOV.U32 R173, RZ, RZ, R172 ;  /* 0x000000ffffad7224 */ /* 0x000fe400078e00ac */
[----:B------:R-:W-:Y:S02]  /*433f0*/  IMAD.MOV.U32 R178, RZ, RZ, R177 ;  /* 0x000000ffffb27224 */ /* 0x000fe400078e00b1 */
[----:B------:R-:W-:Y:S02]  /*43400*/  IMAD.MOV.U32 R172, RZ, RZ, R171 ;  /* 0x000000ffffac7224 */ /* 0x000fe400078e00ab */
[----:B------:R-:W-:Y:S01]  /*43410*/  IMAD.MOV.U32 R177, RZ, RZ, R176 ;  /* 0x000000ffffb17224 */ /* 0x000fe200078e00b0 */
[----:B0-----:R-:W-:Y:S01]  /*43420*/  IADD3 R192, P1, R183, R4, RZ ;  /* 0x00000004b7c07210 */ /* 0x001fe20007f3e0ff */
[----:B------:R-:W-:-:S02]  /*43430*/  IMAD.MOV.U32 R171, RZ, RZ, R170 ;  /* 0x000000ffffab7224 */ /* 0x000fc400078e00aa */
[----:B------:R-:W-:Y:S01]  /*43440*/  IMAD.MOV.U32 R176, RZ, RZ, R175 ;  /* 0x000000ffffb07224 */ /* 0x000fe200078e00af */
[----:B------:R-:W-:Y:S01]  /*43450*/  SHF.R.S32.HI R139, RZ, 0x1f, R136 ;  /* 0x0000001fff8b7819 */ /* 0x000fe20000011488 */
[----:B------:R-:W-:Y:S02]  /*43460*/  IMAD.MOV.U32 R170, RZ, RZ, R169 ;  /* 0x000000ffffaa7224 */ /* 0x000fe400078e00a9 */
[----:B------:R-:W-:Y:S02]  /*43470*/  IMAD.MOV.U32 R175, RZ, RZ, R174 ;  /* 0x000000ffffaf7224 */ /* 0x000fe400078e00ae */
[----:B------:R-:W-:Y:S02]  /*43480*/  IMAD.MOV.U32 R169, RZ, RZ, R136 ;  /* 0x000000ffffa97224 */ /* 0x000fe400078e0088 */
[----:B------:R-:W-:Y:S01]  /*43490*/  IMAD.MOV.U32 R174, RZ, RZ, R173 ;  /* 0x000000ffffae7224 */ /* 0x000fe200078e00ad */
[----:B------:R-:W2:Y:S01]  /*434a0*/  LDL.LU R136, [R1+0x57d8] ;  /* 0x0057d80001887983 */ /* 0x000ea20000300800 */
[----:B------:R-:W-:-:S02]  /*434b0*/  IMAD.MOV.U32 R173, RZ, RZ, R172 ;  /* 0x000000ffffad7224 */ /* 0x000fc400078e00ac */
        /* <DEDUP_REMOVED lines=8> */
[----:B0-----:R-:W-:-:S03]  /*43540*/  IADD3 R188, P2, R183, R6, RZ ;  /* 0x00000006b7bc7210 */ /* 0x001fc60007f5e0ff */
[----:B------:R0:W-:Y:S01]  /*43550*/  STL.64 [R1+0x38c0], R192 ;  /* 0x0038c0c001007387 */ /* 0x0001e20000100a00 */
[C---:B-1----:R-:W-:Y:S01]  /*43560*/  IADD3 R190, P4, R183.reuse, R0, RZ ;  /* 0x00000000b7be7210 */ /* 0x042fe20007f9e0ff */
[----:B------:R-:W-:Y:S01]  /*43570*/  IMAD.X R189, R194, 0x1, R5, P2 ;  /* 0x00000001c2bd7824 */ /* 0x000fe200010e0605 */
[----:B0-----:R-:W-:Y:S01]  /*43580*/  IADD3 R192, P1, R183, R2, RZ ;  /* 0x00000002b7c07210 */ /* 0x001fe20007f3e0ff */
[----:B------:R-:W-:Y:S02]  /*43590*/  IMAD.MOV.U32 R183, RZ, RZ, R180 ;  /* 0x000000ffffb77224 */ /* 0x000fe400078e00b4 */
[----:B------:R-:W-:Y:S02]  /*435a0*/  IMAD.MOV.U32 R180, RZ, RZ, R179 ;  /* 0x000000ffffb47224 */ /* 0x000fe400078e00b3 */
[----:B------:R-:W-:Y:S02]  /*435b0*/  IMAD.MOV.U32 R179, RZ, RZ, R178 ;  /* 0x000000ffffb37224 */ /* 0x000fe400078e00b2 */
[----:B------:R-:W-:-:S02]  /*435c0*/  IMAD.MOV.U32 R178, RZ, RZ, R177 ;  /* 0x000000ffffb27224 */ /* 0x000fc400078e00b1 */
[----:B------:R-:W-:Y:S02]  /*435d0*/  IMAD.MOV.U32 R177, RZ, RZ, R176 ;  /* 0x000000ffffb17224 */ /* 0x000fe400078e00b0 */
[C---:B------:R-:W-:Y:S02]  /*435e0*/  IMAD.X R191, R194.reuse, 0x1, R7, P4 ;  /* 0x00000001c2bf7824 */ /* 0x040fe400020e0607 */
[----:B------:R-:W-:Y:S02]  /*435f0*/  IMAD.X R193, R194, 0x1, R13, P1 ;  /* 0x00000001c2c17824 */ /* 0x000fe400008e060d */
[----:B------:R-:W-:Y:S02]  /*43600*/  IMAD.MOV.U32 R176, RZ, RZ, R175 ;  /* 0x000000ffffb07224 */ /* 0x000fe400078e00af */
[----:B------:R-:W-:Y:S02]  /*43610*/  IMAD.MOV.U32 R194, RZ, RZ, R180 ;  /* 0x000000ffffc27224 */ /* 0x000fe400078e00b4 */
[----:B------:R-:W-:-:S02]  /*43620*/  IMAD.MOV.U32 R175, RZ, RZ, R174 ;  /* 0x000000ffffaf7224 */ /* 0x000fc400078e00ae */
[----:B------:R-:W-:Y:S01]  /*43630*/  IMAD.MOV.U32 R180, RZ, RZ, R179 ;  /* 0x000000ffffb47224 */ /* 0x000fe200078e00b3 */
[----:B------:R0:W-:Y:S01]  /*43640*/  STL.64 [R1+0x38b8], R188 ;  /* 0x0038b8bc01007387 */ /* 0x0001e20000100a00 */
[----:B------:R-:W-:Y:S02]  /*43650*/  IMAD.MOV.U32 R174, RZ, RZ, R173 ;  /* 0x000000ffffae7224 */ /* 0x000fe400078e00ad */
[----:B------:R-:W-:Y:S02]  /*43660*/  IMAD.MOV.U32 R179, RZ, RZ, R178 ;  /* 0x000000ffffb37224 */ /* 0x000fe400078e00b2 */
[----:B------:R-:W-:Y:S02]  /*43670*/  IMAD.MOV.U32 R173, RZ, RZ, R172 ;  /* 0x000000ffffad7224 */ /* 0x000fe400078e00ac */
[----:B------:R-:W-:Y:S02]  /*43680*/  IMAD.MOV.U32 R178, RZ, RZ, R177 ;  /* 0x000000ffffb27224 */ /* 0x000fe400078e00b1 */
[----:B------:R-:W-:-:S02]  /*43690*/  IMAD.MOV.U32 R172, RZ, RZ, R171 ;  /* 0x000000ffffac7224 */ /* 0x000fc400078e00ab */
[----:B------:R-:W-:Y:S01]  /*436a0*/  IMAD.MOV.U32 R177, RZ, RZ, R176 ;  /* 0x000000ffffb17224 */ /* 0x000fe200078e00b0 */
[----:B0-----:R-:W-:Y:S01]  /*436b0*/  IADD3 R188, P2, R184, R4, RZ ;  /* 0x00000004b8bc7210 */ /* 0x001fe20007f5e0ff */
[----:B------:R-:W-:Y:S02]  /*436c0*/  IMAD.MOV.U32 R171, RZ, RZ, R170 ;  /* 0x000000ffffab7224 */ /* 0x000fe400078e00aa */
[----:B------:R-:W-:Y:S01]  /*436d0*/  IMAD.MOV.U32 R176, RZ, RZ, R175 ;  /* 0x000000ffffb07224 */ /* 0x000fe200078e00af */
[----:B------:R-:W-:Y:S01]  /*436e0*/  SHF.R.S32.HI R137, RZ, 0x1f, R134 ;  /* 0x0000001fff897819 */ /* 0x000fe20000011486 */
[----:B------:R-:W-:Y:S02]  /*436f0*/  IMAD.MOV.U32 R170, RZ, RZ, R169 ;  /* 0x000000ffffaa7224 */ /* 0x000fe400078e00a9 */
[----:B------:R-:W-:Y:S02]  /*43700*/  IMAD.MOV.U32 R175, RZ, RZ, R174 ;  /* 0x000000ffffaf7224 */ /* 0x000fe400078e00ae */
[----:B------:R-:W-:-:S02]  /*43710*/  IMAD.MOV.U32 R169, RZ, RZ, R134 ;  /* 0x000000ffffa97224 */ /* 0x000fc400078e0086 */
[----:B------:R-:W-:Y:S01]  /*43720*/  IMAD.MOV.U32 R174, RZ, RZ, R173 ;  /* 0x000000ffffae7224 */ /* 0x000fe200078e00ad */
[----:B------:R-:W2:Y:S01]  /*43730*/  LDL.LU R134, [R1+0x57d0] ;  /* 0x0057d00001867983 */ /* 0x000ea20000300800 */
        /* <DEDUP_REMOVED lines=1361> */
[----:B------:R-:W2:Y:S04]  /*48c50*/  LDL.LU R71, [R1+0x56c4] ;  /* 0x0056c40001477983 */ /* 0x000ea80000300800 */
[----:B------:R4:W-:Y:S01]  /*48c60*/  STL.64 [R1+0x3420], R188 ;  /* 0x003420bc01007387 */ /* 0x0009e20000100a00 */
[C---:B0-----:R-:W-:Y:S02]  /*48c70*/  IADD3 R190, P4, R186.reuse, R6, RZ ;  /* 0x00000006babe7210 */ /* 0x041fe40007f9e0ff */
[C---:B-1----:R-:W-:Y:S02]  /*48c80*/  IADD3 R192, P1, R186.reuse, R0, RZ ;  /* 0x00000000bac07210 */ /* 0x042fe40007f3e0ff */
[----:B----4-:R-:W-:Y:S01]  /*48c90*/  IADD3 R188, P2, R186, R2, RZ ;  /* 0x00000002babc7210 */ /* 0x010fe20007f5e0ff */
        /* <DEDUP_REMOVED lines=9> */
[----:B------:R-:W-:Y:S02]  /*48d30*/  IMAD.MOV.U32 R173, RZ, RZ, R172 ;  /* 0x000000ffffad7224 */ /* 0x000fe400078e00ac */
[----:B------:R-:W-:Y:S01]  /*48d40*/  IMAD.MOV.U32 R172, RZ, RZ, R171 ;  /* 0x000000ffffac7224 */ /* 0x000fe200078e00ab */
[----:B------:R0:W-:Y:S01]  /*48d50*/  STL.64 [R1+0x3418], R190 ;  /* 0x003418be01007387 */ /* 0x0001e20000100a00 */
[----:B------:R-:W-:Y:S02]  /*48d60*/  IMAD.MOV.U32 R171, RZ, RZ, R170 ;  /* 0x000000ffffab7224 */ /* 0x000fe400078e00aa */
[----:B------:R-:W-:-:S02]  /*48d70*/  IMAD.MOV.U32 R170, RZ, RZ, R169 ;  /* 0x000000ffffaa7224 */ /* 0x000fc400078e00a9 */
[----:B------:R-:W4:Y:S01]  /*48d80*/  LDL.LU R169, [R1+0x1e2c] ;  /* 0x001e2c0001a97983 */ /* 0x000f220000300800 */
[C---:B------:R-:W-:Y:S02]  /*48d90*/  IMAD.X R193, R185.reuse, 0x1, R7, P1 ;  /* 0x00000001b9c17824 */ /* 0x040fe400008e0607 */
[----:B------:R-:W-:Y:S02]  /*48da0*/  IMAD.X R189, R185, 0x1, R13, P2 ;  /* 0x00000001b9bd7824 */ /* 0x000fe400010e060d */
        /* <DEDUP_REMOVED lines=8> */
[----:B------:R-:W-:Y:S01]  /*48e30*/  IMAD.MOV.U32 R173, RZ, RZ, R172 ;  /* 0x000000ffffad7224 */ /* 0x000fe200078e00ac */
[----:B------:R1:W-:Y:S01]  /*48e40*/  STL.64 [R1+0x3410], R192 ;  /* 0x003410c001007387 */ /* 0x0003e20000100a00 */
[----:B------:R-:W-:-:S02]  /*48e50*/  IMAD.MOV.U32 R172, RZ, RZ, R171 ;  /* 0x000000ffffac7224 */ /* 0x000fc400078e00ab */
[----:B------:R-:W-:Y:S01]  /*48e60*/  IMAD.MOV.U32 R171, RZ, RZ, R170 ;  /* 0x000000ffffab7224 */ /* 0x000fe200078e00aa */
[----:B------:R3:W-:Y:S01]  /*48e70*/  STL.64 [R1+0x3408], R188 ;  /* 0x003408bc01007387 */ /* 0x0007e20000100a00 */
[----:B----4-:R-:W-:-:S03]  /*48e80*/  IMAD.MOV.U32 R170, RZ, RZ, R169 ;  /* 0x000000ffffaa7224 */ /* 0x010fc600078e00a9 */
[----:B------:R-:W4:Y:S01]  /*48e90*/  LDL.LU R169, [R1+0x1a20] ;  /* 0x001a200001a97983 */ /* 0x000f220000300800 */
[----:B0-----:R-:W-:-:S05]  /*48ea0*/  IADD3 R190, P4, R181, R4, RZ ;  /* 0x00000004b5be7210 */ /* 0x001fca0007f9e0ff */
[C---:B------:R-:W-:Y:S01]  /*48eb0*/  IMAD.X R191, R182.reuse, 0x1, R3, P4 ;  /* 0x00000001b6bf7824 */ /* 0x040fe200020e0603 */
[C---:B-1----:R-:W-:Y:S02]  /*48ec0*/  IADD3 R192, P1, R181.reuse, R6, RZ ;  /* 0x00000006b5c07210 */ /* 0x042fe40007f3e0ff */
[C---:B---3--:R-:W-:Y:S02]  /*48ed0*/  IADD3 R188, P2, R181.reuse, R0, RZ ;  /* 0x00000000b5bc7210 */ /* 0x048fe40007f5e0ff */
[----:B------:R0:W-:Y:S01]  /*48ee0*/  STL.64 [R1+0x3400], R190 ;  /* 0x003400be01007387 */ /* 0x0001e20000100a00 */
[----:B------:R-:W-:Y:S01]  /*48ef0*/  IMAD.X R193, R182, 0x1, R5, P1 ;  /* 0x00000001b6c17824 */ /* 0x000fe200008e0605 */
[----:B0-----:R-:W-:Y:S01]  /*48f00*/  IADD3 R190, P4, R181, R2, RZ ;  /* 0x00000002b5be7210 */ /* 0x001fe20007f9e0ff */
        /* <DEDUP_REMOVED lines=10> */
[----:B------:R0:W-:Y:S01]  /*48fb0*/  STL.64 [R1+0x33f8], R192 ;  /* 0x0033f8c001007387 */ /* 0x0001e20000100a00 */
[----:B------:R-:W-:Y:S02]  /*48fc0*/  IMAD.MOV.U32 R171, RZ, RZ, R170 ;  /* 0x000000ffffab7224 */ /* 0x000fe400078e00aa */
[----:B----4-:R-:W-:Y:S02]  /*48fd0*/  IMAD.MOV.U32 R170, RZ, RZ, R169 ;  /* 0x000000ffffaa7224 */ /* 0x010fe400078e00a9 */
[----:B------:R-:W3:Y:S01]  /*48fe0*/  LDL.LU R169, [R1+0x1e30] ;  /* 0x001e300001a97983 */ /* 0x000ee20000300800 */
[C---:B------:R-:W-:Y:S02]  /*48ff0*/  IMAD.X R189, R182.reuse, 0x1, R7, P2 ;  /* 0x00000001b6bd7824 */ /* 0x040fe400010e0607 */
[----:B------:R-:W-:-:S02]  /*49000*/  IMAD.X R191, R182, 0x1, R13, P4 ;  /* 0x00000001b6bf7824 */ /* 0x000fc400020e060d */
[----:B------:R-:W-:Y:S02]  /*49010*/  IMAD.MOV.U32 R182, RZ, RZ, R180 ;  /* 0x000000ffffb67224 */ /* 0x000fe400078e00b4 */
[----:B------:R-:W-:Y:S02]  /*49020*/  IMAD.MOV.U32 R180, RZ, RZ, R179 ;  /* 0x000000ffffb47224 */ /* 0x000fe400078e00b3 */
[----:B------:R-:W-:Y:S01]  /*49030*/  IMAD.MOV.U32 R179, RZ, RZ, R178 ;  /* 0x000000ffffb37224 */ /* 0x000fe200078e00b2 */
[----:B0-----:R-:W-:Y:S01]  /*49040*/  IADD3 R192, P1, R183, R4, RZ ;  /* 0x00000004b7c07210 */ /* 0x001fe20007f3e0ff */
[----:B------:R-:W-:Y:S02]  /*49050*/  IMAD.MOV.U32 R178, RZ, RZ, R177 ;  /* 0x000000ffffb27224 */ /* 0x000fe400078e00b1 */
[----:B------:R-:W-:Y:S02]  /*49060*/  IMAD.MOV.U32 R177, RZ, RZ, R176 ;  /* 0x000000ffffb17224 */ /* 0x000fe400078e00b0 */
[----:B------:R-:W-:Y:S01]  /*49070*/  IMAD.MOV.U32 R176, RZ, RZ, R175 ;  /* 0x000000ffffb07224 */ /* 0x000fe200078e00af */
[----:B------:R-:W-:Y:S01]  /*49080*/  SHF.R.S32.HI R56, RZ, 0x1f, R56 ;  /* 0x0000001fff387819 */ /* 0x000fe20000011438 */
[----:B------:R-:W-:-:S02]  /*49090*/  IMAD.MOV.U32 R175, RZ, RZ, R174 ;  /* 0x000000ffffaf7224 */ /* 0x000fc400078e00ae */
[----:B------:R-:W-:Y:S02]  /*490a0*/  IMAD.MOV.U32 R174, RZ, RZ, R173 ;  /* 0x000000ffffae7224 */ /* 0x000fe400078e00ad */
[----:B------:R-:W-:Y:S02]  /*490b0*/  IMAD.MOV.U32 R173, RZ, RZ, R172 ;  /* 0x000000ffffad7224 */ /* 0x000fe400078e00ac */
[----:B------:R-:W-:Y:S02]  /*490c0*/  IMAD.MOV.U32 R172, RZ, RZ, R171 ;  /* 0x000000ffffac7224 */ /* 0x000fe400078e00ab */
[----:B------:R-:W-:Y:S01]  /*490d0*/  IMAD.X R193, R194, 0x1, R3, P1 ;  /* 0x00000001c2c17824 */ /* 0x000fe200008e0603 */
[----:B------:R0:W-:Y:S01]  /*490e0*/  STL.64 [R1+0x33f0], R188 ;  /* 0x0033f0bc01007387 */ /* 0x0001e20000100a00 */
[----:B------:R-:W-:-:S03]  /*490f0*/  IMAD.MOV.U32 R171, RZ, RZ, R170 ;  /* 0x000000ffffab7224 */ /* 0x000fc600078e00aa */
[----:B------:R1:W-:Y:S01]  /*49100*/  STL.64 [R1+0x33e8], R190 ;  /* 0x0033e8be01007387 */ /* 0x0003e20000100a00 */
[C---:B0-----:R-:W-:Y:S02]  /*49110*/  IADD3 R188, P2, R183.reuse, R6, RZ ;  /* 0x00000006b7bc7210 */ /* 0x041fe40007f5e0ff */
[----:B-1----:R-:W-:-:S03]  /*49120*/  IADD3 R190, P4, R183, R0, RZ ;  /* 0x00000000b7be7210 */ /* 0x002fc60007f9e0ff */
[C---:B------:R-:W-:Y:S02]  /*49130*/  IMAD.X R189, R194.reuse, 0x1, R5, P2 ;  /* 0x00000001c2bd7824 */ /* 0x040fe400010e0605 */
[----:B------:R-:W-:Y:S01]  /*49140*/  IMAD.X R191, R194, 0x1, R7, P4 ;  /* 0x00000001c2bf7824 */ /* 0x000fe200020e0607 */
[----:B------:R-:W-:Y:S02]  /*49150*/  SHF.R.S32.HI R54, RZ, 0x1f, R55 ;  /* 0x0000001fff367819 */ /* 0x000fe40000011437 */
[----:B------:R-:W-:Y:S02]  /*49160*/  SHF.R.S32.HI R52, RZ, 0x1f, R53 ;  /* 0x0000001fff347819 */ /* 0x000fe40000011435 */
[----:B------:R-:W-:Y:S02]  /*49170*/  SHF.R.S32.HI R11, RZ, 0x1f, R51 ;  /* 0x0000001fff0b7819 */ /* 0x000fe40000011433 */
[----:B------:R-:W-:Y:S02]  /*49180*/  SHF.R.S32.HI R9, RZ, 0x1f, R63 ;  /* 0x0000001fff097819 */ /* 0x000fe4000001143f */
[----:B------:R-:W-:Y:S01]  /*49190*/  SHF.R.S32.HI R61, RZ, 0x1f, R10 ;  /* 0x0000001fff3d7819 */ /* 0x000fe2000001140a */
[----:B---3--:R-:W-:-:S02]  /*491a0*/  IMAD.MOV.U32 R170, RZ, RZ, R169 ;  /* 0x000000ffffaa7224 */ /* 0x008fc400078e00a9 */
[----:B------:R-:W-:Y:S02]  /*491b0*/  IMAD.MOV.U32 R169, RZ, RZ, R56 ;  /* 0x000000ffffa97224 */ /* 0x000fe400078e0038 */
[----:B------:R-:W3:Y:S04]  /*491c0*/  LDL.LU R56, [R1+0x56c0] ;  /* 0x0056c00001387983 */ /* 0x000ee80000300800 */
[----:B------:R0:W-:Y:S02]  /*491d0*/  STL.64 [R1+0x33e0], R192 ;  /* 0x0033e0c001007387 */ /* 0x0001e40000100a00 */
[----:B0-----:R-:W-:Y:S01]  /*491e0*/  IADD3 R192, P1, R183, R2, RZ ;  /* 0x00000002b7c07210 */ /* 0x001fe20007f3e0ff */
        /* <DEDUP_REMOVED lines=8> */
[----:B------:R-:W-:Y:S02]  /*49270*/  IMAD.MOV.U32 R175, RZ, RZ, R174 ;  /* 0x000000ffffaf7224 */ /* 0x000fe400078e00ae */
[----:B------:R-:W-:Y:S01]  /*49280*/  IMAD.MOV.U32 R180, RZ, RZ, R179 ;  /* 0x000000ffffb47224 */ /* 0x000fe200078e00b3 */
[----:B------:R0:W-:Y:S01]  /*49290*/  STL.64 [R1+0x33d8], R188 ;  /* 0x0033d8bc01007387 */ /* 0x0001e20000100a00 */
[----:B------:R-:W-:Y:S02]  /*492a0*/  IMAD.MOV.U32 R174, RZ, RZ, R173 ;  /* 0x000000ffffae7224 */ /* 0x000fe400078e00ad */
[----:B------:R-:W-:Y:S02]  /*492b0*/  IMAD.MOV.U32 R179, RZ, RZ, R178 ;  /* 0x000000ffffb37224 */ /* 0x000fe400078e00b2 */
[----:B------:R-:W-:Y:S02]  /*492c0*/  IMAD.MOV.U32 R173, RZ, RZ, R172 ;  /* 0x000000ffffad7224 */ /* 0x000fe400078e00ac */
[----:B------:R-:W-:-:S02]  /*492d0*/  IMAD.MOV.U32 R178, RZ, RZ, R177 ;  /* 0x000000ffffb27224 */ /* 0x000fc400078e00b1 */
[----:B------:R-:W-:Y:S02]  /*492e0*/  IMAD.MOV.U32 R172, RZ, RZ, R171 ;  /* 0x000000ffffac7224 */ /* 0x000fe400078e00ab */
[----:B------:R-:W-:Y:S01]  /*492f0*/  IMAD.MOV.U32 R177, RZ, RZ, R176 ;  /* 0x000000ffffb17224 */ /* 0x000fe200078e00b0 */
[----:B0-----:R-:W-:Y:S01]  /*49300*/  IADD3 R188, P2, R184, R4, RZ ;  /* 0x00000004b8bc7210 */ /* 0x001fe20007f5e0ff */
[----:B------:R-:W-:Y:S02]  /*49310*/  IMAD.MOV.U32 R171, RZ, RZ, R170 ;  /* 0x000000ffffab7224 */ /* 0x000fe400078e00aa */
[----:B------:R-:W-:Y:S02]  /*49320*/  IMAD.MOV.U32 R176, RZ, RZ, R175 ;  /* 0x000000ffffb07224 */ /* 0x000fe400078e00af */
[----:B------:R-:W-:Y:S02]  /*49330*/  IMAD.MOV.U32 R170, RZ, RZ, R169 ;  /* 0x000000ffffaa7224 */ /* 0x000fe400078e00a9 */
[----:B------:R-:W-:-:S02]  /*49340*/  IMAD.MOV.U32 R175, RZ, RZ, R174 ;  /* 0x000000ffffaf7224 */ /* 0x000fc400078e00ae */
[----:B------:R-:W-:Y:S02]  /*49350*/  IMAD.MOV.U32 R169, RZ, RZ, R55 ;  /* 0x000000ffffa97224 */ /* 0x000fe400078e0037 */
[----:B------:R-:W-:Y:S01]  /*49360*/  IMAD.MOV.U32 R174, RZ, RZ, R173 ;  /* 0x000000ffffae7224 */ /* 0x000fe200078e00ad */
[----:B------:R-:W4:Y:S01]  /*49370*/  LDL.LU R55, [R1+0x56bc] ;  /* 0x0056bc0001377983 */ /* 0x000f220000300800 */
[----:B------:R-:W-:Y:S02]  /*49380*/  IMAD.MOV.U32 R173, RZ, RZ, R172 ;  /* 0x000000ffffad7224 */ /* 0x000fe400078e00ac */
[----:B------:R-:W-:Y:S02]  /*49390*/  IMAD.MOV.U32 R172, RZ, RZ, R171 ;  /* 0x000000ffffac7224 */ /* 0x000fe400078e00ab */
[----:B------:R-:W-:Y:S01]  /*493a0*/  IMAD.X R189, R187, 0x1, R3, P2 ;  /* 0x00000001bbbd7824 */ /* 0x000fe200010e0603 */
[----:B------:R0:W-:Y:S01]  /*493b0*/  STL.64 [R1+0x33d0], R190 ;  /* 0x0033d0be01007387 */ /* 0x0001e20000100a00 */
[----:B------:R-:W-:-:S02]  /*493c0*/  IMAD.MOV.U32 R171, RZ, RZ, R170 ;  /* 0x000000ffffab7224 */ /* 0x000fc400078e00aa */
[----:B------:R-:W-:Y:S01]  /*493d0*/  IMAD.MOV.U32 R170, RZ, RZ, R169 ;  /* 0x000000ffffaa7224 */ /* 0x000fe200078e00a9 */
[----:B------:R1:W-:Y:S01]  /*493e0*/  STL.64 [R1+0x33c8], R192 ;  /* 0x0033c8c001007387 */ /* 0x0003e20000100a00 */
[----:B------:R-:W-:-:S03]  /*493f0*/  IMAD.MOV.U32 R169, RZ, RZ, R54 ;  /* 0x000000ffffa97224 */ /* 0x000fc600078e0036 */
[----:B------:R-:W3:Y:S01]  /*49400*/  LDL.LU R54, [R1+0x56b8] ;  /* 0x0056b80001367983 */ /* 0x000ee20000300800 */
        /* <DEDUP_REMOVED lines=25> */
[----:B------:R-:W-:Y:S02]  /*495a0*/  IMAD.MOV.U32 R176, RZ, RZ, R175 ;  /* 0x000000ffffb07224 */ /* 0x000fe400078e00af */
[----:B------:R-:W-:Y:S02]  /*495b0*/  IMAD.MOV.U32 R170, RZ, RZ, R169 ;  /* 0x000000ffffaa7224 */ /* 0x000fe400078e00a9 */
[----:B------:R-:W-:Y:S02]  /*495c0*/  IMAD.MOV.U32 R175, RZ, RZ, R174 ;  /* 0x000000ffffaf7224 */ /* 0x000fe400078e00ae */
[----:B------:R-:W-:-:S02]  /*495d0*/  IMAD.MOV.U32 R169, RZ, RZ, R53 ;  /* 0x000000ffffa97224 */ /* 0x000fc400078e0035 */
[----:B------:R-:W-:Y:S01]  /*495e0*/  IMAD.MOV.U32 R174, RZ, RZ, R173 ;  /* 0x000000ffffae7224 */ /* 0x000fe200078e00ad */
[----:B------:R-:W3:Y:S01]  /*495f0*/  LDL.LU R53, [R1+0x56b4] ;  /* 0x0056b40001357983 */ /* 0x000ee20000300800 */
        /* <DEDUP_REMOVED lines=1237> */
[----:B--2---:R-:W-:-:S02]  /*4e350*/  IMAD.MOV.U32 R169, RZ, RZ, R141 ;  /* 0x000000ffffa97224 */ /* 0x004fc400078e008d */
        /* <DEDUP_REMOVED lines=1452> */
[C---:B------:R-:W-:Y:S02]  /*53e20*/  IMAD.X R189, R187.reuse, 0x1, R5, P2 ;  /* 0x00000001bbbd7824 */ /* 0x040fe400010e0605 */
[----:B------:R-:W-:Y:S01]  /*53e30*/  IMAD.X R191, R187, 0x1, R7, P4 ;  /* 0x00000001bbbf7824 */ /* 0x000fe200020e0607 */
[----:B0-----:R-:W-:Y:S01]  /*53e40*/  IADD3 R192, P1, R184, R2, RZ ;  /* 0x00000002b8c07210 */ /* 0x001fe20007f3e0ff */
[----:B------:R-:W-:-:S02]  /*53e50*/  IMAD.MOV.U32 R184, RZ, RZ, R180 ;  /* 0x000000ffffb87224 */ /* 0x000fc400078e00b4 */
[----:B------:R-:W-:Y:S02]  /*53e60*/  IMAD.MOV.U32 R180, RZ, RZ, R179 ;  /* 0x000000ffffb47224 */ /* 0x000fe400078e00b3 */
[----:B------:R-:W-:Y:S02]  /*53e70*/  IMAD.MOV.U32 R179, RZ, RZ, R178 ;  /* 0x000000ffffb37224 */ /* 0x000fe400078e00b2 */
[----:B------:R-:W-:Y:S02]  /*53e80*/  IMAD.MOV.U32 R178, RZ, RZ, R177 ;  /* 0x000000ffffb27224 */ /* 0x000fe400078e00b1 */
[----:B------:R-:W-:Y:S02]  /*53e90*/  IMAD.MOV.U32 R177, RZ, RZ, R176 ;  /* 0x000000ffffb17224 */ /* 0x000fe400078e00b0 */
[----:B------:R-:W-:Y:S02]  /*53ea0*/  IMAD.X R193, R187, 0x1, R13, P1 ;  /* 0x00000001bbc17824 */ /* 0x000fe400008e060d */
[----:B------:R-:W-:-:S02]  /*53eb0*/  IMAD.MOV.U32 R176, RZ, RZ, R175 ;  /* 0x000000ffffb07224 */ /* 0x000fc400078e00af */
[----:B------:R-:W-:Y:S02]  /*53ec0*/  IMAD.MOV.U32 R187, RZ, RZ, R180 ;  /* 0x000000ffffbb7224 */ /* 0x000fe400078e00b4 */
[----:B------:R-:W-:Y:S02]  /*53ed0*/  IMAD.MOV.U32 R175, RZ, RZ, R174 ;  /* 0x000000ffffaf7224 */ /* 0x000fe400078e00ae */
[----:B------:R-:W-:Y:S01]  /*53ee0*/  IMAD.MOV.U32 R180, RZ, RZ, R179 ;  /* 0x000000ffffb47224 */ /* 0x000fe200078e00b3 */
[----:B------:R0:W-:Y:S01]  /*53ef0*/  STL.64 [R1+0x2928], R188 ;  /* 0x002928bc01007387 */ /* 0x0001e20000100a00 */
[----:B------:R-:W-:Y:S02]  /*53f00*/  IMAD.MOV.U32 R174, RZ, RZ, R173 ;  /* 0x000000ffffae7224 */ /* 0x000fe400078e00ad */
[----:B------:R-:W-:Y:S02]  /*53f10*/  IMAD.MOV.U32 R179, RZ, RZ, R178 ;  /* 0x000000ffffb37224 */ /* 0x000fe400078e00b2 */
[----:B------:R-:W-:-:S02]  /*53f20*/  IMAD.MOV.U32 R173, RZ, RZ, R172 ;  /* 0x000000ffffad7224 */ /* 0x000fc400078e00ac */
[----:B------:R-:W-:Y:S02]  /*53f30*/  IMAD.MOV.U32 R178, RZ, RZ, R177 ;  /* 0x000000ffffb27224 */ /* 0x000fe400078e00b1 */
[----:B------:R-:W-:Y:S02]  /*53f40*/  IMAD.MOV.U32 R172, RZ, RZ, R171 ;  /* 0x000000ffffac7224 */ /* 0x000fe400078e00ab */
[----:B------:R-:W-:Y:S01]  /*53f50*/  IMAD.MOV.U32 R177, RZ, RZ, R176 ;  /* 0x000000ffffb17224 */ /* 0x000fe200078e00b0 */
[----:B0-----:R-:W-:Y:S01]  /*53f60*/  IADD3 R188, P2, R186, R4, RZ ;  /* 0x00000004babc7210 */ /* 0x001fe20007f5e0ff */
[----:B------:R-:W-:Y:S02]  /*53f70*/  IMAD.MOV.U32 R171, RZ, RZ, R170 ;  /* 0x000000ffffab7224 */ /* 0x000fe400078e00aa */
[----:B------:R-:W-:Y:S02]  /*53f80*/  IMAD.MOV.U32 R176, RZ, RZ, R175 ;  /* 0x000000ffffb07224 */ /* 0x000fe400078e00af */
[----:B------:R-:W-:-:S02]  /*53f90*/  IMAD.MOV.U32 R175, RZ, RZ, R174 ;  /* 0x000000ffffaf7224 */ /* 0x000fc400078e00ae */
[----:B------:R-:W-:Y:S02]  /*53fa0*/  IMAD.MOV.U32 R174, RZ, RZ, R173 ;  /* 0x000000ffffae7224 */ /* 0x000fe400078e00ad */
[----:B------:R-:W-:Y:S02]  /*53fb0*/  IMAD.MOV.U32 R173, RZ, RZ, R172 ;  /* 0x000000ffffad7224 */ /* 0x000fe400078e00ac */
[----:B------:R-:W-:Y:S02]  /*53fc0*/  IMAD.MOV.U32 R172, RZ, RZ, R171 ;  /* 0x000000ffffac7224 */ /* 0x000fe400078e00ab */
[----:B------:R-:W-:Y:S02]  /*53fd0*/  IMAD.X R189, R185, 0x1, R3, P2 ;  /* 0x00000001b9bd7824 */ /* 0x000fe400010e0603 */
[----:B----4-:R-:W-:Y:S02]  /*53fe0*/  IMAD.MOV.U32 R170, RZ, RZ, R169 ;  /* 0x000000ffffaa7224 */ /* 0x010fe400078e00a9 */
[----:B------:R-:W-:-:S02]  /*53ff0*/  IMAD.MOV.U32 R169, RZ, RZ, R55 ;  /* 0x000000ffffa97224 */ /* 0x000fc400078e0037 */
[----:B------:R-:W3:Y:S01]  /*54000*/  LDL.LU R55, [R1+0x549c] ;  /* 0x00549c0001377983 */ /* 0x000ee20000300800 */
[----:B------:R-:W-:Y:S02]  /*54010*/  IMAD.MOV.U32 R171, RZ, RZ, R170 ;  /* 0x000000ffffab7224 */ /* 0x000fe400078e00aa */
[----:B------:R-:W-:Y:S01]  /*54020*/  IMAD.MOV.U32 R170, RZ, RZ, R169 ;  /* 0x000000ffffaa7224 */ /* 0x000fe200078e00a9 */
[----:B------:R0:W-:Y:S01]  /*54030*/  STL.64 [R1+0x2920], R190 ;  /* 0x002920be01007387 */ /* 0x0001e20000100a00 */
[----:B------:R-:W-:-:S03]  /*54040*/  IMAD.MOV.U32 R169, RZ, RZ, R56 ;  /* 0x000000ffffa97224 */ /* 0x000fc600078e0038 */
[----:B------:R1:W-:Y:S04]  /*54050*/  STL.64 [R1+0x2918], R192 ;  /* 0x002918c001007387 */ /* 0x0003e80000100a00 */
[----:B------:R-:W4:Y:S01]  /*54060*/  LDL.LU R56, [R1+0x5498] ;  /* 0x0054980001387983 */ /* 0x000f220000300800 */
        /* <DEDUP_REMOVED lines=110> */
[----:B------:R-:W4:Y:S01]  /*54750*/  LDL.LU R63, [R1+0x5484] ;  /* 0x00548400013f7983 */ /* 0x000f220000300800 */
        /* <DEDUP_REMOVED lines=2491> */
[----:B-1----:R-:W-:-:S03]  /*5e310*/  IADD3 R190, P4, R181, R0, RZ ;  /* 0x00000000b5be7210 */ /* 0x002fc60007f9e0ff */
[----:B------:R-:W-:Y:S01]  /*5e320*/  IMAD.X R189, R182, 0x1, R5, P2 ;  /* 0x00000001b6bd7824 */ /* 0x000fe200010e0605 */
[----:B---3--:R-:W-:Y:S01]  /*5e330*/  IADD3 R192, P1, R181, R2, RZ ;  /* 0x00000002b5c07210 */ /* 0x008fe20007f3e0ff */
[----:B------:R-:W-:Y:S02]  /*5e340*/  IMAD.MOV.U32 R181, RZ, RZ, R180 ;  /* 0x000000ffffb57224 */ /* 0x000fe400078e00b4 */
[----:B------:R-:W-:Y:S02]  /*5e350*/  IMAD.MOV.U32 R180, RZ, RZ, R179 ;  /* 0x000000ffffb47224 */ /* 0x000fe400078e00b3 */
[----:B------:R-:W-:Y:S02]  /*5e360*/  IMAD.MOV.U32 R179, RZ, RZ, R178 ;  /* 0x000000ffffb37224 */ /* 0x000fe400078e00b2 */
[----:B------:R-:W-:Y:S02]  /*5e370*/  IMAD.MOV.U32 R178, RZ, RZ, R177 ;  /* 0x000000ffffb27224 */ /* 0x000fe400078e00b1 */
[----:B------:R-:W-:-:S02]  /*5e380*/  IMAD.MOV.U32 R177, RZ, RZ, R176 ;  /* 0x000000ffffb17224 */ /* 0x000fc400078e00b0 */
[C---:B------:R-:W-:Y:S02]  /*5e390*/  IMAD.X R191, R182.reuse, 0x1, R7, P4 ;  /* 0x00000001b6bf7824 */ /* 0x040fe400020e0607 */
[----:B------:R-:W-:Y:S02]  /*5e3a0*/  IMAD.X R193, R182, 0x1, R13, P1 ;  /* 0x00000001b6c17824 */ /* 0x000fe400008e060d */
        /* <DEDUP_REMOVED lines=17> */
[----:B------:R-:W-:Y:S01]  /*5e4c0*/  IMAD.MOV.U32 R174, RZ, RZ, R173 ;  /* 0x000000ffffae7224 */ /* 0x000fe200078e00ad */
[----:B------:R-:W3:Y:S01]  /*5e4d0*/  LDL.LU R73, [R1+0x528c] ;  /* 0x00528c0001497983 */ /* 0x000ee20000300800 */
        /* <DEDUP_REMOVED lines=9> */
[----:B------:R-:W3:Y:S04]  /*5e570*/  LDL.LU R72, [R1+0x5288] ;  /* 0x0052880001487983 */ /* 0x000ee80000300800 */
[----:B------:R4:W-:Y:S01]  /*5e580*/  STL.64 [R1+0x1fc0], R188 ;  /* 0x001fc0bc01007387 */ /* 0x0009e20000100a00 */
[C---:B0-----:R-:W-:Y:S02]  /*5e590*/  IADD3 R190, P4, R183.reuse, R6, RZ ;  /* 0x00000006b7be7210 */ /* 0x041fe40007f9e0ff */
[----:B-1----:R-:W-:-:S03]  /*5e5a0*/  IADD3 R192, P1, R183, R0, RZ ;  /* 0x00000000b7c07210 */ /* 0x002fc60007f3e0ff */
[----:B------:R-:W-:Y:S01]  /*5e5b0*/  IMAD.X R191, R194, 0x1, R5, P4 ;  /* 0x00000001c2bf7824 */ /* 0x000fe200020e0605 */
[----:B----4-:R-:W-:Y:S01]  /*5e5c0*/  IADD3 R188, P2, R183, R2, RZ ;  /* 0x00000002b7bc7210 */ /* 0x010fe20007f5e0ff */
[----:B------:R-:W-:Y:S02]  /*5e5d0*/  IMAD.MOV.U32 R183, RZ, RZ, R180 ;  /* 0x000000ffffb77224 */ /* 0x000fe400078e00b4 */
        /* <DEDUP_REMOVED lines=65> */
[----:B------:R-:W-:Y:S02]  /*5e9f0*/  IMAD.MOV.U32 R160, RZ, RZ, R69 ;  /* 0x000000ffffa07224 */ /* 0x000fe400078e0045 */
[----:B------:R-:W-:Y:S01]  /*5ea00*/  IMAD.MOV.U32 R173, RZ, RZ, R172 ;  /* 0x000000ffffad7224 */ /* 0x000fe200078e00ac */
[----:B------:R-:W3:Y:S01]  /*5ea10*/  LDL.LU R69, [R1+0x527c] ;  /* 0x00527c0001457983 */ /* 0x000ee20000300800 */
[----:B------:R-:W-:Y:S02]  /*5ea20*/  IMAD.X R193, R185, 0x1, R3, P1 ;  /* 0x00000001b9c17824 */ /* 0x000fe400008e0603 */
[----:B------:R-:W-:Y:S01]  /*5ea30*/  IMAD.MOV.U32 R172, RZ, RZ, R171 ;  /* 0x000000ffffac7224 */ /* 0x000fe200078e00ab */
[----:B------:R0:W-:Y:S01]  /*5ea40*/  STL.64 [R1+0x1f90], R188 ;  /* 0x001f90bc01007387 */ /* 0x0001e20000100a00 */
[----:B------:R-:W-:-:S02]  /*5ea50*/  IMAD.MOV.U32 R171, RZ, RZ, R170 ;  /* 0x000000ffffab7224 */ /* 0x000fc400078e00aa */
[----:B------:R-:W-:Y:S01]  /*5ea60*/  IMAD.MOV.U32 R170, RZ, RZ, R68 ;  /* 0x000000ffffaa7224 */ /* 0x000fe200078e0044 */
[----:B------:R1:W-:Y:S04]  /*5ea70*/  STL.64 [R1+0x1f88], R190 ;  /* 0x001f88be01007387 */ /* 0x0003e80000100a00 */
        /* <DEDUP_REMOVED lines=33> */
[----:B------:R-:W4:Y:S01]  /*5ec90*/  LDL.LU R67, [R1+0x5274] ;  /* 0x0052740001437983 */ /* 0x000f220000300800 */
[----:B------:R-:W-:Y:S02]  /*5eca0*/  IMAD.X R189, R182, 0x1, R3, P2 ;  /* 0x00000001b6bd7824 */ /* 0x000fe400010e0603 */
[----:B------:R-:W-:Y:S01]  /*5ecb0*/  IMAD.MOV.U32 R171, RZ, RZ, R170 ;  /* 0x000000ffffab7224 */ /* 0x000fe200078e00aa */
[----:B------:R0:W-:Y:S01]  /*5ecc0*/  STL.64 [R1+0x1f70], R190 ;  /* 0x001f70be01007387 */ /* 0x0001e20000100a00 */
[----:B------:R-:W-:-:S02]  /*5ecd0*/  IMAD.MOV.U32 R170, RZ, RZ, R158 ;  /* 0x000000ffffaa7224 */ /* 0x000fc400078e009e */
[----:B------:R-:W-:Y:S01]  /*5ece0*/  IMAD.MOV.U32 R158, RZ, RZ, R66 ;  /* 0x000000ffff9e7224 */ /* 0x000fe200078e0042 */
        /* <DEDUP_REMOVED lines=32> */
[----:B------:R-:W-:Y:S01]  /*5eef0*/  IMAD.MOV.U32 R172, RZ, RZ, R171 ;  /* 0x000000ffffac7224 */ /* 0x000fe200078e00ab */
[----:B------:R-:W3:Y:S01]  /*5ef00*/  LDL.LU R65, [R1+0x526c] ;  /* 0x00526c0001417983 */ /* 0x000ee20000300800 */
[----:B------:R-:W-:Y:S02]  /*5ef10*/  IMAD.X R191, R194, 0x1, R3, P4 ;  /* 0x00000001c2bf7824 */ /* 0x000fe400020e0603 */
[----:B------:R-:W-:Y:S01]  /*5ef20*/  IMAD.MOV.U32 R171, RZ, RZ, R170 ;  /* 0x000000ffffab7224 */ /* 0x000fe200078e00aa */
[----:B------:R0:W-:Y:S01]  /*5ef30*/  STL.64 [R1+0x1f50], R192 ;  /* 0x001f50c001007387 */ /* 0x0001e20000100a00 */
[----:B------:R-:W-:Y:S02]  /*5ef40*/  IMAD.MOV.U32 R170, RZ, RZ, R154 ;  /* 0x000000ffffaa7224 */ /* 0x000fe400078e009a */
        /* <DEDUP_REMOVED lines=34> */
[----:B------:R-:W4:Y:S01]  /*5f170*/  LDL.LU R63, [R1+0x5264] ;  /* 0x00526400013f7983 */ /* 0x000f220000300800 */
[----:B------:R-:W-:Y:S02]  /*5f180*/  IMAD.X R193, R187, 0x1, R3, P1 ;  /* 0x00000001bbc17824 */ /* 0x000fe400008e0603 */
[----:B------:R-:W-:Y:S01]  /*5f190*/  IMAD.MOV.U32 R171, RZ, RZ, R170 ;  /* 0x000000ffffab7224 */ /* 0x000fe200078e00aa */
[----:B------:R0:W-:Y:S01]  /*5f1a0*/  STL.64 [R1+0x1f30], R188 ;  /* 0x001f30bc01007387 */ /* 0x0001e20000100a00 */
[----:B------:R-:W-:Y:S02]  /*5f1b0*/  IMAD.MOV.U32 R170, RZ, RZ, R161 ;  /* 0x000000ffffaa7224 */ /* 0x000fe400078e00a1 */
        /* <DEDUP_REMOVED lines=32> */
[----:B------:R-:W-:Y:S01]  /*5f3c0*/  IMAD.MOV.U32 R173, RZ, RZ, R172 ;  /* 0x000000ffffad7224 */ /* 0x000fe200078e00ac */
[----:B------:R-:W3:Y:S01]  /*5f3d0*/  LDL.LU R61, [R1+0x525c] ;  /* 0x00525c00013d7983 */ /* 0x000ee20000300800 */
[----:B------:R-:W-:-:S02]  /*5f3e0*/  IMAD.MOV.U32 R172, RZ, RZ, R171 ;  /* 0x000000ffffac7224 */ /* 0x000fc400078e00ab */
        /* <DEDUP_REMOVED lines=21> */
[----:B------:R-:W-:Y:S01]  /*5f540*/  IMAD.MOV.U32 R173, RZ, RZ, R172 ;  /* 0x000000ffffad7224 */ /* 0x000fe200078e00ac */
[----:B0-----:R-:W-:Y:S01]  /*5f550*/  IADD3 R190, P4, R180, R4, RZ ;  /* 0x00000004b4be7210 */ /* 0x001fe20007f9e0ff */
[----:B------:R-:W-:Y:S02]  /*5f560*/  IMAD.MOV.U32 R172, RZ, RZ, R171 ;  /* 0x000000ffffac7224 */ /* 0x000fe400078e00ab */
[----:B------:R-:W-:-:S02]  /*5f570*/  IMAD.X R193, R185, 0x1, R7, P1 ;  /* 0x00000001b9c17824 */ /* 0x000fc400008e0607 */
[----:B------:R-:W-:Y:S02]  /*5f580*/  IMAD.MOV.U32 R171, RZ, RZ, R170 ;  /* 0x000000ffffab7224 */ /* 0x000fe400078e00aa */
[----:B------:R-:W-:Y:S02]  /*5f590*/  IMAD.X R189, R185, 0x1, R13, P2 ;  /* 0x00000001b9bd7824 */ /* 0x000fe400010e060d */
[----:B------:R-:W-:Y:S02]  /*5f5a0*/  IMAD.MOV.U32 R170, RZ, RZ, R168 ;  /* 0x000000ffffaa7224 */ /* 0x000fe400078e00a8 */
[----:B------:R-:W-:Y:S02]  /*5f5b0*/  IMAD.X R191, R182, 0x1, R3, P4 ;  /* 0x00000001b6bf7824 */ /* 0x000fe400020e0603 */
[----:B------:R-:W-:Y:S02]  /*5f5c0*/  IMAD.MOV.U32 R168, RZ, RZ, R59 ;  /* 0x000000ffffa87224 */ /* 0x000fe400078e003b */
[----:B------:R-:W4:Y:S04]  /*5f5d0*/  LDL.LU R59, [R1+0x5254] ;  /* 0x00525400013b7983 */ /* 0x000f280000300800 */
[----:B------:R0:W-:Y:S04]  /*5f5e0*/  STL.64 [R1+0x1ef0], R192 ;  /* 0x001ef0c001007387 */ /* 0x0001e80000100a00 */
[----:B------:R1:W-:Y:S04]  /*5f5f0*/  STL.64 [R1+0x1ee8], R188 ;  /* 0x001ee8bc01007387 */ /* 0x0003e80000100a00 */
[----:B------:R2:W-:Y:S01]  /*5f600*/  STL.64 [R1+0x1ee0], R190 ;  /* 0x001ee0be01007387 */ /* 0x0005e20000100a00 */
[----:B0-----:R-:W-:-:S02]  /*5f610*/  IADD3 R192, P1, R180, R6, RZ ;  /* 0x00000006b4c07210 */ /* 0x001fc40007f3e0ff */
[C---:B-1----:R-:W-:Y:S02]  /*5f620*/  IADD3 R188, P2, R180.reuse, R0, RZ ;  /* 0x00000000b4bc7210 */ /* 0x042fe40007f5e0ff */
[----:B--2---:R-:W-:Y:S01]  /*5f630*/  IADD3 R190, P4, R180, R2, RZ ;  /* 0x00000002b4be7210 */ /* 0x004fe20007f9e0ff */
[----:B------:R-:W-:Y:S02]  /*5f640*/  IMAD.MOV.U32 R180, RZ, RZ, R179 ;  /* 0x000000ffffb47224 */ /* 0x000fe400078e00b3 */
[----:B------:R-:W-:Y:S02]  /*5f650*/  IMAD.MOV.U32 R179, RZ, RZ, R178 ;  /* 0x000000ffffb37224 */ /* 0x000fe400078e00b2 */
[----:B------:R-:W-:Y:S02]  /*5f660*/  IMAD.MOV.U32 R178, RZ, RZ, R177 ;  /* 0x000000ffffb27224 */ /* 0x000fe400078e00b1 */
[----:B------:R-:W-:Y:S02]  /*5f670*/  IMAD.X R193, R182, 0x1, R5, P1 ;  /* 0x00000001b6c17824 */ /* 0x000fe400008e0605 */
        /* <DEDUP_REMOVED lines=10> */
[----:B------:R-:W-:Y:S01]  /*5f720*/  IMAD.MOV.U32 R178, RZ, RZ, R177 ;  /* 0x000000ffffb27224 */ /* 0x000fe200078e00b1 */
[----:B------:R0:W-:Y:S01]  /*5f730*/  STL.64 [R1+0x1ed8], R192 ;  /* 0x001ed8c001007387 */ /* 0x0001e20000100a00 */
[----:B------:R-:W-:Y:S02]  /*5f740*/  IMAD.MOV.U32 R172, RZ, RZ, R171 ;  /* 0x000000ffffac7224 */ /* 0x000fe400078e00ab */
[----:B------:R-:W-:-:S02]  /*5f750*/  IMAD.MOV.U32 R177, RZ, RZ, R176 ;  /* 0x000000ffffb17224 */ /* 0x000fc400078e00b0 */
[----:B------:R-:W-:Y:S02]  /*5f760*/  IMAD.MOV.U32 R171, RZ, RZ, R170 ;  /* 0x000000ffffab7224 */ /* 0x000fe400078e00aa */
[----:B------:R-:W-:Y:S02]  /*5f770*/  IMAD.MOV.U32 R176, RZ, RZ, R175 ;  /* 0x000000ffffb07224 */ /* 0x000fe400078e00af */
[----:B------:R-:W-:Y:S02]  /*5f780*/  IMAD.MOV.U32 R170, RZ, RZ, R166 ;  /* 0x000000ffffaa7224 */ /* 0x000fe400078e00a6 */
[----:B------:R-:W-:Y:S01]  /*5f790*/  IMAD.MOV.U32 R175, RZ, RZ, R174 ;  /* 0x000000ffffaf7224 */ /* 0x000fe200078e00ae */
[----:B0-----:R-:W-:Y:S01]  /*5f7a0*/  IADD3 R192, P1, R181, R4, RZ ;  /* 0x00000004b5c07210 */ /* 0x001fe20007f3e0ff */
[----:B------:R-:W-:Y:S02]  /*5f7b0*/  IMAD.MOV.U32 R166, RZ, RZ, R58 ;  /* 0x000000ffffa67224 */ /* 0x000fe400078e003a */
[----:B------:R-:W-:-:S02]  /*5f7c0*/  IMAD.MOV.U32 R174, RZ, RZ, R173 ;  /* 0x000000ffffae7224 */ /* 0x000fc400078e00ad */
[----:B------:R-:W-:Y:S02]  /*5f7d0*/  IMAD.MOV.U32 R173, RZ, RZ, R172 ;  /* 0x000000ffffad7224 */ /* 0x000fe400078e00ac */
[----:B------:R-:W-:Y:S02]  /*5f7e0*/  IMAD.MOV.U32 R185, RZ, RZ, R184 ;  /* 0x000000ffffb97224 */ /* 0x000fe400078e00b8 */
[----:B------:R-:W-:Y:S02]  /*5f7f0*/  IMAD.MOV.U32 R172, RZ, RZ, R171 ;  /* 0x000000ffffac7224 */ /* 0x000fe400078e00ab */
[----:B------:R-:W-:Y:S01]  /*5f800*/  IMAD.MOV.U32 R184, RZ, RZ, R167 ;  /* 0x000000ffffb87224 */ /* 0x000fe200078e00a7 */
[----:B------:R-:W-:Y:S01]  /*5f810*/  SHF.R.S32.HI R167, RZ, 0x1f, R58 ;  /* 0x0000001fffa77819 */ /* 0x000fe2000001143a */
[----:B------:R-:W-:Y:S01]  /*5f820*/  IMAD.MOV.U32 R171, RZ, RZ, R170 ;  /* 0x000000ffffab7224 */ /* 0x000fe200078e00aa */
[----:B------:R-:W4:Y:S01]  /*5f830*/  LDL.LU R58, [R1+0x5250] ;  /* 0x00525000013a7983 */ /* 0x000f220000300800 */
[----:B------:R-:W-:-:S02]  /*5f840*/  IMAD.MOV.U32 R170, RZ, RZ, R166 ;  /* 0x000000ffffaa7224 */ /* 0x000fc400078e00a6 */
        /* <DEDUP_REMOVED lines=11> */
[----:B------:R-:W-:Y:S01]  /*5f900*/  IADD3 R192, P1, R181, R2, RZ ;  /* 0x00000002b5c07210 */ /* 0x000fe20007f3e0ff */
        /* <DEDUP_REMOVED lines=38> */
[----:B-1----:R-:W-:Y:S01]  /*5fb70*/  IADD3 R192, P1, R183, R0, RZ ;  /* 0x00000000b7c07210 */ /* 0x002fe20007f3e0ff */
        /* <DEDUP_REMOVED lines=110> */
[----:B------:R-:W2:Y:S01]  /*60260*/  LDL.LU R50, [R1+0x5230] ;  /* 0x0052300001327983 */ /* 0x000ea20000300800 */
[----:B------:R-:W-:Y:S02]  /*60270*/  IMAD.X R189, R194, 0x1, R3, P2 ;  /* 0x00000001c2bd7824 */ /* 0x000fe400010e0603 */
[----:B------:R-:W-:Y:S01]  /*60280*/  IMAD.MOV.U32 R171, RZ, RZ, R170 ;  /* 0x000000ffffab7224 */ /* 0x000fe200078e00aa */
[----:B------:R0:W-:Y:S01]  /*60290*/  STL.64 [R1+0x1e50], R190 ;  /* 0x001e50be01007387 */ /* 0x0001e20000100a00 */
[----:B------:R-:W-:-:S02]  /*602a0*/  IMAD.MOV.U32 R170, RZ, RZ, R159 ;  /* 0x000000ffffaa7224 */ /* 0x000fc400078e009f */
[----:B------:R-:W-:Y:S01]  /*602b0*/  IMAD.MOV.U32 R159, RZ, RZ, R49 ;  /* 0x000000ffff9f7224 */ /* 0x000fe200078e0031 */
[----:B------:R1:W-:Y:S04]  /*602c0*/  STL.64 [R1+0x1e48], R192 ;  /* 0x001e48c001007387 */ /* 0x0003e80000100a00 */
[----:B------:R-:W3:Y:S04]  /*602d0*/  LDL.LU R49, [R1+0x522c] ;  /* 0x00522c0001317983 */ /* 0x000ee80000300800 */
[----:B------:R1:W-:Y:S01]  /*602e0*/  STL.64 [R1+0x1e40], R188 ;  /* 0x001e40bc01007387 */ /* 0x0003e20000100a00 */
[----:B0-----:R-:W-:-:S02]  /*602f0*/  IADD3 R190, P4, R181, R6, RZ ;  /* 0x00000006b5be7210 */ /* 0x001fc40007f9e0ff */
        /* <DEDUP_REMOVED lines=25> */
[----:B------:R-:W-:Y:S01]  /*60490*/  IMAD.MOV.U32 R174, RZ, RZ, R173 ;  /* 0x000000ffffae7224 */ /* 0x000fe200078e00ad */
[----:B------:R-:W3:Y:S01]  /*604a0*/  LDL.LU R48, [R1+0x5228] ;  /* 0x0052280001307983 */ /* 0x000ee20000300800 */
[----:B------:R-:W-:Y:S02]  /*604b0*/  IMAD.X R193, R194, 0x1, R7, P1 ;  /* 0x00000001c2c17824 */ /* 0x000fe400008e0607 */
[----:B------:R-:W-:-:S02]  /*604c0*/  IMAD.MOV.U32 R173, RZ, RZ, R172 ;  /* 0x000000ffffad7224 */ /* 0x000fc400078e00ac */
[----:B------:R-:W-:Y:S02]  /*604d0*/  IMAD.X R189, R194, 0x1, R13, P2 ;  /* 0x00000001c2bd7824 */ /* 0x000fe400010e060d */
[----:B------:R-:W-:Y:S02]  /*604e0*/  IMAD.MOV.U32 R172, RZ, RZ, R171 ;  /* 0x000000ffffac7224 */ /* 0x000fe400078e00ab */
        /* <DEDUP_REMOVED lines=8> */
[----:B------:R-:W4:Y:S04]  /*60570*/  LDL.LU R47, [R1+0x5224] ;  /* 0x00522400012f7983 */ /* 0x000f280000300800 */
[----:B------:R1:W-:Y:S01]  /*60580*/  STL.64 [R1+0x1e20], R190 ;  /* 0x001e20be01007387 */ /* 0x0003e20000100a00 */
[C---:B0-----:R-:W-:Y:S02]  /*60590*/  IADD3 R192, P1, R183.reuse, R6, RZ ;  /* 0x00000006b7c07210 */ /* 0x041fe40007f3e0ff */
[C---:B-1----:R-:W-:Y:S02]  /*605a0*/  IADD3 R188, P2, R183.reuse, R0, RZ ;  /* 0x00000000b7bc7210 */ /* 0x042fe40007f5e0ff */
[----:B------:R-:W-:Y:S01]  /*605b0*/  IADD3 R190, P4, R183, R2, RZ ;  /* 0x00000002b7be7210 */ /* 0x000fe20007f9e0ff */
        /* <DEDUP_REMOVED lines=14> */
[----:B------:R-:W-:Y:S02]  /*606a0*/  IMAD.X R189, R187, 0x1, R7, P2 ;  /* 0x00000001bbbd7824 */ /* 0x000fe400010e0607 */
[----:B------:R-:W-:Y:S02]  /*606b0*/  IMAD.MOV.U32 R168, RZ, RZ, R165 ;  /* 0x000000ffffa87224 */ /* 0x000fe400078e00a5 */
[----:B------:R-:W-:Y:S01]  /*606c0*/  IMAD.MOV.U32 R195, RZ, RZ, R180 ;  /* 0x000000ffffc37224 */ /* 0x000fe200078e00b4 */
[----:B------:R0:W-:Y:S01]  /*606d0*/  STL.64 [R1+0x1e18], R192 ;  /* 0x001e18c001007387 */ /* 0x0001e20000100a00 */
[----:B------:R-:W-:Y:S02]  /*606e0*/  IMAD.MOV.U32 R165, RZ, RZ, R160 ;  /* 0x000000ffffa57224 */ /* 0x000fe400078e00a0 */
[----:B------:R-:W-:-:S02]  /*606f0*/  IMAD.MOV.U32 R180, RZ, RZ, R179 ;  /* 0x000000ffffb47224 */ /* 0x000fc400078e00b3 */
[----:B------:R-:W-:Y:S02]  /*60700*/  IMAD.MOV.U32 R160, RZ, RZ, R46 ;  /* 0x000000ffffa07224 */ /* 0x000fe400078e002e */
[----:B------:R-:W-:Y:S01]  /*60710*/  IMAD.MOV.U32 R179, RZ, RZ, R178 ;  /* 0x000000ffffb37224 */ /* 0x000fe200078e00b2 */
[----:B------:R-:W4:Y:S01]  /*60720*/  LDL.LU R46, [R1+0x5220] ;  /* 0x00522000012e7983 */ /* 0x000f220000300800 */
[----:B------:R-:W-:Y:S02]  /*60730*/  IMAD.MOV.U32 R178, RZ, RZ, R177 ;  /* 0x000000ffffb27224 */ /* 0x000fe400078e00b1 */
[----:B------:R-:W-:Y:S01]  /*60740*/  IMAD.MOV.U32 R177, RZ, RZ, R176 ;  /* 0x000000ffffb17224 */ /* 0x000fe200078e00b0 */
[----:B0-----:R-:W-:Y:S01]  /*60750*/  IADD3 R192, P1, R186, R4, RZ ;  /* 0x00000004bac07210 */ /* 0x001fe20007f3e0ff */
[----:B------:R0:W-:Y:S01]  /*60760*/  STL.64 [R1+0x1e10], R188 ;  /* 0x001e10bc01007387 */ /* 0x0001e20000100a00 */
[----:B------:R-:W-:Y:S02]  /*60770*/  IMAD.MOV.U32 R176, RZ, RZ, R175 ;  /* 0x000000ffffb07224 */ /* 0x000fe400078e00af */
[----:B------:R-:W-:-:S02]  /*60780*/  IMAD.MOV.U32 R175, RZ, RZ, R174 ;  /* 0x000000ffffaf7224 */ /* 0x000fc400078e00ae */
[----:B------:R-:W-:Y:S02]  /*60790*/  IMAD.X R191, R187, 0x1, R13, P4 ;  /* 0x00000001bbbf7824 */ /* 0x000fe400020e060d */
[----:B------:R-:W-:Y:S02]  /*607a0*/  IMAD.MOV.U32 R174, RZ, RZ, R173 ;  /* 0x000000ffffae7224 */ /* 0x000fe400078e00ad */
[----:B------:R-:W-:Y:S01]  /*607b0*/  IMAD.X R193, R185, 0x1, R3, P1 ;  /* 0x00000001b9c17824 */ /* 0x000fe200008e0603 */
[----:B0-----:R-:W-:Y:S01]  /*607c0*/  IADD3 R188, P2, R186, R6, RZ ;  /* 0x00000006babc7210 */ /* 0x001fe20007f5e0ff */
[----:B------:R-:W-:Y:S02]  /*607d0*/  IMAD.MOV.U32 R173, RZ, RZ, R171 ;  /* 0x000000ffffad7224 */ /* 0x000fe400078e00ab */
[----:B------:R-:W-:Y:S02]  /*607e0*/  IMAD.MOV.U32 R171, RZ, RZ, R170 ;  /* 0x000000ffffab7224 */ /* 0x000fe400078e00aa */
[----:B------:R-:W-:-:S02]  /*607f0*/  IMAD.MOV.U32 R170, RZ, RZ, R169 ;  /* 0x000000ffffaa7224 */ /* 0x000fc400078e00a9 */
[----:B------:R-:W-:Y:S01]  /*60800*/  IMAD.X R189, R185, 0x1, R5, P2 ;  /* 0x00000001b9bd7824 */ /* 0x000fe200010e0605 */
[----:B------:R0:W-:Y:S01]  /*60810*/  STL.64 [R1+0x1e08], R190 ;  /* 0x001e08be01007387 */ /* 0x0001e20000100a00 */
[----:B------:R-:W-:Y:S02]  /*60820*/  IMAD.MOV.U32 R169, RZ, RZ, R166 ;  /* 0x000000ffffa97224 */ /* 0x000fe400078e00a6 */
[----:B------:R-:W-:Y:S01]  /*60830*/  IMAD.MOV.U32 R166, RZ, RZ, R162 ;  /* 0x000000ffffa67224 */ /* 0x000fe200078e00a2 */
[----:B------:R-:W-:Y:S01]  /*60840*/  STL.64 [R1+0x1e00], R192 ;  /* 0x001e00c001007387 */ /* 0x000fe20000100a00 */
[----:B------:R-:W-:-:S03]  /*60850*/  IMAD.MOV.U32 R162, RZ, RZ, R45 ;  /* 0x000000ffffa27224 */ /* 0x000fc600078e002d */
[----:B------:R-:W2:Y:S04]  /*60860*/  LDL.LU R45, [R1+0x521c] ;  /* 0x00521c00012d7983 */ /* 0x000ea80000300800 */
[----:B------:R1:W-:Y:S01]  /*60870*/  STL.64 [R1+0x1df8], R188 ;  /* 0x001df8bc01007387 */ /* 0x0003e20000100a00 */
[C---:B0-----:R-:W-:Y:S02]  /*60880*/  IADD3 R190, P4, R186.reuse, R0, RZ ;  /* 0x00000000babe7210 */ /* 0x041fe40007f9e0ff */
[----:B------:R-:W-:Y:S01]  /*60890*/  IADD3 R186, P1, R186, R2, RZ ;  /* 0x00000002baba7210 */ /* 0x000fe20007f3e0ff */
[----:B-1----:R-:W-:Y:S02]  /*608a0*/  IMAD.MOV.U32 R189, RZ, RZ, R180 ;  /* 0x000000ffffbd7224 */ /* 0x002fe400078e00b4 */
        /* <DEDUP_REMOVED lines=14> */
[----:B------:R-:W-:Y:S01]  /*60990*/  IADD3 R192, P2, R184, R4, RZ ;  /* 0x00000004b8c07210 */ /* 0x000fe20007f5e0ff */
[----:B------:R-:W-:Y:S02]  /*609a0*/  IMAD.MOV.U32 R166, RZ, RZ, R162 ;  /* 0x000000ffffa67224 */ /* 0x000fe400078e00a2 */
[----:B------:R-:W-:Y:S02]  /*609b0*/  IMAD.X R187, R185, 0x1, R13, P1 ;  /* 0x00000001b9bb7824 */ /* 0x000fe400008e060d */
[----:B------:R-:W-:Y:S02]  /*609c0*/  IMAD.MOV.U32 R178, RZ, RZ, R177 ;  /* 0x000000ffffb27224 */ /* 0x000fe400078e00b1 */
[----:B------:R-:W-:Y:S02]  /*609d0*/  IMAD.MOV.U32 R162, RZ, RZ, R44 ;  /* 0x000000ffffa27224 */ /* 0x000fe400078e002c */
[----:B------:R-:W-:Y:S01]  /*609e0*/  IMAD.MOV.U32 R177, RZ, RZ, R176 ;  /* 0x000000ffffb17224 */ /* 0x000fe200078e00b0 */
[----:B------:R-:W2:Y:S01]  /*609f0*/  LDL.LU R44, [R1+0x5218] ;  /* 0x00521800012c7983 */ /* 0x000ea20000300800 */
[----:B------:R-:W-:-:S02]  /*60a00*/  IMAD.MOV.U32 R176, RZ, RZ, R175 ;  /* 0x000000ffffb07224 */ /* 0x000fc400078e00af */
[----:B------:R-:W-:Y:S01]  /*60a10*/  IMAD.MOV.U32 R188, RZ, RZ, R180 ;  /* 0x000000ffffbc7224 */ /* 0x000fe200078e00b4 */
[----:B------:R0:W-:Y:S01]  /*60a20*/  STL.64 [R1+0x1df0], R190 ;  /* 0x001df0be01007387 */ /* 0x0001e20000100a00 */
[----:B------:R-:W-:Y:S02]  /*60a30*/  IMAD.MOV.U32 R175, RZ, RZ, R174 ;  /* 0x000000ffffaf7224 */ /* 0x000fe400078e00ae */
[----:B------:R-:W-:Y:S01]  /*60a40*/  IMAD.MOV.U32 R180, RZ, RZ, R179 ;  /* 0x000000ffffb47224 */ /* 0x000fe200078e00b3 */
[----:B------:R1:W-:Y:S01]  /*60a50*/  STL.64 [R1+0x1de8], R186 ;  /* 0x001de8ba01007387 */ /* 0x0003e20000100a00 */
[----:B------:R-:W-:Y:S02]  /*60a60*/  IMAD.MOV.U32 R174, RZ, RZ, R173 ;  /* 0x000000ffffae7224 */ /* 0x000fe400078e00ad */
[----:B------:R-:W-:Y:S02]  /*60a70*/  IMAD.MOV.U32 R179, RZ, RZ, R178 ;  /* 0x000000ffffb37224 */ /* 0x000fe400078e00b2 */
[----:B------:R-:W-:-:S02]  /*60a80*/  IMAD.MOV.U32 R173, RZ, RZ, R170 ;  /* 0x000000ffffad7224 */ /* 0x000fc400078e00aa */
[----:B------:R-:W-:Y:S01]  /*60a90*/  IMAD.MOV.U32 R178, RZ, RZ, R177 ;  /* 0x000000ffffb27224 */ /* 0x000fe200078e00b1 */
[----:B0-----:R-:W-:Y:S01]  /*60aa0*/  IADD3 R190, P4, R184, R6, RZ ;  /* 0x00000006b8be7210 */ /* 0x001fe20007f9e0ff */
[----:B------:R-:W-:Y:S02]  /*60ab0*/  IMAD.MOV.U32 R170, RZ, RZ, R169 ;  /* 0x000000ffffaa7224 */ /* 0x000fe400078e00a9 */
[----:B------:R-:W-:Y:S01]  /*60ac0*/  IMAD.X R193, R182, 0x1, R3, P2 ;  /* 0x00000001b6c17824 */ /* 0x000fe200010e0603 */
[C---:B-1----:R-:W-:Y:S01]  /*60ad0*/  IADD3 R186, P1, R184.reuse, R0, RZ ;  /* 0x00000000b8ba7210 */ /* 0x042fe20007f3e0ff */
[----:B------:R-:W-:Y:S01]  /*60ae0*/  IMAD.MOV.U32 R177, RZ, RZ, R176 ;  /* 0x000000ffffb17224 */ /* 0x000fe200078e00b0 */
[----:B------:R-:W-:Y:S01]  /*60af0*/  IADD3 R184, P2, R184, R2, RZ ;  /* 0x00000002b8b87210 */ /* 0x000fe20007f5e0ff */
[----:B------:R-:W-:Y:S02]  /*60b00*/  IMAD.MOV.U32 R169, RZ, RZ, R167 ;  /* 0x000000ffffa97224 */ /* 0x000fe400078e00a7 */
[----:B------:R-:W-:-:S02]  /*60b10*/  IMAD.MOV.U32 R176, RZ, RZ, R175 ;  /* 0x000000ffffb07224 */ /* 0x000fc400078e00af */
[----:B------:R-:W-:Y:S02]  /*60b20*/  IMAD.MOV.U32 R167, RZ, RZ, R43 ;  /* 0x000000ffffa77224 */ /* 0x000fe400078e002b */
[----:B------:R-:W-:Y:S01]  /*60b30*/  IMAD.MOV.U32 R175, RZ, RZ, R174 ;  /* 0x000000ffffaf7224 */ /* 0x000fe200078e00ae */
[----:B------:R-:W3:Y:S01]  /*60b40*/  LDL.LU R43, [R1+0x5214] ;  /* 0x00521400012b7983 */ /* 0x000ee20000300800 */
[----:B------:R-:W-:Y:S02]  /*60b50*/  IMAD.X R191, R182, 0x1, R5, P4 ;  /* 0x00000001b6bf7824 */ /* 0x000fe400020e0605 */
[----:B------:R-:W-:Y:S02]  /*60b60*/  IMAD.MOV.U32 R174, RZ, RZ, R173 ;  /* 0x000000ffffae7224 */ /* 0x000fe400078e00ad */
[----:B------:R-:W-:Y:S02]  /*60b70*/  IMAD.MOV.U32 R173, RZ, RZ, R170 ;  /* 0x000000ffffad7224 */ /* 0x000fe400078e00aa */
[----:B------:R-:W-:-:S02]  /*60b80*/  IMAD.MOV.U32 R170, RZ, RZ, R169 ;  /* 0x000000ffffaa7224 */ /* 0x000fc400078e00a9 */
[C---:B------:R-:W-:Y:S01]  /*60b90*/  IMAD.X R187, R182.reuse, 0x1, R7, P1 ;  /* 0x00000001b6bb7824 */ /* 0x040fe200008e0607 */
[----:B------:R0:W-:Y:S01]  /*60ba0*/  STL.64 [R1+0x1de0], R192 ;  /* 0x001de0c001007387 */ /* 0x0001e20000100a00 */
[----:B------:R-:W-:Y:S02]  /*60bb0*/  IMAD.MOV.U32 R169, RZ, RZ, R167 ;  /* 0x000000ffffa97224 */ /* 0x000fe400078e00a7 */
[----:B------:R-:W-:Y:S01]  /*60bc0*/  IMAD.X R185, R182, 0x1, R13, P2 ;  /* 0x00000001b6b97824 */ /* 0x000fe200010e060d */
[----:B------:R-:W-:Y:S01]  /*60bd0*/  STL.64 [R1+0x1dd8], R190 ;  /* 0x001dd8be01007387 */ /* 0x000fe20000100a00 */
[----:B------:R-:W-:Y:S02]  /*60be0*/  IMAD.MOV.U32 R167, RZ, RZ, R158 ;  /* 0x000000ffffa77224 */ /* 0x000fe400078e009e */
[----:B------:R-:W-:Y:S02]  /*60bf0*/  IMAD.MOV.U32 R158, RZ, RZ, R42 ;  /* 0x000000ffff9e7224 */ /* 0x000fe400078e002a */
[----:B------:R-:W3:Y:S04]  /*60c00*/  LDL.LU R42, [R1+0x5210] ;  /* 0x00521000012a7983 */ /* 0x000ee80000300800 */
[----:B------:R-:W-:Y:S04]  /*60c10*/  STL.64 [R1+0x1dd0], R186 ;  /* 0x001dd0ba01007387 */ /* 0x000fe80000100a00 */
[----:B------:R1:W-:Y:S01]  /*60c20*/  STL.64 [R1+0x1dc8], R184 ;  /* 0x001dc8b801007387 */ /* 0x0003e20000100a00 */
[----:B0-----:R-:W-:Y:S01]  /*60c30*/  IADD3 R192, P4, R181, R4, RZ ;  /* 0x00000004b5c07210 */ /* 0x001fe20007f9e0ff */
[----:B-1----:R-:W-:-:S02]  /*60c40*/  IMAD.MOV.U32 R184, RZ, RZ, R180 ;  /* 0x000000ffffb87224 */ /* 0x002fc400078e00b4 */
        /* <DEDUP_REMOVED lines=15> */
[----:B------:R-:W-:Y:S02]  /*60d40*/  IMAD.MOV.U32 R158, RZ, RZ, R155 ;  /* 0x000000ffff9e7224 */ /* 0x000fe400078e009b */
[----:B------:R-:W-:Y:S01]  /*60d50*/  IMAD.MOV.U32 R178, RZ, RZ, R177 ;  /* 0x000000ffffb27224 */ /* 0x000fe200078e00b1 */
[----:B------:R-:W-:Y:S01]  /*60d60*/  IADD3 R186, P1, R181, R6, RZ ;  /* 0x00000006b5ba7210 */ /* 0x000fe20007f3e0ff */
[----:B------:R-:W-:-:S02]  /*60d70*/  IMAD.MOV.U32 R155, RZ, RZ, R41 ;  /* 0x000000ffff9b7224 */ /* 0x000fc400078e0029 */
[----:B------:R-:W-:Y:S01]  /*60d80*/  IMAD.MOV.U32 R177, RZ, RZ, R176 ;  /* 0x000000ffffb17224 */ /* 0x000fe200078e00b0 */
[----:B------:R-:W4:Y:S01]  /*60d90*/  LDL.LU R41, [R1+0x520c] ;  /* 0x00520c0001297983 */ /* 0x000f220000300800 */
[----:B------:R-:W-:Y:S01]  /*60da0*/  IMAD.MOV.U32 R176, RZ, RZ, R175 ;  /* 0x000000ffffb07224 */ /* 0x000fe200078e00af */
[----:B------:R-:W-:Y:S01]  /*60db0*/  IADD3 R190, P2, R181, R0, RZ ;  /* 0x00000000b5be7210 */ /* 0x000fe20007f5e0ff */
[----:B------:R-:W-:Y:S01]  /*60dc0*/  IMAD.MOV.U32 R175, RZ, RZ, R173 ;  /* 0x000000ffffaf7224 */ /* 0x000fe200078e00ad */
[----:B------:R0:W-:Y:S01]  /*60dd0*/  STL.64 [R1+0x1dc0], R192 ;  /* 0x001dc0c001007387 */ /* 0x0001e20000100a00 */
[----:B------:R-:W-:Y:S02]  /*60de0*/  IMAD.MOV.U32 R173, RZ, RZ, R170 ;  /* 0x000000ffffad7224 */ /* 0x000fe400078e00aa */
[----:B------:R-:W-:Y:S02]  /*60df0*/  IMAD.MOV.U32 R170, RZ, RZ, R169 ;  /* 0x000000ffffaa7224 */ /* 0x000fe400078e00a9 */
[----:B------:R-:W-:-:S02]  /*60e00*/  IMAD.MOV.U32 R169, RZ, RZ, R167 ;  /* 0x000000ffffa97224 */ /* 0x000fc400078e00a7 */
[----:B------:R-:W-:Y:S02]  /*60e10*/  IMAD.MOV.U32 R167, RZ, RZ, R158 ;  /* 0x000000ffffa77224 */ /* 0x000fe400078e009e */
[----:B------:R-:W-:Y:S01]  /*60e20*/  IMAD.X R187, R196, 0x1, R5, P1 ;  /* 0x00000001c4bb7824 */ /* 0x000fe200008e0605 */
[----:B0-----:R-:W-:Y:S01]  /*60e30*/  IADD3 R192, P4, R181, R2, RZ ;  /* 0x00000002b5c07210 */ /* 0x001fe20007f9e0ff */
        /* <DEDUP_REMOVED lines=20> */
[----:B------:R-:W2:Y:S01]  /*60f80*/  LDL.LU R39, [R1+0x5204] ;  /* 0x0052040001277983 */ /* 0x000ea20000300800 */
[C---:B------:R-:W-:Y:S02]  /*60f90*/  IMAD.X R191, R196.reuse, 0x1, R7, P2 ;  /* 0x00000001c4bf7824 */ /* 0x040fe400010e0607 */
[----:B------:R-:W-:Y:S02]  /*60fa0*/  IMAD.MOV.U32 R175, RZ, RZ, R173 ;  /* 0x000000ffffaf7224 */ /* 0x000fe400078e00ad */
[----:B------:R-:W-:Y:S02]  /*60fb0*/  IMAD.MOV.U32 R173, RZ, RZ, R169 ;  /* 0x000000ffffad7224 */ /* 0x000fe400078e00a9 */
[----:B------:R-:W-:Y:S02]  /*60fc0*/  IMAD.MOV.U32 R169, RZ, RZ, R158 ;  /* 0x000000ffffa97224 */ /* 0x000fe400078e009e */
[----:B------:R-:W-:-:S02]  /*60fd0*/  IMAD.X R193, R196, 0x1, R13, P4 ;  /* 0x00000001c4c17824 */ /* 0x000fc400020e060d */
[----:B------:R-:W-:Y:S02]  /*60fe0*/  IMAD.MOV.U32 R158, RZ, RZ, R155 ;  /* 0x000000ffff9e7224 */ /* 0x000fe400078e009b */
[----:B------:R-:W-:Y:S01]  /*60ff0*/  IMAD.X R187, R195, 0x1, R3, P1 ;  /* 0x00000001c3bb7824 */ /* 0x000fe200008e0603 */
[----:B------:R0:W-:Y:S01]  /*61000*/  STL.64 [R1+0x1db0], R190 ;  /* 0x001db0be01007387 */ /* 0x0001e20000100a00 */
[----:B------:R-:W-:Y:S02]  /*61010*/  IMAD.MOV.U32 R155, RZ, RZ, R17 ;  /* 0x000000ffff9b7224 */ /* 0x000fe400078e0011 */
[----:B------:R-:W-:Y:S02]  /*61020*/  IMAD.MOV.U32 R17, RZ, RZ, R38 ;  /* 0x000000ffff117224 */ /* 0x000fe400078e0026 */
[----:B------:R-:W2:Y:S04]  /*61030*/  LDL.LU R38, [R1+0x5200] ;  /* 0x0052000001267983 */ /* 0x000ea80000300800 */
[----:B------:R1:W-:Y:S01]  /*61040*/  STL.64 [R1+0x1da8], R192 ;  /* 0x001da8c001007387 */ /* 0x0003e20000100a00 */
[----:B0-----:R-:W-:-:S03]  /*61050*/  IADD3 R190, P2, R183, R6, RZ ;  /* 0x00000006b7be7210 */ /* 0x001fc60007f5e0ff */
[----:B------:R0:W-:Y:S01]  /*61060*/  STL.64 [R1+0x1da0], R186 ;  /* 0x001da0ba01007387 */ /* 0x0001e20000100a00 */
[C---:B-1----:R-:W-:Y:S02]  /*61070*/  IADD3 R192, P4, R183.reuse, R0, RZ ;  /* 0x00000000b7c07210 */ /* 0x042fe40007f9e0ff */
[----:B0-----:R-:W-:Y:S01]  /*61080*/  IADD3 R186, P1, R183, R2, RZ ;  /* 0x00000002b7ba7210 */ /* 0x001fe20007f3e0ff */
[----:B------:R-:W-:Y:S02]  /*61090*/  IMAD.MOV.U32 R183, RZ, RZ, R181 ;  /* 0x000000ffffb77224 */ /* 0x000fe400078e00b5 */
[----:B------:R-:W-:Y:S02]  /*610a0*/  IMAD.MOV.U32 R181, RZ, RZ, R180 ;  /* 0x000000ffffb57224 */ /* 0x000fe400078e00b4 */
[----:B------:R-:W-:Y:S02]  /*610b0*/  IMAD.MOV.U32 R180, RZ, RZ, R179 ;  /* 0x000000ffffb47224 */ /* 0x000fe400078e00b3 */
[----:B------:R-:W-:-:S02]  /*610c0*/  IMAD.MOV.U32 R179, RZ, RZ, R178 ;  /* 0x000000ffffb37224 */ /* 0x000fc400078e00b2 */
[----:B------:R-:W-:Y:S02]  /*610d0*/  IMAD.MOV.U32 R178, RZ, RZ, R173 ;  /* 0x000000ffffb27224 */ /* 0x000fe400078e00ad */
[C---:B------:R-:W-:Y:S02]  /*610e0*/  IMAD.X R191, R195.reuse, 0x1, R5, P2 ;  /* 0x00000001c3bf7824 */ /* 0x040fe400010e0605 */
[----:B------:R-:W-:Y:S02]  /*610f0*/  IMAD.MOV.U32 R173, RZ, RZ, R164 ;  /* 0x000000ffffad7224 */ /* 0x000fe400078e00a4 */
[----:B------:R-:W-:Y:S02]  /*61100*/  IMAD.MOV.U32 R164, RZ, RZ, R161 ;  /* 0x000000ffffa47224 */ /* 0x000fe400078e00a1 */
[----:B------:R-:W-:Y:S02]  /*61110*/  IMAD.MOV.U32 R161, RZ, RZ, R37 ;  /* 0x000000ffffa17224 */ /* 0x000fe400078e0025 */
[----:B------:R-:W3:Y:S01]  /*61120*/  LDL.LU R37, [R1+0x51fc] ;  /* 0x0051fc0001257983 */ /* 0x000ee20000300800 */
[----:B------:R-:W-:-:S03]  /*61130*/  IMAD.X R193, R195, 0x1, R7, P4 ;  /* 0x00000001c3c17824 */ /* 0x000fc600020e0607 */
[----:B------:R0:W-:Y:S01]  /*61140*/  STL.64 [R1+0x1d98], R190 ;  /* 0x001d98be01007387 */ /* 0x0001e20000100a00 */
[----:B------:R-:W-:-:S03]  /*61150*/  IMAD.X R187, R195, 0x1, R13, P1 ;  /* 0x00000001c3bb7824 */ /* 0x000fc600008e060d */
[----:B------:R1:W-:Y:S01]  /*61160*/  STL.64 [R1+0x1d90], R192 ;  /* 0x001d90c001007387 */ /* 0x0003e20000100a00 */
[C---:B0-----:R-:W-:Y:S02]  /*61170*/  IADD3 R190, P2, R189.reuse, R4, RZ ;  /* 0x00000004bdbe7210 */ /* 0x041fe40007f5e0ff */
[----:B-1----:R-:W-:-:S03]  /*61180*/  IADD3 R192, P4, R189, R6, RZ ;  /* 0x00000006bdc07210 */ /* 0x002fc60007f9e0ff */
[C---:B------:R-:W-:Y:S01]  /*61190*/  IMAD.X R191, R194.reuse, 0x1, R3, P2 ;  /* 0x00000001c2bf7824 */ /* 0x040fe200010e0603 */
[----:B------:R0:W-:Y:S01]  /*611a0*/  STL.64 [R1+0x1d88], R186 ;  /* 0x001d88ba01007387 */ /* 0x0001e20000100a00 */
[----:B------:R-:W-:-:S03]  /*611b0*/  IMAD.X R193, R194, 0x1, R5, P4 ;  /* 0x00000001c2c17824 */ /* 0x000fc600020e0605 */
[----:B------:R1:W-:Y:S01]  /*611c0*/  STL.64 [R1+0x1d80], R190 ;  /* 0x001d80be01007387 */ /* 0x0003e20000100a00 */
[C---:B0-----:R-:W-:Y:S02]  /*611d0*/  IADD3 R186, P1, R189.reuse, R0, RZ ;  /* 0x00000000bdba7210 */ /* 0x041fe40007f3e0ff */
[----:B-1----:R-:W-:Y:S01]  /*611e0*/  IADD3 R190, P2, R189, R2, RZ ;  /* 0x00000002bdbe7210 */ /* 0x002fe20007f5e0ff */
[----:B------:R-:W-:Y:S01]  /*611f0*/  IMAD.MOV.U32 R189, RZ, RZ, R181 ;  /* 0x000000ffffbd7224 */ /* 0x000fe200078e00b5 */
[----:B------:R0:W-:Y:S01]  /*61200*/  STL.64 [R1+0x1d78], R192 ;  /* 0x001d78c001007387 */ /* 0x0001e20000100a00 */
[----:B------:R-:W-:Y:S02]  /*61210*/  IMAD.MOV.U32 R181, RZ, RZ, R180 ;  /* 0x000000ffffb57224 */ /* 0x000fe400078e00b4 */
[----:B------:R-:W-:Y:S02]  /*61220*/  IMAD.MOV.U32 R180, RZ, RZ, R179 ;  /* 0x000000ffffb47224 */ /* 0x000fe400078e00b3 */
[----:B------:R-:W-:-:S02]  /*61230*/  IMAD.X R187, R194, 0x1, R7, P1 ;  /* 0x00000001c2bb7824 */ /* 0x000fc400008e0607 */
[----:B------:R-:W-:Y:S02]  /*61240*/  IMAD.MOV.U32 R179, RZ, RZ, R178 ;  /* 0x000000ffffb37224 */ /* 0x000fe400078e00b2 */
[----:B------:R-:W-:Y:S02]  /*61250*/  IMAD.X R191, R194, 0x1, R13, P2 ;  /* 0x00000001c2bf7824 */ /* 0x000fe400010e060d */
[----:B------:R-:W-:Y:S01]  /*61260*/  IMAD.MOV.U32 R178, RZ, RZ, R172 ;  /* 0x000000ffffb27224 */ /* 0x000fe200078e00ac */
[----:B0-----:R-:W-:Y:S01]  /*61270*/  IADD3 R192, P4, R188, R4, RZ ;  /* 0x00000004bcc07210 */ /* 0x001fe20007f9e0ff */
[----:B------:R-:W-:Y:S02]  /*61280*/  IMAD.MOV.U32 R172, RZ, RZ, R36 ;  /* 0x000000ffffac7224 */ /* 0x000fe400078e0024 */
[----:B------:R-:W3:Y:S02]  /*61290*/  LDL.LU R36, [R1+0x51f8] ;  /* 0x0051f80001247983 */ /* 0x000ee40000300800 */
[----:B------:R-:W-:-:S02]  /*612a0*/  IMAD.X R193, R184, 0x1, R3, P4 ;  /* 0x00000001b8c17824 */ /* 0x000fc400020e0603 */
[----:B------:R0:W-:Y:S04]  /*612b0*/  STL.64 [R1+0x1d70], R186 ;  /* 0x001d70ba01007387 */ /* 0x0001e80000100a00 */
[----:B------:R1:W-:Y:S01]  /*612c0*/  STL.64 [R1+0x1d68], R190 ;  /* 0x001d68be01007387 */ /* 0x0003e20000100a00 */
[C---:B0-----:R-:W-:Y:S02]  /*612d0*/  IADD3 R186, P1, R188.reuse, R6, RZ ;  /* 0x00000006bcba7210 */ /* 0x041fe40007f3e0ff */
[----:B-1----:R-:W-:Y:S01]  /*612e0*/  IADD3 R190, P2, R188, R0, RZ ;  /* 0x00000000bcbe7210 */ /* 0x002fe20007f5e0ff */
[----:B------:R0:W-:Y:S02]  /*612f0*/  STL.64 [R1+0x1d60], R192 ;  /* 0x001d60c001007387 */ /* 0x0001e40000100a00 */
[----:B------:R-:W-:-:S02]  /*61300*/  IMAD.X R187, R184, 0x1, R5, P1 ;  /* 0x00000001b8bb7824 */ /* 0x000fc400008e0605 */
[----:B------:R-:W-:-:S03]  /*61310*/  IMAD.X R191, R184, 0x1, R7, P2 ;  /* 0x00000001b8bf7824 */ /* 0x000fc600010e0607 */
[----:B------:R1:W-:Y:S01]  /*61320*/  STL.64 [R1+0x1d58], R186 ;  /* 0x001d58ba01007387 */ /* 0x0003e20000100a00 */
[----:B0-----:R-:W-:-:S03]  /*61330*/  IADD3 R192, P4, R188, R2, RZ ;  /* 0x00000002bcc07210 */ /* 0x001fc60007f9e0ff */
[----:B------:R0:W-:Y:S02]  /*61340*/  STL.64 [R1+0x1d50], R190 ;  /* 0x001d50be01007387 */ /* 0x0001e40000100a00 */
[----:B------:R-:W-:Y:S01]  /*61350*/  IMAD.X R193, R184, 0x1, R13, P4 ;  /* 0x00000001b8c17824 */ /* 0x000fe200020e060d */
[C---:B-1----:R-:W-:Y:S01]  /*61360*/  IADD3 R186, P1, R182.reuse, R4, RZ ;  /* 0x00000004b6ba7210 */ /* 0x042fe20007f3e0ff */
[----:B------:R-:W-:Y:S02]  /*61370*/  IMAD.MOV.U32 R184, RZ, RZ, R181 ;  /* 0x000000ffffb87224 */ /* 0x000fe400078e00b5 */
[----:B------:R-:W-:Y:S02]  /*61380*/  IMAD.MOV.U32 R181, RZ, RZ, R180 ;  /* 0x000000ffffb57224 */ /* 0x000fe400078e00b4 */
[----:B------:R-:W-:Y:S01]  /*61390*/  IMAD.MOV.U32 R180, RZ, RZ, R179 ;  /* 0x000000ffffb47224 */ /* 0x000fe200078e00b3 */
[----:B0-----:R-:W-:Y:S01]  /*613a0*/  IADD3 R190, P2, R182, R6, RZ ;  /* 0x00000006b6be7210 */ /* 0x001fe20007f5e0ff */
[----:B------:R-:W-:-:S02]  /*613b0*/  IMAD.MOV.U32 R179, RZ, RZ, R178 ;  /* 0x000000ffffb37224 */ /* 0x000fc400078e00b2 */
[----:B------:R-:W-:Y:S02]  /*613c0*/  IMAD.MOV.U32 R178, RZ, RZ, R177 ;  /* 0x000000ffffb27224 */ /* 0x000fe400078e00b1 */
[C---:B------:R-:W-:Y:S02]  /*613d0*/  IMAD.X R187, R185.reuse, 0x1, R3, P1 ;  /* 0x00000001b9bb7824 */ /* 0x040fe400008e0603 */
[----:B------:R-:W-:Y:S02]  /*613e0*/  IMAD.MOV.U32 R177, RZ, RZ, R168 ;  /* 0x000000ffffb17224 */ /* 0x000fe400078e00a8 */
[----:B------:R-:W-:Y:S01]  /*613f0*/  IMAD.X R191, R185, 0x1, R5, P2 ;  /* 0x00000001b9bf7824 */ /* 0x000fe200010e0605 */
[----:B------:R-:W-:Y:S01]  /*61400*/  STL.64 [R1+0x1d48], R192 ;  /* 0x001d48c001007387 */ /* 0x000fe20000100a00 */
[----:B------:R-:W-:Y:S02]  /*61410*/  IMAD.MOV.U32 R168, RZ, RZ, R165 ;  /* 0x000000ffffa87224 */ /* 0x000fe400078e00a5 */
[----:B------:R-:W-:-:S02]  /*61420*/  IMAD.MOV.U32 R165, RZ, RZ, R35 ;  /* 0x000000ffffa57224 */ /* 0x000fc400078e0023 */
[----:B------:R-:W4:Y:S04]  /*61430*/  LDL.LU R35, [R1+0x51f4] ;  /* 0x0051f40001237983 */ /* 0x000f280000300800 */
[----:B------:R0:W-:Y:S04]  /*61440*/  STL.64 [R1+0x1d40], R186 ;  /* 0x001d40ba01007387 */ /* 0x0001e80000100a00 */
[----:B------:R1:W-:Y:S01]  /*61450*/  STL.64 [R1+0x1d38], R190 ;  /* 0x001d38be01007387 */ /* 0x0003e20000100a00 */
[C---:B0-----:R-:W-:Y:S02]  /*61460*/  IADD3 R186, P1, R182.reuse, R0, RZ ;  /* 0x00000000b6ba7210 */ /* 0x041fe40007f3e0ff */
[----:B-1----:R-:W-:Y:S01]  /*61470*/  IADD3 R190, P2, R182, R2, RZ ;  /* 0x00000002b6be7210 */ /* 0x002fe20007f5e0ff */
[----:B------:R-:W-:-:S02]  /*61480*/  IMAD.MOV.U32 R182, RZ, RZ, R181 ;  /* 0x000000ffffb67224 */ /* 0x000fc400078e00b5 */
[C---:B------:R-:W-:Y:S02]  /*61490*/  IMAD.X R187, R185.reuse, 0x1, R7, P1 ;  /* 0x00000001b9bb7824 */ /* 0x040fe400008e0607 */
[----:B------:R-:W-:Y:S02]  /*614a0*/  IMAD.MOV.U32 R181, RZ, RZ, R180 ;  /* 0x000000ffffb57224 */ /* 0x000fe400078e00b4 */
[----:B------:R-:W-:Y:S02]  /*614b0*/  IMAD.X R191, R185, 0x1, R13, P2 ;  /* 0x00000001b9bf7824 */ /* 0x000fe400010e060d */
[----:B------:R-:W-:Y:S02]  /*614c0*/  IMAD.MOV.U32 R180, RZ, RZ, R179 ;  /* 0x000000ffffb47224 */ /* 0x000fe400078e00b3 */
[----:B------:R-:W-:Y:S01]  /*614d0*/  IMAD.MOV.U32 R179, RZ, RZ, R178 ;  /* 0x000000ffffb37224 */ /* 0x000fe200078e00b2 */
[----:B------:R0:W-:Y:S01]  /*614e0*/  STL.64 [R1+0x1d30], R186 ;  /* 0x001d30ba01007387 */ /* 0x0001e20000100a00 */
[----:B------:R-:W-:-:S02]  /*614f0*/  IMAD.MOV.U32 R178, RZ, RZ, R177 ;  /* 0x000000ffffb27224 */ /* 0x000fc400078e00b1 */
[----:B------:R-:W-:Y:S01]  /*61500*/  IMAD.MOV.U32 R177, RZ, RZ, R15 ;  /* 0x000000ffffb17224 */ /* 0x000fe200078e000f */
[----:B------:R-:W-:Y:S01]  /*61510*/  SHF.R.S32.HI R15, RZ, 0x1f, R183 ;  /* 0x0000001fff0f7819 */ /* 0x000fe200000114b7 */
[----:B------:R-:W-:Y:S01]  /*61520*/  IMAD.MOV.U32 R188, RZ, RZ, R182 ;  /* 0x000000ffffbc7224 */ /* 0x000fe200078e00b6 */
[----:B------:R1:W-:Y:S01]  /*61530*/  STL.64 [R1+0x1d28], R190 ;  /* 0x001d28be01007387 */ /* 0x0003e20000100a00 */
[----:B------:R-:W-:Y:S02]  /*61540*/  IMAD.MOV.U32 R182, RZ, RZ, R181 ;  /* 0x000000ffffb67224 */ /* 0x000fe400078e00b5 */
[----:B------:R-:W-:Y:S01]  /*61550*/  IMAD.MOV.U32 R181, RZ, RZ, R180 ;  /* 0x000000ffffb57224 */ /* 0x000fe200078e00b4 */
[C---:B0-----:R-:W-:Y:S01]  /*61560*/  IADD3 R186, P1, R183.reuse, R4, RZ ;  /* 0x00000004b7ba7210 */ /* 0x041fe20007f3e0ff */
[----:B------:R-:W-:Y:S02]  /*61570*/  IMAD.MOV.U32 R180, RZ, RZ, R179 ;  /* 0x000000ffffb47224 */ /* 0x000fe400078e00b3 */
[----:B------:R-:W-:Y:S01]  /*61580*/  IMAD.MOV.U32 R179, RZ, RZ, R178 ;  /* 0x000000ffffb37224 */ /* 0x000fe200078e00b2 */
[----:B-1----:R-:W-:Y:S01]  /*61590*/  IADD3 R190, P2, R183, R6, RZ ;  /* 0x00000006b7be7210 */ /* 0x002fe20007f5e0ff */
[----:B------:R-:W-:-:S02]  /*615a0*/  IMAD.MOV.U32 R178, RZ, RZ, R177 ;  /* 0x000000ffffb27224 */ /* 0x000fc400078e00b1 */
[C---:B------:R-:W-:Y:S02]  /*615b0*/  IMAD.X R187, R15.reuse, 0x1, R3, P1 ;  /* 0x000000010fbb7824 */ /* 0x040fe400008e0603 */
[----:B------:R-:W-:Y:S02]  /*615c0*/  IMAD.MOV.U32 R177, RZ, RZ, R176 ;  /* 0x000000ffffb17224 */ /* 0x000fe400078e00b0 */
[----:B------:R-:W-:Y:S02]  /*615d0*/  IMAD.X R191, R15, 0x1, R5, P2 ;  /* 0x000000010fbf7824 */ /* 0x000fe400010e0605 */
[----:B------:R-:W-:Y:S02]  /*615e0*/  IMAD.MOV.U32 R176, RZ, RZ, R163 ;  /* 0x000000ffffb07224 */ /* 0x000fe400078e00a3 */
[----:B------:R-:W-:Y:S02]  /*615f0*/  IMAD.MOV.U32 R163, RZ, RZ, R34 ;  /* 0x000000ffffa37224 */ /* 0x000fe400078e0022 */
[----:B------:R-:W4:Y:S04]  /*61600*/  LDL.LU R34, [R1+0x51f0] ;  /* 0x0051f00001227983 */ /* 0x000f280000300800 */
[----:B------:R0:W-:Y:S04]  /*61610*/  STL.64 [R1+0x1d20], R186 ;  /* 0x001d20ba01007387 */ /* 0x0001e80000100a00 */
[----:B------:R1:W-:Y:S01]  /*61620*/  STL.64 [R1+0x1d18], R190 ;  /* 0x001d18be01007387 */ /* 0x0003e20000100a00 */
[----:B0-----:R-:W-:-:S02]  /*61630*/  IADD3 R186, P1, R183, R0, RZ ;  /* 0x00000000b7ba7210 */ /* 0x001fc40007f3e0ff */
[----:B-1----:R-:W-:Y:S01]  /*61640*/  IADD3 R190, P2, R183, R2, RZ ;  /* 0x00000002b7be7210 */ /* 0x002fe20007f5e0ff */
[----:B------:R-:W-:Y:S02]  /*61650*/  IMAD.MOV.U32 R183, RZ, RZ, R182 ;  /* 0x000000ffffb77224 */ /* 0x000fe400078e00b6 */
[----:B------:R-:W-:Y:S02]  /*61660*/  IMAD.MOV.U32 R182, RZ, RZ, R181 ;  /* 0x000000ffffb67224 */ /* 0x000fe400078e00b5 */
[----:B------:R-:W-:Y:S02]  /*61670*/  IMAD.MOV.U32 R181, RZ, RZ, R180 ;  /* 0x000000ffffb57224 */ /* 0x000fe400078e00b4 */
[----:B------:R-:W-:Y:S02]  /*61680*/  IMAD.MOV.U32 R180, RZ, RZ, R178 ;  /* 0x000000ffffb47224 */ /* 0x000fe400078e00b2 */
[----:B------:R-:W-:Y:S02]  /*61690*/  IMAD.X R187, R15, 0x1, R7, P1 ;  /* 0x000000010fbb7824 */ /* 0x000fe400008e0607 */
[----:B------:R-:W-:-:S02]  /*616a0*/  IMAD.MOV.U32 R178, RZ, RZ, R177 ;  /* 0x000000ffffb27224 */ /* 0x000fc400078e00b1 */
[----:B------:R-:W-:Y:S02]  /*616b0*/  IMAD.MOV.U32 R177, RZ, RZ, R176 ;  /* 0x000000ffffb17224 */ /* 0x000fe400078e00b0 */
[----:B------:R-:W-:Y:S01]  /*616c0*/  IMAD.MOV.U32 R176, RZ, RZ, R175 ;  /* 0x000000ffffb07224 */ /* 0x000fe200078e00af */
[----:B------:R0:W-:Y:S01]  /*616d0*/  STL.64 [R1+0x1d10], R186 ;  /* 0x001d10ba01007387 */ /* 0x0001e20000100a00 */
[----:B------:R-:W-:Y:S02]  /*616e0*/  IMAD.MOV.U32 R175, RZ, RZ, R170 ;  /* 0x000000ffffaf7224 */ /* 0x000fe400078e00aa */
[----:B------:R-:W-:Y:S01]  /*616f0*/  IMAD.MOV.U32 R170, RZ, RZ, R16 ;  /* 0x000000ffffaa7224 */ /* 0x000fe200078e0010 */
[----:B------:R-:W-:Y:S01]  /*61700*/  SHF.R.S32.HI R16, RZ, 0x1f, R189 ;  /* 0x0000001fff107819 */ /* 0x000fe200000114bd */
[----:B------:R-:W-:Y:S02]  /*61710*/  IMAD.MOV.U32 R185, RZ, RZ, R183 ;  /* 0x000000ffffb97224 */ /* 0x000fe400078e00b7 */
[----:B------:R-:W-:-:S02]  /*61720*/  IMAD.MOV.U32 R183, RZ, RZ, R182 ;  /* 0x000000ffffb77224 */ /* 0x000fc400078e00b6 */
[----:B------:R-:W-:Y:S01]  /*61730*/  IMAD.MOV.U32 R182, RZ, RZ, R181 ;  /* 0x000000ffffb67224 */ /* 0x000fe200078e00b5 */
[----:B0-----:R-:W-:Y:S01]  /*61740*/  IADD3 R186, P1, R189, R4, RZ ;  /* 0x00000004bdba7210 */ /* 0x001fe20007f3e0ff */
[----:B------:R-:W-:Y:S02]  /*61750*/  IMAD.MOV.U32 R181, RZ, RZ, R180 ;  /* 0x000000ffffb57224 */ /* 0x000fe400078e00b4 */
[----:B------:R-:W-:Y:S02]  /*61760*/  IMAD.X R191, R15, 0x1, R13, P2 ;  /* 0x000000010fbf7824 */ /* 0x000fe400010e060d */
[----:B------:R-:W-:Y:S02]  /*61770*/  IMAD.MOV.U32 R180, RZ, RZ, R176 ;  /* 0x000000ffffb47224 */ /* 0x000fe400078e00b0 */
[----:B------:R-:W-:Y:S02]  /*61780*/  IMAD.MOV.U32 R176, RZ, RZ, R170 ;  /* 0x000000ffffb07224 */ /* 0x000fe400078e00aa */
[----:B------:R-:W-:-:S02]  /*61790*/  IMAD.X R187, R16, 0x1, R3, P1 ;  /* 0x0000000110bb7824 */ /* 0x000fc400008e0603 */
[----:B------:R-:W-:Y:S02]  /*617a0*/  IMAD.MOV.U32 R170, RZ, RZ, R33 ;  /* 0x000000ffffaa7224 */ /* 0x000fe400078e0021 */
[----:B------:R-:W2:Y:S04]  /*617b0*/  LDL.LU R33, [R1+0x51ec] ;  /* 0x0051ec0001217983 */ /* 0x000ea80000300800 */
[----:B------:R0:W-:Y:S04]  /*617c0*/  STL.64 [R1+0x1d08], R190 ;  /* 0x001d08be01007387 */ /* 0x0001e80000100a00 */
[----:B------:R1:W-:Y:S01]  /*617d0*/  STL.64 [R1+0x1d00], R186 ;  /* 0x001d00ba01007387 */ /* 0x0003e20000100a00 */
[----:B0-----:R-:W-:-:S02]  /*617e0*/  IADD3 R190, P2, R189, R6, RZ ;  /* 0x00000006bdbe7210 */ /* 0x001fc40007f5e0ff */
[----:B-1----:R-:W-:-:S03]  /*617f0*/  IADD3 R186, P1, R189, R0, RZ ;  /* 0x00000000bdba7210 */ /* 0x002fc60007f3e0ff */
[C---:B------:R-:W-:Y:S02]  /*61800*/  IMAD.X R191, R16.reuse, 0x1, R5, P2 ;  /* 0x0000000110bf7824 */ /* 0x040fe400010e0605 */
[----:B------:R-:W-:-:S03]  /*61810*/  IMAD.X R187, R16, 0x1, R7, P1 ;  /* 0x0000000110bb7824 */ /* 0x000fc600008e0607 */
[----:B------:R0:W-:Y:S01]  /*61820*/  STL.64 [R1+0x1cf8], R190 ;  /* 0x001cf8be01007387 */ /* 0x0001e20000100a00 */
[----:B------:R-:W-:-:S03]  /*61830*/  SHF.R.S32.HI R15, RZ, 0x1f, R184 ;  /* 0x0000001fff0f7819 */ /* 0x000fc600000114b8 */
[----:B------:R1:W-:Y:S01]  /*61840*/  STL.64 [R1+0x1cf0], R186 ;  /* 0x001cf0ba01007387 */ /* 0x0003e20000100a00 */
[----:B0-----:R-:W-:Y:S02]  /*61850*/  IADD3 R190, P2, R189, R2, RZ ;  /* 0x00000002bdbe7210 */ /* 0x001fe40007f5e0ff */
[----:B-1----:R-:W-:-:S03]  /*61860*/  IADD3 R186, P1, R184, R4, RZ ;  /* 0x00000004b8ba7210 */ /* 0x002fc60007f3e0ff */
[----:B------:R-:W-:Y:S02]  /*61870*/  IMAD.X R191, R16, 0x1, R13, P2 ;  /* 0x0000000110bf7824 */ /* 0x000fe400010e060d */
[----:B------:R-:W-:-:S03]  /*61880*/  IMAD.X R187, R15, 0x1, R3, P1 ;  /* 0x000000010fbb7824 */ /* 0x000fc600008e0603 */
[----:B------:R0:W-:Y:S01]  /*61890*/  STL.64 [R1+0x1ce8], R190 ;  /* 0x001ce8be01007387 */ /* 0x0001e20000100a00 */
[----:B------:R-:W-:Y:S02]  /*618a0*/  IMAD.MOV.U32 R189, RZ, RZ, R183 ;  /* 0x000000ffffbd7224 */ /* 0x000fe400078e00b7 */
[----:B------:R-:W-:Y:S01]  /*618b0*/  IMAD.MOV.U32 R183, RZ, RZ, R182 ;  /* 0x000000ffffb77224 */ /* 0x000fe200078e00b6 */
[----:B------:R1:W-:Y:S01]  /*618c0*/  STL.64 [R1+0x1cd8], R186 ;  /* 0x001cd8ba01007387 */ /* 0x0003e20000100a00 */
[----:B------:R-:W-:Y:S02]  /*618d0*/  IMAD.MOV.U32 R182, RZ, RZ, R181 ;  /* 0x000000ffffb67224 */ /* 0x000fe400078e00b5 */
[----:B------:R-:W-:Y:S01]  /*618e0*/  IMAD.MOV.U32 R181, RZ, RZ, R180 ;  /* 0x000000ffffb57224 */ /* 0x000fe200078e00b4 */
[C---:B0-----:R-:W-:Y:S01]  /*618f0*/  IADD3 R190, P2, R184.reuse, R6, RZ ;  /* 0x00000006b8be7210 */ /* 0x041fe20007f5e0ff */
[----:B------:R-:W-:Y:S01]  /*61900*/  IMAD.MOV.U32 R180, RZ, RZ, R173 ;  /* 0x000000ffffb47224 */ /* 0x000fe200078e00ad */
[----:B-1----:R-:W-:Y:S01]  /*61910*/  IADD3 R186, P1, R184, R0, RZ ;  /* 0x00000000b8ba7210 */ /* 0x002fe20007f3e0ff */
[----:B------:R-:W-:-:S02]  /*61920*/  IMAD.MOV.U32 R173, RZ, RZ, R161 ;  /* 0x000000ffffad7224 */ /* 0x000fc400078e00a1 */
[C---:B------:R-:W-:Y:S02]  /*61930*/  IMAD.X R191, R15.reuse, 0x1, R5, P2 ;  /* 0x000000010fbf7824 */ /* 0x040fe400010e0605 */
[----:B------:R-:W-:Y:S02]  /*61940*/  IMAD.MOV.U32 R161, RZ, RZ, R159 ;  /* 0x000000ffffa17224 */ /* 0x000fe400078e009f */
[----:B------:R-:W-:Y:S02]  /*61950*/  IMAD.MOV.U32 R159, RZ, RZ, R157 ;  /* 0x000000ffff9f7224 */ /* 0x000fe400078e009d */
[----:B------:R-:W-:Y:S02]  /*61960*/  IMAD.X R187, R15, 0x1, R7, P1 ;  /* 0x000000010fbb7824 */ /* 0x000fe400008e0607 */
[----:B------:R-:W-:Y:S02]  /*61970*/  IMAD.MOV.U32 R157, RZ, RZ, R32 ;  /* 0x000000ffff9d7224 */ /* 0x000fe400078e0020 */
[----:B------:R-:W2:Y:S01]  /*61980*/  LDL.LU R32, [R1+0x51e8] ;  /* 0x0051e80001207983 */ /* 0x000ea20000300800 */
[----:B------:R-:W-:-:S03]  /*61990*/  SHF.R.S32.HI R16, RZ, 0x1f, R188 ;  /* 0x0000001fff107819 */ /* 0x000fc600000114bc */
[----:B------:R0:W-:Y:S04]  /*619a0*/  STL.64 [R1+0x1cd0], R190 ;  /* 0x001cd0be01007387 */ /* 0x0001e80000100a00 */
[----:B------:R1:W-:Y:S01]  /*619b0*/  STL.64 [R1+0x1cc8], R186 ;  /* 0x001cc8ba01007387 */ /* 0x0003e20000100a00 */
[----:B0-----:R-:W-:Y:S01]  /*619c0*/  IADD3 R190, P2, R184, R2, RZ ;  /* 0x00000002b8be7210 */ /* 0x001fe20007f5e0ff */
[----:B------:R-:W-:Y:S02]  /*619d0*/  IMAD.MOV.U32 R184, RZ, RZ, R183 ;  /* 0x000000ffffb87224 */ /* 0x000fe400078e00b7 */
[----:B------:R-:W-:Y:S01]  /*619e0*/  IMAD.MOV.U32 R183, RZ, RZ, R182 ;  /* 0x000000ffffb77224 */ /* 0x000fe200078e00b6 */
[----:B-1----:R-:W-:Y:S01]  /*619f0*/  IADD3 R186, P1, R188, R4, RZ ;  /* 0x00000004bcba7210 */ /* 0x002fe20007f3e0ff */
[----:B------:R-:W-:-:S02]  /*61a00*/  IMAD.MOV.U32 R182, RZ, RZ, R181 ;  /* 0x000000ffffb67224 */ /* 0x000fc400078e00b5 */
[----:B------:R-:W-:Y:S02]  /*61a10*/  IMAD.MOV.U32 R181, RZ, RZ, R180 ;  /* 0x000000ffffb57224 */ /* 0x000fe400078e00b4 */
[----:B------:R-:W-:Y:S02]  /*61a20*/  IMAD.MOV.U32 R180, RZ, RZ, R173 ;  /* 0x000000ffffb47224 */ /* 0x000fe400078e00ad */
[----:B------:R-:W-:Y:S02]  /*61a30*/  IMAD.X R191, R15, 0x1, R13, P2 ;  /* 0x000000010fbf7824 */ /* 0x000fe400010e060d */
[----:B------:R-:W-:Y:S02]  /*61a40*/  IMAD.MOV.U32 R173, RZ, RZ, R172 ;  /* 0x000000ffffad7224 */ /* 0x000fe400078e00ac */
[----:B------:R-:W-:Y:S02]  /*61a50*/  IMAD.MOV.U32 R172, RZ, RZ, R171 ;  /* 0x000000ffffac7224 */ /* 0x000fe400078e00ab */
[----:B------:R-:W-:-:S02]  /*61a60*/  IMAD.X R187, R16, 0x1, R3, P1 ;  /* 0x0000000110bb7824 */ /* 0x000fc400008e0603 */
[----:B------:R-:W-:Y:S02]  /*61a70*/  IMAD.MOV.U32 R171, RZ, RZ, R31 ;  /* 0x000000ffffab7224 */ /* 0x000fe400078e001f */
[----:B------:R-:W3:Y:S04]  /*61a80*/  LDL.LU R31, [R1+0x51e4] ;  /* 0x0051e400011f7983 */ /* 0x000ee80000300800 */
        /* <DEDUP_REMOVED lines=14> */
[----:B------:R-:W-:-:S03]  /*61b70*/  IMAD.MOV.U32 R188, RZ, RZ, R183 ;  /* 0x000000ffffbc7224 */ /* 0x000fc600078e00b7 */
[----:B------:R1:W-:Y:S01]  /*61b80*/  STL.64 [R1+0x1c98], R186 ;  /* 0x001c98ba01007387 */ /* 0x0003e20000100a00 */
[----:B------:R-:W-:Y:S01]  /*61b90*/  IMAD.MOV.U32 R183, RZ, RZ, R182 ;  /* 0x000000ffffb77224 */ /* 0x000fe200078e00b6 */
[C---:B0-----:R-:W-:Y:S02]  /*61ba0*/  IADD3 R190, P2, R185.reuse, R6, RZ ;  /* 0x00000006b9be7210 */ /* 0x041fe40007f5e0ff */
[----:B-1----:R-:W-:-:S03]  /*61bb0*/  IADD3 R186, P1, R185, R0, RZ ;  /* 0x00000000b9ba7210 */ /* 0x002fc60007f3e0ff */
[C---:B------:R-:W-:Y:S02]  /*61bc0*/  IMAD.X R191, R15.reuse, 0x1, R5, P2 ;  /* 0x000000010fbf7824 */ /* 0x040fe400010e0605 */
[----:B------:R-:W-:Y:S02]  /*61bd0*/  IMAD.MOV.U32 R182, RZ, RZ, R181 ;  /* 0x000000ffffb67224 */ /* 0x000fe400078e00b5 */
[----:B------:R-:W-:Y:S02]  /*61be0*/  IMAD.MOV.U32 R181, RZ, RZ, R180 ;  /* 0x000000ffffb57224 */ /* 0x000fe400078e00b4 */
[----:B------:R-:W-:Y:S02]  /*61bf0*/  IMAD.X R187, R15, 0x1, R7, P1 ;  /* 0x000000010fbb7824 */ /* 0x000fe400008e0607 */
[----:B------:R-:W-:Y:S01]  /*61c00*/  IMAD.MOV.U32 R180, RZ, RZ, R179 ;  /* 0x000000ffffb47224 */ /* 0x000fe200078e00b3 */
[----:B------:R0:W-:Y:S01]  /*61c10*/  STL.64 [R1+0x1c90], R190 ;  /* 0x001c90be01007387 */ /* 0x0001e20000100a00 */
[----:B------:R-:W-:-:S02]  /*61c20*/  IMAD.MOV.U32 R179, RZ, RZ, R174 ;  /* 0x000000ffffb37224 */ /* 0x000fc400078e00ae */
[----:B------:R-:W-:Y:S02]  /*61c30*/  IMAD.MOV.U32 R174, RZ, RZ, R30 ;  /* 0x000000ffffae7224 */ /* 0x000fe400078e001e */
[----:B------:R-:W4:Y:S04]  /*61c40*/  LDL.LU R30, [R1+0x51e0] ;  /* 0x0051e000011e7983 */ /* 0x000f280000300800 */
[----:B------:R1:W-:Y:S01]  /*61c50*/  STL.64 [R1+0x1c88], R186 ;  /* 0x001c88ba01007387 */ /* 0x0003e20000100a00 */
[----:B0-----:R-:W-:-:S05]  /*61c60*/  IADD3 R190, P2, R185, R2, RZ ;  /* 0x00000002b9be7210 */ /* 0x001fca0007f5e0ff */
[----:B------:R-:W-:Y:S01]  /*61c70*/  IMAD.X R191, R15, 0x1, R13, P2 ;  /* 0x000000010fbf7824 */ /* 0x000fe200010e060d */
[----:B-1----:R-:W-:-:S04]  /*61c80*/  IADD3 R186, P1, R14, R4, RZ ;  /* 0x000000040eba7210 */ /* 0x002fc80007f3e0ff */
[----:B------:R0:W-:Y:S01]  /*61c90*/  STL.64 [R1+0x1c80], R190 ;  /* 0x001c80be01007387 */ /* 0x0001e20000100a00 */
[----:B------:R-:W-:-:S03]  /*61ca0*/  IMAD.X R187, R29, 0x1, R3, P1 ;  /* 0x000000011dbb7824 */ /* 0x000fc600008e0603 */
[----:B------:R-:W2:Y:S01]  /*61cb0*/  LDL.LU R29, [R1+0x51dc] ;  /* 0x0051dc00011d7983 */ /* 0x000ea20000300800 */
[----:B------:R-:W-:-:S03]  /*61cc0*/  SHF.R.S32.HI R16, RZ, 0x1f, R189 ;  /* 0x0000001fff107819 */ /* 0x000fc600000114bd */
[----:B------:R1:W-:Y:S01]  /*61cd0*/  STL.64 [R1+0x39a0], R186 ;  /* 0x0039a0ba01007387 */ /* 0x0003e20000100a00 */
[C---:B0-----:R-:W-:Y:S01]  /*61ce0*/  IADD3 R190, P2, R189.reuse, R6, RZ ;  /* 0x00000006bdbe7210 */ /* 0x041fe20007f5e0ff */
[----:B------:R-:W-:Y:S02]  /*61cf0*/  IMAD.MOV.U32 R185, RZ, RZ, R183 ;  /* 0x000000ffffb97224 */ /* 0x000fe400078e00b7 */
[----:B------:R-:W-:Y:S02]  /*61d00*/  IMAD.MOV.U32 R183, RZ, RZ, R182 ;  /* 0x000000ffffb77224 */ /* 0x000fe400078e00b6 */
[----:B------:R-:W-:Y:S01]  /*61d10*/  IMAD.MOV.U32 R182, RZ, RZ, R181 ;  /* 0x000000ffffb67224 */ /* 0x000fe200078e00b5 */
[----:B-1----:R-:W-:Y:S01]  /*61d20*/  IADD3 R186, P1, R189, R4, RZ ;  /* 0x00000004bdba7210 */ /* 0x002fe20007f3e0ff */
[----:B------:R-:W-:Y:S02]  /*61d30*/  IMAD.MOV.U32 R181, RZ, RZ, R180 ;  /* 0x000000ffffb57224 */ /* 0x000fe400078e00b4 */
[----:B------:R-:W-:-:S02]  /*61d40*/  IMAD.X R191, R16, 0x1, R5, P2 ;  /* 0x0000000110bf7824 */ /* 0x000fc400010e0605 */
[----:B------:R-:W-:Y:S02]  /*61d50*/  IMAD.X R187, R16, 0x1, R3, P1 ;  /* 0x0000000110bb7824 */ /* 0x000fe400008e0603 */
[----:B------:R-:W-:Y:S02]  /*61d60*/  IMAD.MOV.U32 R180, RZ, RZ, R179 ;  /* 0x000000ffffb47224 */ /* 0x000fe400078e00b3 */
        /* <DEDUP_REMOVED lines=11> */
[C---:B------:R-:W-:Y:S02]  /*61e20*/  IADD3 R192, P2, R184.reuse, R6, RZ ;  /* 0x00000006b8c07210 */ /* 0x040fe40007f5e0ff */
[----:B0-----:R-:W-:Y:S01]  /*61e30*/  IADD3 R186, P1, R184, R4, RZ ;  /* 0x00000004b8ba7210 */ /* 0x001fe20007f3e0ff */
[----:B-1----:R-:W-:Y:S02]  /*61e40*/  IMAD.MOV.U32 R190, RZ, RZ, R183 ;  /* 0x000000ffffbe7224 */ /* 0x002fe400078e00b7 */
[----:B------:R-:W-:Y:S02]  /*61e50*/  IMAD.MOV.U32 R183, RZ, RZ, R182 ;  /* 0x000000ffffb77224 */ /* 0x000fe400078e00b6 */
[----:B------:R-:W-:Y:S02]  /*61e60*/  IMAD.MOV.U32 R182, RZ, RZ, R181 ;  /* 0x000000ffffb67224 */ /* 0x000fe400078e00b5 */
[----:B------:R-:W-:-:S02]  /*61e70*/  IMAD.MOV.U32 R181, RZ, RZ, R180 ;  /* 0x000000ffffb57224 */ /* 0x000fc400078e00b4 */
[C---:B------:R-:W-:Y:S02]  /*61e80*/  IMAD.X R187, R15.reuse, 0x1, R3, P1 ;  /* 0x000000010fbb7824 */ /* 0x040fe400008e0603 */
[----:B------:R-:W-:Y:S02]  /*61e90*/  IMAD.MOV.U32 R180, RZ, RZ, R179 ;  /* 0x000000ffffb47224 */ /* 0x000fe400078e00b3 */
[----:B------:R-:W-:Y:S02]  /*61ea0*/  IMAD.MOV.U32 R179, RZ, RZ, R176 ;  /* 0x000000ffffb37224 */ /* 0x000fe400078e00b0 */
[----:B------:R-:W-:Y:S02]  /*61eb0*/  IMAD.MOV.U32 R176, RZ, RZ, R175 ;  /* 0x000000ffffb07224 */ /* 0x000fe400078e00af */
[----:B------:R-:W-:Y:S02]  /*61ec0*/  IMAD.X R193, R15, 0x1, R5, P2 ;  /* 0x000000010fc17824 */ /* 0x000fe400010e0605 */
[----:B------:R-:W-:Y:S01]  /*61ed0*/  IMAD.MOV.U32 R175, RZ, RZ, R170 ;  /* 0x000000ffffaf7224 */ /* 0x000fe200078e00aa */
[----:B------:R0:W-:Y:S01]  /*61ee0*/  STL.64 [R1+0x1c58], R186 ;  /* 0x001c58ba01007387 */ /* 0x0001e20000100a00 */
[----:B------:R-:W-:-:S02]  /*61ef0*/  IMAD.MOV.U32 R170, RZ, RZ, R169 ;  /* 0x000000ffffaa7224 */ /* 0x000fc400078e00a9 */
[----:B------:R-:W-:Y:S01]  /*61f00*/  IMAD.MOV.U32 R169, RZ, RZ, R27 ;  /* 0x000000ffffa97224 */ /* 0x000fe200078e001b */
[----:B------:R-:W-:Y:S01]  /*61f10*/  ISETP.LT.AND P4, PT, R12, UR6, !P3 ;  /* 0x000000060c007c0c */ /* 0x000fe2000df81270 */
[----:B------:R-:W3:Y:S01]  /*61f20*/  LDL.LU R27, [R1+0x51d4] ;  /* 0x0051d400011b7983 */ /* 0x000ee20000300800 */
[----:B------:R-:W-:-:S03]  /*61f30*/  ULDC.64 UR6, c[0x0][0x228] ;  /* 0x00008a0000067ab9 */ /* 0x000fc60000000a00 */
[----:B------:R1:W-:Y:S01]  /*61f40*/  STL.64 [R1+0x1c50], R192 ;  /* 0x001c50c001007387 */ /* 0x0003e20000100a00 */
[C---:B0-----:R-:W-:Y:S02]  /*61f50*/  IADD3 R186, P1, R184.reuse, R0, RZ ;  /* 0x00000000b8ba7210 */ /* 0x041fe40007f3e0ff */
[----:B------:R-:W-:Y:S01]  /*61f60*/  ISETP.LT.AND P3, PT, R9, UR6, !P3 ;  /* 0x0000000609007c0c */ /* 0x000fe2000df61270 */
[----:B------:R-:W-:Y:S02]  /*61f70*/  ULDC UR6, c[0x0][0x248] ;  /* 0x0000920000067ab9 */ /* 0x000fe40000000800 */
[----:B------:R-:W-:Y:S01]  /*61f80*/  IMAD.X R187, R15, 0x1, R7, P1 ;  /* 0x000000010fbb7824 */ /* 0x000fe200008e0607 */
[----:B-1----:R-:W-:Y:S01]  /*61f90*/  IADD3 R192, P2, R184, R2, RZ ;  /* 0x00000002b8c07210 */ /* 0x002fe20007f5e0ff */
[----:B------:R-:W-:Y:S02]  /*61fa0*/  IMAD.MOV.U32 R184, RZ, RZ, R183 ;  /* 0x000000ffffb87224 */ /* 0x000fe400078e00b7 */
[----:B------:R-:W-:-:S02]  /*61fb0*/  IMAD.MOV.U32 R183, RZ, RZ, R182 ;  /* 0x000000ffffb77224 */ /* 0x000fc400078e00b6 */
[----:B------:R-:W-:Y:S02]  /*61fc0*/  IMAD.MOV.U32 R182, RZ, RZ, R181 ;  /* 0x000000ffffb67224 */ /* 0x000fe400078e00b5 */
[----:B------:R-:W-:Y:S02]  /*61fd0*/  IMAD.MOV.U32 R181, RZ, RZ, R180 ;  /* 0x000000ffffb57224 */ /* 0x000fe400078e00b4 */
[----:B------:R-:W-:Y:S01]  /*61fe0*/  VIADD R14, R14, UR6 ;  /* 0x000000060e0e7c36 */ /* 0x000fe20008000000 */
[----:B------:R0:W-:Y:S01]  /*61ff0*/  STL.64 [R1+0x1c48], R186 ;  /* 0x001c48ba01007387 */ /* 0x0001e20000100a00 */
[----:B------:R-:W-:Y:S01]  /*62000*/  IMAD.MOV.U32 R180, RZ, RZ, R179 ;  /* 0x000000ffffb47224 */ /* 0x000fe200078e00b3 */
[----:B------:R-:W-:Y:S01]  /*62010*/  SHF.R.S32.HI R16, RZ, 0x1f, R188 ;  /* 0x0000001fff107819 */ /* 0x000fe200000114bc */
[----:B------:R-:W-:Y:S01]  /*62020*/  IMAD.MOV.U32 R179, RZ, RZ, R176 ;  /* 0x000000ffffb37224 */ /* 0x000fe200078e00b0 */
[----:B------:R-:W-:Y:S01]  /*62030*/  ULDC UR6, c[0x0][0x248] ;  /* 0x0000920000067ab9 */ /* 0x000fe20000000800 */
[----:B------:R-:W-:-:S02]  /*62040*/  IMAD.MOV.U32 R176, RZ, RZ, R175 ;  /* 0x000000ffffb07224 */ /* 0x000fc400078e00af */
[----:B------:R-:W-:Y:S02]  /*62050*/  IMAD.MOV.U32 R175, RZ, RZ, R170 ;  /* 0x000000ffffaf7224 */ /* 0x000fe400078e00aa */
[----:B------:R-:W-:Y:S01]  /*62060*/  IMAD.MOV.U32 R170, RZ, RZ, R17 ;  /* 0x000000ffffaa7224 */ /* 0x000fe200078e0011 */
[----:B------:R-:W-:Y:S01]  /*62070*/  SHF.R.S32.HI R17, RZ, 0x1f, R14 ;  /* 0x0000001fff117819 */ /* 0x000fe2000001140e */
[----:B------:R-:W-:Y:S01]  /*62080*/  IMAD.MOV.U32 R189, RZ, RZ, R184 ;  /* 0x000000ffffbd7224 */ /* 0x000fe200078e00b8 */
[----:B0-----:R-:W-:Y:S01]  /*62090*/  IADD3 R186, P1, R14, R2, RZ ;  /* 0x000000020eba7210 */ /* 0x001fe20007f3e0ff */
[----:B------:R-:W-:Y:S02]  /*620a0*/  IMAD.MOV.U32 R184, RZ, RZ, R183 ;  /* 0x000000ffffb87224 */ /* 0x000fe400078e00b7 */
[----:B------:R-:W-:Y:S02]  /*620b0*/  IMAD.MOV.U32 R183, RZ, RZ, R182 ;  /* 0x000000ffffb77224 */ /* 0x000fe400078e00b6 */
[----:B------:R-:W-:-:S02]  /*620c0*/  IMAD.X R193, R15, 0x1, R13, P2 ;  /* 0x000000010fc17824 */ /* 0x000fc400010e060d */
[----:B------:R-:W-:Y:S02]  /*620d0*/  IMAD.MOV.U32 R182, RZ, RZ, R181 ;  /* 0x000000ffffb67224 */ /* 0x000fe400078e00b5 */
[----:B------:R-:W-:Y:S02]  /*620e0*/  IMAD.MOV.U32 R181, RZ, RZ, R180 ;  /* 0x000000ffffb57224 */ /* 0x000fe400078e00b4 */
[----:B------:R-:W-:Y:S02]  /*620f0*/  IMAD.MOV.U32 R180, RZ, RZ, R179 ;  /* 0x000000ffffb47224 */ /* 0x000fe400078e00b3 */
[----:B------:R-:W-:Y:S02]  /*62100*/  IMAD.X R187, R17, 0x1, R13, P1 ;  /* 0x0000000111bb7824 */ /* 0x000fe400008e060d */
[----:B------:R-:W-:Y:S01]  /*62110*/  IMAD.MOV.U32 R179, RZ, RZ, R176 ;  /* 0x000000ffffb37224 */ /* 0x000fe200078e00b0 */
[----:B------:R0:W-:Y:S01]  /*62120*/  STL.64 [R1+0x1c40], R192 ;  /* 0x001c40c001007387 */ /* 0x0001e20000100a00 */
[----:B------:R-:W-:-:S02]  /*62130*/  IMAD.MOV.U32 R176, RZ, RZ, R175 ;  /* 0x000000ffffb07224 */ /* 0x000fc400078e00af */
[----:B------:R-:W-:Y:S02]  /*62140*/  IMAD.MOV.U32 R175, RZ, RZ, R26 ;  /* 0x000000ffffaf7224 */ /* 0x000fe400078e001a */
[----:B------:R-:W3:Y:S04]  /*62150*/  LDL.LU R26, [R1+0x51d0] ;  /* 0x0051d000011a7983 */ /* 0x000ee80000300800 */
[----:B------:R1:W-:Y:S01]  /*62160*/  STL.64 [R1+0x3980], R186 ;  /* 0x003980ba01007387 */ /* 0x0003e20000100a00 */
[C---:B0-----:R-:W-:Y:S02]  /*62170*/  IADD3 R192, P2, R188.reuse, R6, RZ ;  /* 0x00000006bcc07210 */ /* 0x041fe40007f5e0ff */
[----:B-1----:R-:W-:-:S05]  /*62180*/  IADD3 R186, P1, R188, R4, RZ ;  /* 0x00000004bcba7210 */ /* 0x002fca0007f3e0ff */
[C---:B------:R-:W-:Y:S02]  /*62190*/  IMAD.X R187, R16.reuse, 0x1, R3, P1 ;  /* 0x0000000110bb7824 */ /* 0x040fe400008e0603 */
[----:B------:R-:W-:-:S03]  /*621a0*/  IMAD.X R193, R16, 0x1, R5, P2 ;  /* 0x0000000110c17824 */ /* 0x000fc600010e0605 */
[----:B------:R0:W-:Y:S04]  /*621b0*/  STL.64 [R1+0x1c38], R186 ;  /* 0x001c38ba01007387 */ /* 0x0001e80000100a00 */
[----:B------:R1:W-:Y:S01]  /*621c0*/  STL.64 [R1+0x1c30], R192 ;  /* 0x001c30c001007387 */ /* 0x0003e20000100a00 */
[----:B0-----:R-:W-:-:S05]  /*621d0*/  IADD3 R186, P1, R188, R0, RZ ;  /* 0x00000000bcba7210 */ /* 0x001fca0007f3e0ff */
[----:B------:R-:W-:Y:S01]  /*621e0*/  IMAD.X R187, R16, 0x1, R7, P1 ;  /* 0x0000000110bb7824 */ /* 0x000fe200008e0607 */
[----:B-1----:R-:W-:Y:S01]  /*621f0*/  IADD3 R192, P2, R188, R2, RZ ;  /* 0x00000002bcc07210 */ /* 0x002fe20007f5e0ff */
[----:B------:R-:W-:Y:S01]  /*62200*/  IMAD.MOV.U32 R188, RZ, RZ, R184 ;  /* 0x000000ffffbc7224 */ /* 0x000fe200078e00b8 */
[----:B------:R-:W-:Y:S01]  /*62210*/  SHF.R.S32.HI R15, RZ, 0x1f, R185 ;  /* 0x0000001fff0f7819 */ /* 0x000fe200000114b9 */
[----:B------:R-:W-:Y:S01]  /*62220*/  IMAD.MOV.U32 R184, RZ, RZ, R183 ;  /* 0x000000ffffb87224 */ /* 0x000fe200078e00b7 */
[----:B------:R0:W-:Y:S01]  /*62230*/  STL.64 [R1+0x1c28], R186 ;  /* 0x001c28ba01007387 */ /* 0x0001e20000100a00 */
[----:B------:R-:W-:Y:S02]  /*62240*/  IMAD.MOV.U32 R183, RZ, RZ, R181 ;  /* 0x000000ffffb77224 */ /* 0x000fe400078e00b5 */
        /* <DEDUP_REMOVED lines=14> */
[----:B0-----:R-:W-:-:S05]  /*62330*/  IADD3 R192, P2, R185, R6, RZ ;  /* 0x00000006b9c07210 */ /* 0x001fca0007f5e0ff */
[----:B------:R-:W-:Y:S01]  /*62340*/  IMAD.X R193, R15, 0x1, R5, P2 ;  /* 0x000000010fc17824 */ /* 0x000fe200010e0605 */
[----:B-1----:R-:W-:-:S04]  /*62350*/  IADD3 R186, P1, R185, R0, RZ ;  /* 0x00000000b9ba7210 */ /* 0x002fc80007f3e0ff */
[----:B------:R0:W-:Y:S01]  /*62360*/  STL.64 [R1+0x1c10], R192 ;  /* 0x001c10c001007387 */ /* 0x0001e20000100a00 */
[----:B------:R-:W-:-:S05]  /*62370*/  IMAD.X R187, R15, 0x1, R7, P1 ;  /* 0x000000010fbb7824 */ /* 0x000fca00008e0607 */
[----:B------:R1:W-:Y:S01]  /*62380*/  STL.64 [R1+0x1c08], R186 ;  /* 0x001c08ba01007387 */ /* 0x0003e20000100a00 */
[----:B0-----:R-:W-:Y:S01]  /*62390*/  IADD3 R192, P2, R185, R2, RZ ;  /* 0x00000002b9c07210 */ /* 0x001fe20007f5e0ff */
[----:B------:R-:W-:Y:S02]  /*623a0*/  IMAD.MOV.U32 R185, RZ, RZ, R184 ;  /* 0x000000ffffb97224 */ /* 0x000fe400078e00b8 */
[----:B------:R-:W-:Y:S02]  /*623b0*/  IMAD.MOV.U32 R184, RZ, RZ, R183 ;  /* 0x000000ffffb87224 */ /* 0x000fe400078e00b7 */
[----:B------:R-:W-:Y:S01]  /*623c0*/  IMAD.X R193, R15, 0x1, R13, P2 ;  /* 0x000000010fc17824 */ /* 0x000fe200010e060d */
[----:B-1----:R-:W-:Y:S01]  /*623d0*/  IADD3 R186, P1, R14, R0, RZ ;  /* 0x000000000eba7210 */ /* 0x002fe20007f3e0ff */
[----:B------:R-:W-:Y:S02]  /*623e0*/  IMAD.MOV.U32 R183, RZ, RZ, R181 ;  /* 0x000000ffffb77224 */ /* 0x000fe400078e00b5 */
[----:B------:R-:W-:-:S02]  /*623f0*/  IMAD.MOV.U32 R181, RZ, RZ, R180 ;  /* 0x000000ffffb57224 */ /* 0x000fc400078e00b4 */
[----:B------:R-:W-:Y:S02]  /*62400*/  IMAD.X R187, R17, 0x1, R7, P1 ;  /* 0x0000000111bb7824 */ /* 0x000fe400008e0607 */
[----:B------:R-:W-:Y:S01]  /*62410*/  IMAD.MOV.U32 R180, RZ, RZ, R179 ;  /* 0x000000ffffb47224 */ /* 0x000fe200078e00b3 */
[----:B------:R-:W-:Y:S01]  /*62420*/  STL.64 [R1+0x1c00], R192 ;  /* 0x001c00c001007387 */ /* 0x000fe20000100a00 */
[----:B------:R-:W-:Y:S02]  /*62430*/  IMAD.MOV.U32 R179, RZ, RZ, R165 ;  /* 0x000000ffffb37224 */ /* 0x000fe400078e00a5 */
[----:B------:R-:W-:Y:S02]  /*62440*/  IMAD.MOV.U32 R165, RZ, RZ, R24 ;  /* 0x000000ffffa57224 */ /* 0x000fe400078e0018 */
[----:B------:R-:W3:Y:S01]  /*62450*/  LDL.LU R24, [R1+0x51c8] ;  /* 0x0051c80001187983 */ /* 0x000ee20000300800 */
[----:B------:R-:W-:-:S03]  /*62460*/  SHF.R.S32.HI R16, RZ, 0x1f, R190 ;  /* 0x0000001fff107819 */ /* 0x000fc600000114be */
[----:B------:R0:W-:Y:S02]  /*62470*/  STL.64 [R1+0x3968], R186 ;  /* 0x003968ba01007387 */ /* 0x0001e40000100a00 */
[----:B0-----:R-:W-:-:S05]  /*62480*/  IADD3 R186, P1, R190, R4, RZ ;  /* 0x00000004beba7210 */ /* 0x001fca0007f3e0ff */
[----:B------:R-:W-:Y:S01]  /*62490*/  IMAD.X R187, R16, 0x1, R3, P1 ;  /* 0x0000000110bb7824 */ /* 0x000fe200008e0603 */
[----:B------:R-:W-:-:S04]  /*624a0*/  IADD3 R192, P2, R190, R6, RZ ;  /* 0x00000006bec07210 */ /* 0x000fc80007f5e0ff */
[----:B------:R0:W-:Y:S01]  /*624b0*/  STL.64 [R1+0x1bf8], R186 ;  /* 0x001bf8ba01007387 */ /* 0x0001e20000100a00 */
[----:B------:R-:W-:Y:S01]  /*624c0*/  IMAD.X R193, R16, 0x1, R5, P2 ;  /* 0x0000000110c17824 */ /* 0x000fe200010e0605 */
[----:B0-----:R-:W-:-:S04]  /*624d0*/  IADD3 R186, P1, R190, R0, RZ ;  /* 0x00000000beba7210 */ /* 0x001fc80007f3e0ff */
[----:B------:R-:W-:Y:S01]  /*624e0*/  STL.64 [R1+0x1bf0], R192 ;  /* 0x001bf0c001007387 */ /* 0x000fe20000100a00 */
[----:B------:R-:W-:Y:S01]  /*624f0*/  IMAD.X R187, R16, 0x1, R7, P1 ;  /* 0x0000000110bb7824 */ /* 0x000fe200008e0607 */
[----:B------:R-:W-:Y:S02]  /*62500*/  IADD3 R190, P2, R190, R2, RZ ;  /* 0x00000002bebe7210 */ /* 0x000fe40007f5e0ff */
[----:B------:R-:W-:Y:S02]  /*62510*/  SHF.R.S32.HI R15, RZ, 0x1f, R189 ;  /* 0x0000001fff0f7819 */ /* 0x000fe400000114bd */
[----:B------:R0:W-:Y:S01]  /*62520*/  STL.64 [R1+0x1be8], R186 ;  /* 0x001be8ba01007387 */ /* 0x0001e20000100a00 */
[----:B------:R-:W-:Y:S01]  /*62530*/  IMAD.X R191, R16, 0x1, R13, P2 ;  /* 0x0000000110bf7824 */ /* 0x000fe200010e060d */
[----:B0-----:R-:W-:-:S04]  /*62540*/  IADD3 R186, P1, R189, R4, RZ ;  /* 0x00000004bdba7210 */ /* 0x001fc80007f3e0ff */
[----:B------:R0:W-:Y:S01]  /*62550*/  STL.64 [R1+0x1be0], R190 ;  /* 0x001be0be01007387 */ /* 0x0001e20000100a00 */
[----:B------:R-:W-:-:S05]  /*62560*/  IMAD.X R187, R15, 0x1, R3, P1 ;  /* 0x000000010fbb7824 */ /* 0x000fca00008e0603 */
[----:B------:R1:W-:Y:S01]  /*62570*/  STL.64 [R1+0x1bd8], R186 ;  /* 0x001bd8ba01007387 */ /* 0x0003e20000100a00 */
[----:B0-----:R-:W-:-:S05]  /*62580*/  IADD3 R190, P2, R189, R6, RZ ;  /* 0x00000006bdbe7210 */ /* 0x001fca0007f5e0ff */
[----:B------:R-:W-:Y:S01]  /*62590*/  IMAD.X R191, R15, 0x1, R5, P2 ;  /* 0x000000010fbf7824 */ /* 0x000fe200010e0605 */
[----:B-1----:R-:W-:-:S04]  /*625a0*/  IADD3 R186, P1, R189, R0, RZ ;  /* 0x00000000bdba7210 */ /* 0x002fc80007f3e0ff */
[----:B------:R0:W-:Y:S01]  /*625b0*/  STL.64 [R1+0x1bd0], R190 ;  /* 0x001bd0be01007387 */ /* 0x0001e20000100a00 */
[----:B------:R-:W-:-:S05]  /*625c0*/  IMAD.X R187, R15, 0x1, R7, P1 ;  /* 0x000000010fbb7824 */ /* 0x000fca00008e0607 */
[----:B------:R1:W-:Y:S01]  /*625d0*/  STL.64 [R1+0x1bc8], R186 ;  /* 0x001bc8ba01007387 */ /* 0x0003e20000100a00 */
[----:B0-----:R-:W-:-:S05]  /*625e0*/  IADD3 R190, P2, R189, R2, RZ ;  /* 0x00000002bdbe7210 */ /* 0x001fca0007f5e0ff */
[----:B------:R-:W-:Y:S01]  /*625f0*/  IMAD.X R191, R15, 0x1, R13, P2 ;  /* 0x000000010fbf7824 */ /* 0x000fe200010e060d */
[----:B-1----:R-:W-:-:S04]  /*62600*/  IADD3 R186, P1, R14, R6, RZ ;  /* 0x000000060eba7210 */ /* 0x002fc80007f3e0ff */
[----:B------:R-:W-:Y:S01]  /*62610*/  STL.64 [R1+0x1bc0], R190 ;  /* 0x001bc0be01007387 */ /* 0x000fe20000100a00 */
[----:B------:R-:W-:Y:S01]  /*62620*/  IMAD.X R187, R17, 0x1, R5, P1 ;  /* 0x0000000111bb7824 */ /* 0x000fe200008e0605 */
[----:B------:R-:W-:-:S04]  /*62630*/  SHF.R.S32.HI R15, RZ, 0x1f, R188 ;  /* 0x0000001fff0f7819 */ /* 0x000fc800000114bc */
        /* <DEDUP_REMOVED lines=8> */
[C---:B------:R-:W-:Y:S01]  /*626c0*/  IMAD.X R187, R15.reuse, 0x1, R7, P1 ;  /* 0x000000010fbb7824 */ /* 0x040fe200008e0607 */
        /* <DEDUP_REMOVED lines=26> */
[C---:B0-----:R-:W-:Y:S02]  /*62870*/  IADD3 R186, P1, R184.reuse, R0, RZ ;  /* 0x00000000b8ba7210 */ /* 0x041fe40007f3e0ff */
[----:B------:R-:W-:-:S03]  /*62880*/  IADD3 R184, P2, R184, R2, RZ ;  /* 0x00000002b8b87210 */ /* 0x000fc60007f5e0ff */
[C---:B------:R-:W-:Y:S01]  /*62890*/  IMAD.X R187, R16.reuse, 0x1, R7, P1 ;  /* 0x0000000110bb7824 */ /* 0x040fe200008e0607 */
[----:B------:R-:W-:Y:S01]  /*628a0*/  STL.64 [R1+0x1b70], R188 ;  /* 0x001b70bc01007387 */ /* 0x000fe20000100a00 */
[----:B------:R-:W-:Y:S01]  /*628b0*/  IMAD.X R185, R16, 0x1, R13, P2 ;  /* 0x0000000110b97824 */ /* 0x000fe200010e060d */
[----:B------:R-:W-:Y:S02]  /*628c0*/  SHF.R.S32.HI R15, RZ, 0x1f, R183 ;  /* 0x0000001fff0f7819 */ /* 0x000fe400000114b7 */
[----:B------:R0:W-:Y:S04]  /*628d0*/  STL.64 [R1+0x1b68], R186 ;  /* 0x001b68ba01007387 */ /* 0x0001e80000100a00 */
[----:B------:R1:W-:Y:S01]  /*628e0*/  STL.64 [R1+0x1b60], R184 ;  /* 0x001b60b801007387 */ /* 0x0003e20000100a00 */
[----:B0-----:R-:W-:-:S02]  /*628f0*/  IADD3 R186, P1, R183, R4, RZ ;  /* 0x00000004b7ba7210 */ /* 0x001fc40007f3e0ff */
[----:B-1----:R-:W-:-:S03]  /*62900*/  IADD3 R184, P2, R183, R6, RZ ;  /* 0x00000006b7b87210 */ /* 0x002fc60007f5e0ff */
[----:B------:R-:W-:Y:S01]  /*62910*/  IMAD.X R187, R15, 0x1, R3, P1 ;  /* 0x000000010fbb7824 */ /* 0x000fe200008e0603 */
[----:B------:R-:W-:Y:S01]  /*62920*/  IADD3 R16, P1, R183, R0, RZ ;  /* 0x00000000b7107210 */ /* 0x000fe20007f3e0ff */
[----:B------:R-:W-:Y:S01]  /*62930*/  VIADD R14, R14, UR6 ;  /* 0x000000060e0e7c36 */ /* 0x000fe20008000000 */
[----:B------:R-:W-:Y:S01]  /*62940*/  ULDC UR6, c[0x0][0x248] ;  /* 0x0000920000067ab9 */ /* 0x000fe20000000800 */
[C---:B------:R-:W-:Y:S01]  /*62950*/  IMAD.X R185, R15.reuse, 0x1, R5, P2 ;  /* 0x000000010fb97824 */ /* 0x040fe200010e0605 */
[----:B------:R0:W-:Y:S01]  /*62960*/  STL.64 [R1+0x1b58], R186 ;  /* 0x001b58ba01007387 */ /* 0x0001e20000100a00 */
[----:B------:R-:W-:-:S03]  /*62970*/  IMAD.X R17, R15, 0x1, R7, P1 ;  /* 0x000000010f117824 */ /* 0x000fc600008e0607 */
[----:B------:R1:W-:Y:S04]  /*62980*/  STL.64 [R1+0x1b50], R184 ;  /* 0x001b50b801007387 */ /* 0x0003e80000100a00 */
[----:B------:R4:W-:Y:S01]  /*62990*/  STL.64 [R1+0x1b48], R16 ;  /* 0x001b481001007387 */ /* 0x0009e20000100a00 */
[-C--:B0-----:R-:W-:Y:S02]  /*629a0*/  IADD3 R186, P2, R183, R2.reuse, RZ ;  /* 0x00000002b7ba7210 */ /* 0x081fe40007f5e0ff */
[----:B-1----:R-:W-:-:S03]  /*629b0*/  IADD3 R184, P1, R14, R2, RZ ;  /* 0x000000020eb87210 */ /* 0x002fc60007f3e0ff */
[----:B------:R-:W-:Y:S01]  /*629c0*/  IMAD.X R187, R15, 0x1, R13, P2 ;  /* 0x000000010fbb7824 */ /* 0x000fe200010e060d */
[----:B----4-:R-:W-:-:S04]  /*629d0*/  SHF.R.S32.HI R17, RZ, 0x1f, R14 ;  /* 0x0000001fff117819 */ /* 0x010fc8000001140e */
[----:B------:R0:W-:Y:S01]  /*629e0*/  STL.64 [R1+0x1b40], R186 ;  /* 0x001b40ba01007387 */ /* 0x0001e20000100a00 */
[----:B------:R-:W-:Y:S01]  /*629f0*/  SHF.R.S32.HI R16, RZ, 0x1f, R180 ;  /* 0x0000001fff107819 */ /* 0x000fe200000114b4 */
        /* <DEDUP_REMOVED lines=19> */
[----:B------:R-:W-:Y:S02]  /*62b30*/  IMAD.X R185, R15, 0x1, R5, P2 ;  /* 0x000000010fb97824 */ /* 0x000fe400010e0605 */
[----:B------:R-:W-:-:S03]  /*62b40*/  IMAD.MOV.U32 R180, RZ, RZ, R178 ;  /* 0x000000ffffb47224 */ /* 0x000fc600078e00b2 */
[----:B------:R1:W-:Y:S01]  /*62b50*/  STL.64 [R1+0x1b10], R184 ;  /* 0x001b10b801007387 */ /* 0x0003e20000100a00 */
[----:B0-----:R-:W-:-:S05]  /*62b60*/  IADD3 R186, P1, R179, R0, RZ ;  /* 0x00000000b3ba7210 */ /* 0x001fca0007f3e0ff */
[----:B------:R-:W-:Y:S01]  /*62b70*/  IMAD.X R187, R15, 0x1, R7, P1 ;  /* 0x000000010fbb7824 */ /* 0x000fe200008e0607 */
[----:B------:R-:W-:Y:S02]  /*62b80*/  IADD3 R178, P1, R14, R0, RZ ;  /* 0x000000000eb27210 */ /* 0x000fe40007f3e0ff */
[----:B-1----:R-:W-:-:S03]  /*62b90*/  IADD3 R184, P2, R179, R2, RZ ;  /* 0x00000002b3b87210 */ /* 0x002fc60007f5e0ff */
[----:B------:R-:W-:Y:S02]  /*62ba0*/  IMAD.X R179, R17, 0x1, R7, P1 ;  /* 0x0000000111b37824 */ /* 0x000fe400008e0607 */
[----:B------:R-:W-:Y:S01]  /*62bb0*/  IMAD.X R185, R15, 0x1, R13, P2 ;  /* 0x000000010fb97824 */ /* 0x000fe200010e060d */
[----:B------:R-:W-:Y:S01]  /*62bc0*/  STL.64 [R1+0x1b08], R186 ;  /* 0x001b08ba01007387 */ /* 0x000fe20000100a00 */
[----:B------:R-:W-:-:S03]  /*62bd0*/  SHF.R.S32.HI R16, RZ, 0x1f, R182 ;  /* 0x0000001fff107819 */ /* 0x000fc600000114b6 */
[----:B------:R-:W-:Y:S04]  /*62be0*/  STL.64 [R1+0x1b00], R184 ;  /* 0x001b00b801007387 */ /* 0x000fe80000100a00 */
        /* <DEDUP_REMOVED lines=78> */
[C---:B------:R-:W-:Y:S02]  /*630d0*/  IMAD.X R177, R15.reuse, 0x1, R5, P2 ;  /* 0x000000010fb17824 */ /* 0x040fe400010e0605 */
[----:B------:R-:W-:Y:S01]  /*630e0*/  IMAD.X R17, R15, 0x1, R7, P1 ;  /* 0x000000010f117824 */ /* 0x000fe200008e0607 */
[----:B------:R0:W-:Y:S04]  /*630f0*/  STL.64 [R1+0x1a58], R178 ;  /* 0x001a58b201007387 */ /* 0x0001e80000100a00 */
[----:B------:R1:W-:Y:S04]  /*63100*/  STL.64 [R1+0x1a50], R176 ;  /* 0x001a50b001007387 */ /* 0x0003e80000100a00 */
[----:B------:R4:W-:Y:S01]  /*63110*/  STL.64 [R1+0x1a48], R16 ;  /* 0x001a481001007387 */ /* 0x0009e20000100a00 */
[----:B0-----:R-:W-:-:S02]  /*63120*/  IADD3 R178, P2, R175, R2, RZ ;  /* 0x00000002afb27210 */ /* 0x001fc40007f5e0ff */
[----:B-1----:R-:W-:Y:S02]  /*63130*/  IADD3 R176, P1, R14, R2, RZ ;  /* 0x000000020eb07210 */ /* 0x002fe40007f3e0ff */
[----:B----4-:R-:W-:Y:S01]  /*63140*/  SHF.R.S32.HI R17, RZ, 0x1f, R14 ;  /* 0x0000001fff117819 */ /* 0x010fe2000001140e */
[----:B------:R-:W-:-:S04]  /*63150*/  IMAD.X R179, R15, 0x1, R13, P2 ;  /* 0x000000010fb37824 */ /* 0x000fc800010e060d */
[----:B------:R-:W-:Y:S01]  /*63160*/  IMAD.X R177, R17, 0x1, R13, P1 ;  /* 0x0000000111b17824 */ /* 0x000fe200008e060d */
[----:B------:R-:W-:Y:S01]  /*63170*/  STL.64 [R1+0x1a40], R178 ;  /* 0x001a40b201007387 */ /* 0x000fe20000100a00 */
        /* <DEDUP_REMOVED lines=8> */
[----:B------:R0:W-:Y:S01]  /*63200*/  STL.64 [R1+0x1a30], R178 ;  /* 0x001a30b201007387 */ /* 0x0001e20000100a00 */
[----:B------:R-:W-:Y:S01]  /*63210*/  IMAD.X R177, R16, 0x1, R7, P1 ;  /* 0x0000000110b17824 */ /* 0x000fe200008e0607 */
[----:B------:R-:W-:-:S04]  /*63220*/  SHF.R.S32.HI R15, RZ, 0x1f, R171 ;  /* 0x0000001fff0f7819 */ /* 0x000fc800000114ab */
        /* <DEDUP_REMOVED lines=13> */
[----:B------:R-:W-:Y:S01]  /*63300*/  IMAD.MOV.U32 R173, RZ, RZ, R172 ;  /* 0x000000ffffad7224 */ /* 0x000fe200078e00ac */
[----:B0-----:R-:W-:Y:S01]  /*63310*/  IADD3 R178, P2, R171, R2, RZ ;  /* 0x00000002abb27210 */ /* 0x001fe20007f5e0ff */
[----:B------:R-:W-:Y:S01]  /*63320*/  IMAD.MOV.U32 R172, RZ, RZ, R170 ;  /* 0x000000ffffac7224 */ /* 0x000fe200078e00aa */
[----:B------:R-:W-:Y:S02]  /*63330*/  SHF.R.S32.HI R16, RZ, 0x1f, R174 ;  /* 0x0000001fff107819 */ /* 0x000fe400000114ae */
[----:B-1----:R-:W-:Y:S01]  /*63340*/  IADD3 R176, P1, R14, R0, RZ ;  /* 0x000000000eb07210 */ /* 0x002fe20007f3e0ff */
[----:B------:R-:W-:-:S04]  /*63350*/  IMAD.X R179, R15, 0x1, R13, P2 ;  /* 0x000000010fb37824 */ /* 0x000fc800010e060d */
[----:B------:R-:W-:Y:S01]  /*63360*/  IMAD.X R177, R17, 0x1, R7, P1 ;  /* 0x0000000111b17824 */ /* 0x000fe200008e0607 */
[----:B------:R-:W-:Y:S01]  /*63370*/  IADD3 R170, P1, R174, R4, RZ ;  /* 0x00000004aeaa7210 */ /* 0x000fe20007f3e0ff */
[----:B------:R-:W-:Y:S04]  /*63380*/  STL.64 [R1+0x1a00], R178 ;  /* 0x001a00b201007387 */ /* 0x000fe80000100a00 */
[----:B------:R-:W-:Y:S01]  /*63390*/  IMAD.X R171, R16, 0x1, R3, P1 ;  /* 0x0000000110ab7824 */ /* 0x000fe200008e0603 */
[----:B------:R0:W-:Y:S04]  /*633a0*/  STL.64 [R1+0x3890], R176 ;  /* 0x003890b001007387 */ /* 0x0001e80000100a00 */
[----:B------:R1:W-:Y:S01]  /*633b0*/  STL.64 [R1+0x19f8], R170 ;  /* 0x0019f8aa01007387 */ /* 0x0003e20000100a00 */
[----:B0-----:R-:W-:-:S02]  /*633c0*/  IADD3 R176, P2, R174, R6, RZ ;  /* 0x00000006aeb07210 */ /* 0x001fc40007f5e0ff */
[----:B-1----:R-:W-:-:S03]  /*633d0*/  IADD3 R170, P1, R174, R0, RZ ;  /* 0x00000000aeaa7210 */ /* 0x002fc60007f3e0ff */
[C---:B------:R-:W-:Y:S02]  /*633e0*/  IMAD.X R177, R16.reuse, 0x1, R5, P2 ;  /* 0x0000000110b17824 */ /* 0x040fe400010e0605 */
[----:B------:R-:W-:-:S03]  /*633f0*/  IMAD.X R171, R16, 0x1, R7, P1 ;  /* 0x0000000110ab7824 */ /* 0x000fc600008e0607 */
[----:B------:R-:W-:Y:S01]  /*63400*/  STL.64 [R1+0x19f0], R176 ;  /* 0x0019f0b001007387 */ /* 0x000fe20000100a00 */
[----:B------:R-:W-:Y:S02]  /*63410*/  IADD3 R174, P2, R174, R2, RZ ;  /* 0x00000002aeae7210 */ /* 0x000fe40007f5e0ff */
[----:B------:R-:W-:Y:S01]  /*63420*/  SHF.R.S32.HI R15, RZ, 0x1f, R173 ;  /* 0x0000001fff0f7819 */ /* 0x000fe200000114ad */
[----:B------:R0:W-:Y:S02]  /*63430*/  STL.64 [R1+0x19e8], R170 ;  /* 0x0019e8aa01007387 */ /* 0x0001e40000100a00 */
        /* <DEDUP_REMOVED lines=27> */
[----:B------:R-:W-:Y:S01]  /*635f0*/  SHF.R.S32.HI R16, RZ, 0x1f, R169 ;  /* 0x0000001fff107819 */ /* 0x000fe200000114a9 */
[----:B------:R-:W-:Y:S02]  /*63600*/  IMAD.X R173, R15, 0x1, R13, P2 ;  /* 0x000000010fad7824 */ /* 0x000fe400010e060d */
[----:B------:R0:W-:Y:S04]  /*63610*/  STL.64 [R1+0x19a8], R170 ;  /* 0x0019a8aa01007387 */ /* 0x0001e80000100a00 */
[----:B------:R1:W-:Y:S01]  /*63620*/  STL.64 [R1+0x19a0], R172 ;  /* 0x0019a0ac01007387 */ /* 0x0003e20000100a00 */
[----:B0-----:R-:W-:-:S02]  /*63630*/  IADD3 R170, P1, R169, R4, RZ ;  /* 0x00000004a9aa7210 */ /* 0x001fc40007f3e0ff */
[----:B-1----:R-:W-:-:S03]  /*63640*/  IADD3 R172, P2, R169, R6, RZ ;  /* 0x00000006a9ac7210 */ /* 0x002fc60007f5e0ff */
[C---:B------:R-:W-:Y:S02]  /*63650*/  IMAD.X R171, R16.reuse, 0x1, R3, P1 ;  /* 0x0000000110ab7824 */ /* 0x040fe400008e0603 */
[----:B------:R-:W-:-:S03]  /*63660*/  IMAD.X R173, R16, 0x1, R5, P2 ;  /* 0x0000000110ad7824 */ /* 0x000fc600010e0605 */
[----:B------:R0:W-:Y:S04]  /*63670*/  STL.64 [R1+0x1998], R170 ;  /* 0x001998aa01007387 */ /* 0x0001e80000100a00 */
[----:B------:R1:W-:Y:S01]  /*63680*/  STL.64 [R1+0x1990], R172 ;  /* 0x001990ac01007387 */ /* 0x0003e20000100a00 */
[C---:B0-----:R-:W-:Y:S02]  /*63690*/  IADD3 R170, P1, R169.reuse, R0, RZ ;  /* 0x00000000a9aa7210 */ /* 0x041fe40007f3e0ff */
[----:B-1----:R-:W-:-:S03]  /*636a0*/  IADD3 R172, P2, R169, R2, RZ ;  /* 0x00000002a9ac7210 */ /* 0x002fc60007f5e0ff */
[C---:B------:R-:W-:Y:S02]  /*636b0*/  IMAD.X R171, R16.reuse, 0x1, R7, P1 ;  /* 0x0000000110ab7824 */ /* 0x040fe400008e0607 */
[----:B------:R-:W-:-:S03]  /*636c0*/  IMAD.X R173, R16, 0x1, R13, P2 ;  /* 0x0000000110ad7824 */ /* 0x000fc600010e060d */
[----:B------:R0:W-:Y:S01]  /*636d0*/  STL.64 [R1+0x1988], R170 ;  /* 0x001988aa01007387 */ /* 0x0001e20000100a00 */
[----:B------:R-:W-:-:S03]  /*636e0*/  SHF.R.S32.HI R16, RZ, 0x1f, R166 ;  /* 0x0000001fff107819 */ /* 0x000fc600000114a6 */
        /* <DEDUP_REMOVED lines=18> */
[----:B------:R-:W-:Y:S01]  /*63810*/  IMAD.X R173, R15, 0x1, R3, P1 ;  /* 0x000000010fad7824 */ /* 0x000fe200008e0603 */
[C---:B------:R-:W-:Y:S01]  /*63820*/  IADD3 R16, P1, R165.reuse, R0, RZ ;  /* 0x00000000a5107210 */ /* 0x040fe20007f3e0ff */
[----:B------:R-:W-:Y:S01]  /*63830*/  VIADD R14, R14, UR6 ;  /* 0x000000060e0e7c36 */ /* 0x000fe20008000000 */
[----:B------:R-:W-:Y:S01]  /*63840*/  ULDC UR6, c[0x0][0x248] ;  /* 0x0000920000067ab9 */ /* 0x000fe20000000800 */
[----:B0-----:R-:W-:Y:S02]  /*63850*/  IADD3 R170, P2, R165, R6, RZ ;  /* 0x00000006a5aa7210 */ /* 0x001fe40007f5e0ff */
[----:B------:R-:W-:-:S03]  /*63860*/  IMAD.X R17, R15, 0x1, R7, P1 ;  /* 0x000000010f117824 */ /* 0x000fc600008e0607 */
[----:B------:R-:W-:Y:S01]  /*63870*/  IMAD.X R171, R15, 0x1, R5, P2 ;  /* 0x000000010fab7824 */ /* 0x000fe200010e0605 */
[----:B------:R-:W-:Y:S01]  /*63880*/  STL.64 [R1+0x1958], R172 ;  /* 0x001958ac01007387 */ /* 0x000fe20000100a00 */
[----:B------:R-:W-:Y:S01]  /*63890*/  IMAD.MOV.U32 R166, RZ, RZ, R164 ;  /* 0x000000ffffa67224 */ /* 0x000fe200078e00a4 */
[-C--:B------:R-:W-:Y:S02]  /*638a0*/  IADD3 R164, P1, R14, R2.reuse, RZ ;  /* 0x000000020ea47210 */ /* 0x080fe40007f3e0ff */
[----:B------:R0:W-:Y:S04]  /*638b0*/  STL.64 [R1+0x1950], R170 ;  /* 0x001950aa01007387 */ /* 0x0001e80000100a00 */
[----:B------:R1:W-:Y:S01]  /*638c0*/  STL.64 [R1+0x1948], R16 ;  /* 0x0019481001007387 */ /* 0x0003e20000100a00 */
[----:B0-----:R-:W-:-:S02]  /*638d0*/  IADD3 R170, P2, R165, R2, RZ ;  /* 0x00000002a5aa7210 */ /* 0x001fc40007f5e0ff */
[----:B-1----:R-:W-:-:S03]  /*638e0*/  SHF.R.S32.HI R17, RZ, 0x1f, R14 ;  /* 0x0000001fff117819 */ /* 0x002fc6000001140e */
[--C-:B------:R-:W-:Y:S02]  /*638f0*/  IMAD.X R171, R15, 0x1, R13.reuse, P2 ;  /* 0x000000010fab7824 */ /* 0x100fe400010e060d */
[----:B------:R-:W-:-:S03]  /*63900*/  IMAD.X R165, R17, 0x1, R13, P1 ;  /* 0x0000000111a57824 */ /* 0x000fc600008e060d */
        /* <DEDUP_REMOVED lines=71> */
[----:B0-----:R-:W-:Y:S01]  /*63d80*/  IADD3 R164, P2, R159, R2, RZ ;  /* 0x000000029fa47210 */ /* 0x001fe20007f5e0ff */
[----:B------:R-:W-:-:S04]  /*63d90*/  IMAD.MOV.U32 R162, RZ, RZ, R161 ;  /* 0x000000ffffa27224 */ /* 0x000fc800078e00a1 */
[----:B------:R-:W-:Y:S01]  /*63da0*/  IMAD.X R165, R15, 0x1, R13, P2 ;  /* 0x000000010fa57824 */ /* 0x000fe200010e060d */
[C---:B-1----:R-:W-:Y:S01]  /*63db0*/  IADD3 R166, P1, R163.reuse, R4, RZ ;  /* 0x00000004a3a67210 */ /* 0x042fe20007f3e0ff */
[----:B------:R-:W-:Y:S02]  /*63dc0*/  IMAD.MOV.U32 R161, RZ, RZ, R160 ;  /* 0x000000ffffa17224 */ /* 0x000fe400078e00a0 */
[----:B------:R-:W-:Y:S01]  /*63dd0*/  IMAD.MOV.U32 R160, RZ, RZ, R158 ;  /* 0x000000ffffa07224 */ /* 0x000fe200078e009e */
[----:B------:R0:W-:Y:S01]  /*63de0*/  STL.64 [R1+0x18a0], R164 ;  /* 0x0018a0a401007387 */ /* 0x0001e20000100a00 */
[----:B------:R-:W-:Y:S01]  /*63df0*/  IMAD.X R167, R16, 0x1, R3, P1 ;  /* 0x0000000110a77824 */ /* 0x000fe200008e0603 */
[C---:B------:R-:W-:Y:S02]  /*63e00*/  IADD3 R158, P1, R163.reuse, R0, RZ ;  /* 0x00000000a39e7210 */ /* 0x040fe40007f3e0ff */
[----:B0-----:R-:W-:-:S03]  /*63e10*/  IADD3 R164, P2, R163, R6, RZ ;  /* 0x00000006a3a47210 */ /* 0x001fc60007f5e0ff */
[C---:B------:R-:W-:Y:S02]  /*63e20*/  IMAD.X R159, R16.reuse, 0x1, R7, P1 ;  /* 0x00000001109f7824 */ /* 0x040fe400008e0607 */
[----:B------:R-:W-:Y:S01]  /*63e30*/  IMAD.X R165, R16, 0x1, R5, P2 ;  /* 0x0000000110a57824 */ /* 0x000fe200010e0605 */
[----:B------:R-:W-:Y:S04]  /*63e40*/  STL.64 [R1+0x1898], R166 ;  /* 0x001898a601007387 */ /* 0x000fe80000100a00 */
[----:B------:R0:W-:Y:S04]  /*63e50*/  STL.64 [R1+0x1890], R164 ;  /* 0x001890a401007387 */ /* 0x0001e80000100a00 */
[----:B------:R1:W-:Y:S01]  /*63e60*/  STL.64 [R1+0x1888], R158 ;  /* 0x0018889e01007387 */ /* 0x0003e20000100a00 */
[----:B0-----:R-:W-:-:S02]  /*63e70*/  IADD3 R164, P2, R163, R2, RZ ;  /* 0x00000002a3a47210 */ /* 0x001fc40007f5e0ff */
[----:B-1----:R-:W-:-:S03]  /*63e80*/  IADD3 R158, P1, R14, R4, RZ ;  /* 0x000000040e9e7210 */ /* 0x002fc60007f3e0ff */
[----:B------:R-:W-:Y:S02]  /*63e90*/  IMAD.X R165, R16, 0x1, R13, P2 ;  /* 0x0000000110a57824 */ /* 0x000fe400010e060d */
[----:B------:R-:W-:-:S03]  /*63ea0*/  IMAD.X R159, R17, 0x1, R3, P1 ;  /* 0x00000001119f7824 */ /* 0x000fc600008e0603 */
[----:B------:R-:W-:Y:S01]  /*63eb0*/  STL.64 [R1+0x1880], R164 ;  /* 0x001880a401007387 */ /* 0x000fe20000100a00 */
[----:B------:R-:W-:-:S03]  /*63ec0*/  SHF.R.S32.HI R15, RZ, 0x1f, R162 ;  /* 0x0000001fff0f7819 */ /* 0x000fc600000114a2 */
[----:B------:R0:W-:Y:S01]  /*63ed0*/  STL.64 [R1+0x37f8], R158 ;  /* 0x0037f89e01007387 */ /* 0x0001e20000100a00 */
[C---:B------:R-:W-:Y:S02]  /*63ee0*/  IADD3 R16, P2, R162.reuse, R6, RZ ;  /* 0x00000006a2107210 */ /* 0x040fe40007f5e0ff */
[----:B0-----:R-:W-:-:S05]  /*63ef0*/  IADD3 R158, P1, R162, R4, RZ ;  /* 0x00000004a29e7210 */ /* 0x001fca0007f3e0ff */
[----:B------:R-:W-:-:S05]  /*63f00*/  IMAD.X R159, R15, 0x1, R3, P1 ;  /* 0x000000010f9f7824 */ /* 0x000fca00008e0603 */
[----:B------:R0:W-:Y:S01]  /*63f10*/  STL.64 [R1+0x1878], R158 ;  /* 0x0018789e01007387 */ /* 0x0001e20000100a00 */
[----:B------:R-:W-:Y:S01]  /*63f20*/  IMAD.X R17, R15, 0x1, R5, P2 ;  /* 0x000000010f117824 */ /* 0x000fe200010e0605 */
[----:B0-----:R-:W-:-:S04]  /*63f30*/  IADD3 R158, P1, R162, R0, RZ ;  /* 0x00000000a29e7210 */ /* 0x001fc80007f3e0ff */
[----:B------:R0:W-:Y:S01]  /*63f40*/  STL.64 [R1+0x1870], R16 ;  /* 0x0018701001007387 */ /* 0x0001e20000100a00 */
[----:B------:R-:W-:Y:S01]  /*63f50*/  IMAD.X R159, R15, 0x1, R7, P1 ;  /* 0x000000010f9f7824 */ /* 0x000fe200008e0607 */
[----:B------:R-:W-:-:S04]  /*63f60*/  IADD3 R162, P2, R162, R2, RZ ;  /* 0x00000002a2a27210 */ /* 0x000fc80007f5e0ff */
[----:B------:R1:W-:Y:S01]  /*63f70*/  STL.64 [R1+0x1868], R158 ;  /* 0x0018689e01007387 */ /* 0x0003e20000100a00 */
[----:B0-----:R-:W-:Y:S01]  /*63f80*/  SHF.R.S32.HI R16, RZ, 0x1f, R161 ;  /* 0x0000001fff107819 */ /* 0x001fe200000114a1 */
[----:B------:R-:W-:Y:S01]  /*63f90*/  IMAD.X R163, R15, 0x1, R13, P2 ;  /* 0x000000010fa37824 */ /* 0x000fe200010e060d */
[----:B-1----:R-:W-:-:S04]  /*63fa0*/  IADD3 R158, P1, R161, R4, RZ ;  /* 0x00000004a19e7210 */ /* 0x002fc80007f3e0ff */
[----:B------:R0:W-:Y:S01]  /*63fb0*/  STL.64 [R1+0x1860], R162 ;  /* 0x001860a201007387 */ /* 0x0001e20000100a00 */
[----:B------:R-:W-:-:S05]  /*63fc0*/  IMAD.X R159, R16, 0x1, R3, P1 ;  /* 0x00000001109f7824 */ /* 0x000fca00008e0603 */
[----:B------:R1:W-:Y:S01]  /*63fd0*/  STL.64 [R1+0x1858], R158 ;  /* 0x0018589e01007387 */ /* 0x0003e20000100a00 */
[----:B0-----:R-:W-:Y:S01]  /*63fe0*/  IADD3 R162, P2, R161, R6, RZ ;  /* 0x00000006a1a27210 */ /* 0x001fe20007f5e0ff */
[----:B------:R-:W-:-:S04]  /*63ff0*/  VIADD R14, R14, UR6 ;  /* 0x000000060e0e7c36 */ /* 0x000fc80008000000 */
[----:B------:R-:W-:Y:S01]  /*64000*/  IMAD.X R163, R16, 0x1, R5, P2 ;  /* 0x0000000110a37824 */ /* 0x000fe200010e0605 */
[----:B-1----:R-:W-:-:S04]  /*64010*/  IADD3 R158, P1, R161, R0, RZ ;  /* 0x00000000a19e7210 */ /* 0x002fc80007f3e0ff */
[----:B------:R0:W-:Y:S01]  /*64020*/  STL.64 [R1+0x1850], R162 ;  /* 0x001850a201007387 */ /* 0x0001e20000100a00 */
[----:B------:R-:W-:Y:S01]  /*64030*/  IMAD.X R159, R16, 0x1, R7, P1 ;  /* 0x00000001109f7824 */ /* 0x000fe200008e0607 */
[----:B------:R-:W-:-:S04]  /*64040*/  SHF.R.S32.HI R15, RZ, 0x1f, R14 ;  /* 0x0000001fff0f7819 */ /* 0x000fc8000001140e */
[----:B------:R1:W-:Y:S01]  /*64050*/  STL.64 [R1+0x1848], R158 ;  /* 0x0018489e01007387 */ /* 0x0003e20000100a00 */
[-C--:B0-----:R-:W-:Y:S02]  /*64060*/  IADD3 R162, P2, R161, R2.reuse, RZ ;  /* 0x00000002a1a27210 */ /* 0x081fe40007f5e0ff */
[----:B-1----:R-:W-:-:S05]  /*64070*/  IADD3 R158, P1, R14, R2, RZ ;  /* 0x000000020e9e7210 */ /* 0x002fca0007f3e0ff */
[--C-:B------:R-:W-:Y:S02]  /*64080*/  IMAD.X R159, R15, 0x1, R13.reuse, P1 ;  /* 0x000000010f9f7824 */ /* 0x100fe400008e060d */
[----:B------:R-:W-:Y:S01]  /*64090*/  IMAD.X R163, R16, 0x1, R13, P2 ;  /* 0x0000000110a37824 */ /* 0x000fe200010e060d */
[----:B------:R-:W-:Y:S02]  /*640a0*/  SHF.R.S32.HI R16, RZ, 0x1f, R160 ;  /* 0x0000001fff107819 */ /* 0x000fe400000114a0 */
[----:B------:R0:W-:Y:S02]  /*640b0*/  STL.64 [R1+0x37d0], R158 ;  /* 0x0037d09e01007387 */ /* 0x0001e40000100a00 */
[----:B0-----:R-:W-:Y:S02]  /*640c0*/  IADD3 R158, P1, R160, R4, RZ ;  /* 0x00000004a09e7210 */ /* 0x001fe40007f3e0ff */
[----:B------:R0:W-:Y:S03]  /*640d0*/  STL.64 [R1+0x1840], R162 ;  /* 0x001840a201007387 */ /* 0x0001e60000100a00 */
[----:B------:R-:W-:-:S05]  /*640e0*/  IMAD.X R159, R16, 0x1, R3, P1 ;  /* 0x00000001109f7824 */ /* 0x000fca00008e0603 */
[----:B------:R1:W-:Y:S01]  /*640f0*/  STL.64 [R1+0x1838], R158 ;  /* 0x0018389e01007387 */ /* 0x0003e20000100a00 */
[----:B0-----:R-:W-:-:S05]  /*64100*/  IADD3 R162, P2, R160, R6, RZ ;  /* 0x00000006a0a27210 */ /* 0x001fca0007f5e0ff */
[----:B------:R-:W-:Y:S01]  /*64110*/  IMAD.X R163, R16, 0x1, R5, P2 ;  /* 0x0000000110a37824 */ /* 0x000fe200010e0605 */
[----:B-1----:R-:W-:-:S04]  /*64120*/  IADD3 R158, P1, R160, R0, RZ ;  /* 0x00000000a09e7210 */ /* 0x002fc80007f3e0ff */
        /* <DEDUP_REMOVED lines=16> */
[----:B0-----:R-:W-:Y:S02]  /*64230*/  IADD3 R160, P2, R157, R2, RZ ;  /* 0x000000029da07210 */ /* 0x001fe40007f5e0ff */
[----:B-1----:R-:W-:-:S05]  /*64240*/  IADD3 R158, P1, R14, R0, RZ ;  /* 0x000000000e9e7210 */ /* 0x002fca0007f3e0ff */
[----:B------:R-:W-:Y:S01]  /*64250*/  IMAD.X R159, R15, 0x1, R7, P1 ;  /* 0x000000010f9f7824 */ /* 0x000fe200008e0607 */
[----:B------:R-:W-:Y:S01]  /*64260*/  SHF.R.S32.HI R16, RZ, 0x1f, R155 ;  /* 0x0000001fff107819 */ /* 0x000fe2000001149b */
[----:B------:R-:W-:-:S03]  /*64270*/  IMAD.X R161, R17, 0x1, R13, P2 ;  /* 0x0000000111a17824 */ /* 0x000fc600010e060d */
[----:B------:R0:W-:Y:S04]  /*64280*/  STL.64 [R1+0x37c0], R158 ;  /* 0x0037c09e01007387 */ /* 0x0001e80000100a00 */
        /* <DEDUP_REMOVED lines=8> */
[C---:B------:R-:W-:Y:S01]  /*64310*/  IMAD.X R159, R16.reuse, 0x1, R7, P2 ;  /* 0x00000001109f7824 */ /* 0x040fe200010e0607 */
[----:B-1----:R-:W-:Y:S02]  /*64320*/  IADD3 R160, P1, R155, R2, RZ ;  /* 0x000000029ba07210 */ /* 0x002fe40007f3e0ff */
[----:B------:R-:W-:Y:S02]  /*64330*/  SHF.R.S32.HI R17, RZ, 0x1f, R154 ;  /* 0x0000001fff117819 */ /* 0x000fe4000001149a */
        /* <DEDUP_REMOVED lines=8> */
[----:B------:R-:W-:Y:S02]  /*643c0*/  LOP3.LUT R153, R153, 0xbfffffff, RZ, 0xc0, !PT ;  /* 0xbfffffff99997812 */ /* 0x000fe400078ec0ff */
[C---:B0-----:R-:W-:Y:S02]  /*643d0*/  IADD3 R158, P2, R154.reuse, R0, RZ ;  /* 0x000000009a9e7210 */ /* 0x041fe40007f5e0ff */
[----:B------:R-:W-:-:S03]  /*643e0*/  IADD3 R154, P1, R154, R2, RZ ;  /* 0x000000029a9a7210 */ /* 0x000fc60007f3e0ff */
[C---:B------:R-:W-:Y:S02]  /*643f0*/  IMAD.X R159, R17.reuse, 0x1, R7, P2 ;  /* 0x00000001119f7824 */ /* 0x040fe400010e0607 */
[----:B------:R-:W-:Y:S01]  /*64400*/  IMAD.X R155, R17, 0x1, R13, P1 ;  /* 0x00000001119b7824 */ /* 0x000fe200008e060d */
[----:B------:R-:W-:Y:S02]  /*64410*/  @P4 LOP3.LUT R153, R153, 0x40000000, RZ, 0xfc, !PT ;  /* 0x4000000099994812 */ /* 0x000fe400078efcff */
[----:B------:R0:W-:Y:S04]  /*64420*/  STL.64 [R1+0x1648], R158 ;  /* 0x0016489e01007387 */ /* 0x0001e80000100a00 */
[----:B------:R-:W-:Y:S01]  /*64430*/  STL.64 [R1+0x1640], R160 ;  /* 0x001640a001007387 */ /* 0x000fe20000100a00 */
[----:B------:R-:W-:-:S03]  /*64440*/  LOP3.LUT R153, R153, 0xdfffffff, RZ, 0xc0, !PT ;  /* 0xdfffffff99997812 */ /* 0x000fc600078ec0ff */
[----:B------:R1:W-:Y:S04]  /*64450*/  STL.64 [R1+0x1638], R154 ;  /* 0x0016389a01007387 */ /* 0x0003e80000100a00 */
[----:B------:R-:W4:Y:S01]  /*64460*/  LDL.LU R16, [R1+0x1628] ;  /* 0x0016280001107983 */ /* 0x000f220000300800 */
[----:B------:R-:W-:Y:S02]  /*64470*/  @P3 LOP3.LUT R153, R153, 0x20000000, RZ, 0xfc, !PT ;  /* 0x2000000099993812 */ /* 0x000fe400078efcff */
[----:B------:R-:W-:Y:S02]  /*64480*/  ISETP.LT.AND P3, PT, R10, UR17, !P0 ;  /* 0x000000110a007c0c */ /* 0x000fe4000c761270 */
[----:B0-----:R-:W-:Y:S02]  /*64490*/  IADD3 R158, P2, R14, R6, RZ ;  /* 0x000000060e9e7210 */ /* 0x001fe40007f5e0ff */
[----:B------:R-:W-:-:S03]  /*644a0*/  LOP3.LUT R153, R153, 0xefffffff, RZ, 0xc0, !PT ;  /* 0xefffffff99997812 */ /* 0x000fc600078ec0ff */
[----:B------:R-:W-:Y:S01]  /*644b0*/  IMAD.X R159, R15, 0x1, R5, P2 ;  /* 0x000000010f9f7824 */ /* 0x000fe200010e0605 */
[----:B------:R-:W-:Y:S01]  /*644c0*/  ISETP.LT.AND P2, PT, R11, UR16, !P0 ;  /* 0x000000100b007c0c */ /* 0x000fe2000c741270 */
[----:B------:R-:W-:Y:S01]  /*644d0*/  ULDC.64 UR16, c[0x0][0x228] ;  /* 0x00008a0000107ab9 */ /* 0x000fe20000000a00 */
[----:B-1----:R-:W-:-:S03]  /*644e0*/  IADD3 R154, P1, R14, R4, RZ ;  /* 0x000000040e9a7210 */ /* 0x002fc60007f3e0ff */
[----:B------:R-:W-:Y:S02]  /*644f0*/  @P3 LOP3.LUT R153, R153, 0x10000000, RZ, 0xfc, !PT ;  /* 0x1000000099993812 */ /* 0x000fe400078efcff */
[----:B------:R-:W-:Y:S01]  /*64500*/  IMAD.X R155, R15, 0x1, R3, P1 ;  /* 0x000000010f9b7824 */ /* 0x000fe200008e0603 */
[----:B------:R-:W-:Y:S02]  /*64510*/  ISETP.LT.AND P1, PT, R12, UR12, !P0 ;  /* 0x0000000c0c007c0c */ /* 0x000fe4000c721270 */
[----:B------:R-:W-:-:S04]  /*64520*/  LOP3.LUT R153, R153, 0xf7ffffff, RZ, 0xc0, !PT ;  /* 0xf7ffffff99997812 */ /* 0x000fc800078ec0ff */
[----:B------:R-:W-:Y:S02]  /*64530*/  @P2 LOP3.LUT R153, R153, 0x8000000, RZ, 0xfc, !PT ;  /* 0x0800000099992812 */ /* 0x000fe400078efcff */
[----:B------:R-:W-:Y:S01]  /*64540*/  ISETP.LT.AND P0, PT, R9, UR13, !P0 ;  /* 0x0000000d09007c0c */ /* 0x000fe2000c701270 */
[----:B------:R-:W-:Y:S01]  /*64550*/  VIADD R15, R8, 0x1a9 ;  /* 0x000001a9080f7836 */ /* 0x000fe20000000000 */
[----:B------:R-:W-:Y:S01]  /*64560*/  LOP3.LUT R153, R153, 0xfbffffff, RZ, 0xc0, !PT ;  /* 0xfbffffff99997812 */ /* 0x000fe200078ec0ff */
[----:B------:R-:W-:-:S03]  /*64570*/  ULDC.64 UR12, c[0x0][0x228] ;  /* 0x00008a00000c7ab9 */ /* 0x000fc60000000a00 */
[----:B------:R-:W-:-:S04]  /*64580*/  @P1 LOP3.LUT R153, R153, 0x4000000, RZ, 0xfc, !PT ;  /* 0x0400000099991812 */ /* 0x000fc800078efcff */
[----:B------:R-:W-:-:S04]  /*64590*/  LOP3.LUT R153, R153, 0xfdffffff, RZ, 0xc0, !PT ;  /* 0xfdffffff99997812 */ /* 0x000fc800078ec0ff */
[----:B------:R-:W-:Y:S02]  /*645a0*/  @P0 LOP3.LUT R153, R153, 0x2000000, RZ, 0xfc, !PT ;  /* 0x0200000099990812 */ /* 0x000fe400078efcff */
[----:B------:R-:W-:Y:S02]  /*645b0*/  ISETP.GE.AND P0, PT, R15, UR9, PT ;  /* 0x000000090f007c0c */ /* 0x000fe4000bf06270 */
[----:B------:R-:W-:Y:S01]  /*645c0*/  LOP3.LUT R153, R153, 0xfeffffff, RZ, 0xc0, !PT ;  /* 0xfeffffff99997812 */ /* 0x000fe200078ec0ff */
[----:B------:R-:W-:Y:S01]  /*645d0*/  VIADD R15, R8, 0x1a8 ;  /* 0x000001a8080f7836 */ /* 0x000fe20000000000 */
[----:B------:R-:W-:Y:S01]  /*645e0*/  ISETP.LT.AND P1, PT, R10, UR12, !P0 ;  /* 0x0000000c0a007c0c */ /* 0x000fe2000c721270 */
[----:B------:R-:W-:Y:S01]  /*645f0*/  ULDC.64 UR8, c[0x0][0x228] ;  /* 0x00008a0000087ab9 */ /* 0x000fe20000000a00 */
[----:B------:R-:W-:Y:S01]  /*64600*/  ISETP.LT.AND P3, PT, R11, UR56, !P0 ;  /* 0x000000380b007c0c */ /* 0x000fe2000c761270 */
[----:B------:R-:W-:Y:S01]  /*64610*/  STL.64 [R1+0x37a0], R158 ;  /* 0x0037a09e01007387 */ /* 0x000fe20000100a00 */
[----:B------:R-:W-:Y:S01]  /*64620*/  ISETP.LT.AND P2, PT, R12, UR61, !P0 ;  /* 0x0000003d0c007c0c */ /* 0x000fe2000c741270 */
[----:B------:R-:W-:Y:S01]  /*64630*/  ULDC UR61, c[0x0][0x228] ;  /* 0x00008a00003d7ab9 */ /* 0x000fe20000000800 */
[----:B------:R-:W-:-:S07]  /*64640*/  ULDC UR56, c[0x0][0x228] ;  /* 0x00008a0000387ab9 */ /* 0x000fce0000000800 */
[----:B------:R-:W-:-:S04]  /*64650*/  @P1 LOP3.LUT R153, R153, 0x1000000, RZ, 0xfc, !PT ;  /* 0x0100000099991812 */ /* 0x000fc800078efcff */
[----:B------:R-:W-:-:S04]  /*64660*/  LOP3.LUT R153, R153, 0xff7fffff, RZ, 0xc0, !PT ;  /* 0xff7fffff99997812 */ /* 0x000fc800078ec0ff */
[----:B------:R-:W-:Y:S02]  /*64670*/  @P3 LOP3.LUT R153, R153, 0x800000, RZ, 0xfc, !PT ;  /* 0x0080000099993812 */ /* 0x000fe400078efcff */
[----:B------:R-:W-:Y:S02]  /*64680*/  ISETP.LT.AND P1, PT, R9, UR16, !P0 ;  /* 0x0000001009007c0c */ /* 0x000fe4000c721270 */
[----:B------:R-:W-:Y:S02]  /*64690*/  LOP3.LUT R153, R153, 0xffbfffff, RZ, 0xc0, !PT ;  /* 0xffbfffff99997812 */ /* 0x000fe400078ec0ff */
[----:B------:R-:W-:Y:S02]  /*646a0*/  ISETP.GE.AND P0, PT, R15, UR11, PT ;  /* 0x0000000b0f007c0c */ /* 0x000fe4000bf06270 */
[----:B------:R-:W-:Y:S01]  /*646b0*/  @P2 LOP3.LUT R153, R153, 0x400000, RZ, 0xfc, !PT ;  /* 0x0040000099992812 */ /* 0x000fe200078efcff */
[----:B------:R-:W-:Y:S01]  /*646c0*/  VIADD R15, R8, 0x1a7 ;  /* 0x000001a7080f7836 */ /* 0x000fe20000000000 */
[----:B------:R-:W-:Y:S01]  /*646d0*/  ISETP.LT.AND P3, PT, R10, UR59, !P0 ;  /* 0x0000003b0a007c0c */ /* 0x000fe2000c761270 */
[----:B------:R-:W-:Y:S01]  /*646e0*/  ULDC.64 UR10, c[0x0][0x228] ;  /* 0x00008a00000a7ab9 */ /* 0x000fe20000000a00 */
[----:B------:R-:W-:Y:S01]  /*646f0*/  LOP3.LUT R153, R153, 0xffdfffff, RZ, 0xc0, !PT ;  /* 0xffdfffff99997812 */ /* 0x000fe200078ec0ff */
[----:B------:R-:W-:Y:S01]  /*64700*/  STL.64 [R1+0x3798], R154 ;  /* 0x0037989a01007387 */ /* 0x000fe20000100a00 */
[----:B------:R-:W-:Y:S01]  /*64710*/  ISETP.LT.AND P2, PT, R11, UR58, !P0 ;  /* 0x0000003a0b007c0c */ /* 0x000fe2000c741270 */
[----:B------:R-:W-:Y:S01]  /*64720*/  ULDC UR58, c[0x0][0x228] ;  /* 0x00008a00003a7ab9 */ /* 0x000fe20000000800 */
[----:B------:R-:W-:Y:S01]  /*64730*/  @P1 LOP3.LUT R153, R153, 0x200000, RZ, 0xfc, !PT ;  /* 0x0020000099991812 */ /* 0x000fe200078efcff */
[----:B------:R-:W-:-:S03]  /*64740*/  ULDC UR59, c[0x0][0x228] ;  /* 0x00008a00003b7ab9 */ /* 0x000fc60000000800 */
[----:B------:R-:W-:-:S04]  /*64750*/  LOP3.LUT R153, R153, 0xffefffff, RZ, 0xc0, !PT ;  /* 0xffefffff99997812 */ /* 0x000fc800078ec0ff */
[----:B------:R-:W-:Y:S02]  /*64760*/  @P3 LOP3.LUT R153, R153, 0x100000, RZ, 0xfc, !PT ;  /* 0x0010000099993812 */ /* 0x000fe400078efcff */
[----:B------:R-:W-:Y:S01]  /*64770*/  ISETP.LT.AND P1, PT, R12, UR57, !P0 ;  /* 0x000000390c007c0c */ /* 0x000fe2000c721270 */
[----:B------:R-:W-:Y:S01]  /*64780*/  ULDC UR57, c[0x0][0x228] ;  /* 0x00008a0000397ab9 */ /* 0x000fe20000000800 */
[----:B------:R-:W-:-:S04]  /*64790*/  LOP3.LUT R153, R153, 0xfff7ffff, RZ, 0xc0, !PT ;  /* 0xfff7ffff99997812 */ /* 0x000fc800078ec0ff */
[----:B------:R-:W-:Y:S02]  /*647a0*/  @P2 LOP3.LUT R153, R153, 0x80000, RZ, 0xfc, !PT ;  /* 0x0008000099992812 */ /* 0x000fe400078efcff */
[----:B------:R-:W-:Y:S01]  /*647b0*/  ISETP.LT.AND P0, PT, R9, UR60, !P0 ;  /* 0x0000003c09007c0c */ /* 0x000fe2000c701270 */
[----:B------:R-:W-:Y:S01]  /*647c0*/  ULDC UR60, c[0x0][0x228] ;  /* 0x00008a00003c7ab9 */ /* 0x000fe20000000800 */
[----:B------:R-:W-:-:S04]  /*647d0*/  LOP3.LUT R153, R153, 0xfffbffff, RZ, 0xc0, !PT ;  /* 0xfffbffff99997812 */ /* 0x000fc800078ec0ff */
        /* <DEDUP_REMOVED lines=9> */
[----:B------:R-:W-:Y:S01]  /*64870*/  ULDC UR44, c[0x0][0x228] ;  /* 0x00008a00002c7ab9 */ /* 0x000fe20000000800 */
[----:B------:R-:W-:Y:S01]  /*64880*/  ISETP.LT.AND P1, PT, R12, UR45, !P0 ;  /* 0x0000002d0c007c0c */ /* 0x000fe2000c721270 */
[----:B------:R-:W-:-:S08]  /*64890*/  ULDC UR45, c[0x0][0x228] ;  /* 0x00008a00002d7ab9 */ /* 0x000fd00000000800 */
[----:B------:R-:W-:-:S04]  /*648a0*/  @P3 LOP3.LUT R153, R153, 0x10000, RZ, 0xfc, !PT ;  /* 0x0001000099993812 */ /* 0x000fc800078efcff */
[----:B------:R-:W-:-:S04]  /*648b0*/  LOP3.LUT R153, R153, 0xffff7fff, RZ, 0xc0, !PT ;  /* 0xffff7fff99997812 */ /* 0x000fc800078ec0ff */
[----:B------:R-:W-:Y:S02]  /*648c0*/  @P2 LOP3.LUT R153, R153, 0x8000, RZ, 0xfc, !PT ;  /* 0x0000800099992812 */ /* 0x000fe400078efcff */
[----:B------:R-:W-:Y:S02]  /*648d0*/  ISETP.LT.AND P0, PT, R9, UR8, !P0 ;  /* 0x0000000809007c0c */ /* 0x000fe4000c701270 */
        /* <DEDUP_REMOVED lines=12> */
[----:B------:R-:W-:Y:S01]  /*649a0*/  ULDC UR54, c[0x0][0x228] ;  /* 0x00008a0000367ab9 */ /* 0x000fe20000000800 */
[----:B------:R-:W-:-:S07]  /*649b0*/  ULDC UR50, c[0x0][0x228] ;  /* 0x00008a0000327ab9 */ /* 0x000fce0000000800 */
[----:B------:R-:W-:-:S04]  /*649c0*/  @P3 LOP3.LUT R153, R153, 0x1000, RZ, 0xfc, !PT ;  /* 0x0000100099993812 */ /* 0x000fc800078efcff */
        /* <DEDUP_REMOVED lines=34> */
[----:B------:R-:W-:Y:S01]  /*64bf0*/  @P3 LOP3.LUT R153, R153, 0x10, RZ, 0xfc, !PT ;  /* 0x0000001099993812 */ /* 0x000fe200078efcff */
[----:B------:R-:W-:-:S03]  /*64c00*/  ULDC UR41, c[0x0][0x228] ;  /* 0x00008a0000297ab9 */ /* 0x000fc60000000800 */
        /* <DEDUP_REMOVED lines=9> */
[----:B----4-:R-:W-:Y:S01]  /*64ca0*/  LOP3.LUT R16, R16, 0x7fffffff, RZ, 0xc0, !PT ;  /* 0x7fffffff10107812 */ /* 0x010fe200078ec0ff */
[----:B------:R-:W-:Y:S01]  /*64cb0*/  VIADD R15, R8, 0x1a2 ;  /* 0x000001a2080f7836 */ /* 0x000fe20000000000 */
[----:B------:R-:W-:Y:S01]  /*64cc0*/  ISETP.LT.AND P2, PT, R11, UR33, !P0 ;  /* 0x000000210b007c0c */ /* 0x000fe2000c741270 */
[----:B------:R-:W-:Y:S01]  /*64cd0*/  ULDC.64 UR8, c[0x0][0x228] ;  /* 0x00008a0000087ab9 */ /* 0x000fe20000000a00 */
[----:B------:R-:W-:Y:S01]  /*64ce0*/  ISETP.LT.AND P1, PT, R12, UR35, !P0 ;  /* 0x000000230c007c0c */ /* 0x000fe2000c721270 */
[----:B------:R-:W-:Y:S01]  /*64cf0*/  ULDC UR33, c[0x0][0x228] ;  /* 0x00008a0000217ab9 */ /* 0x000fe20000000800 */
[----:B------:R-:W-:Y:S01]  /*64d00*/  ISETP.LT.AND P3, PT, R10, UR10, !P0 ;  /* 0x0000000a0a007c0c */ /* 0x000fe2000c761270 */
[----:B------:R-:W-:Y:S01]  /*64d10*/  ULDC UR35, c[0x0][0x228] ;  /* 0x00008a0000237ab9 */ /* 0x000fe20000000800 */
[----:B------:R-:W-:Y:S01]  /*64d20*/  ISETP.LT.AND P0, PT, R9, UR16, !P0 ;  /* 0x0000001009007c0c */ /* 0x000fe2000c701270 */
[----:B------:R-:W-:-:S06]  /*64d30*/  ULDC UR16, c[0x0][0x228] ;  /* 0x00008a0000107ab9 */ /* 0x000fcc0000000800 */
[----:B------:R-:W-:-:S04]  /*64d40*/  @P2 LOP3.LUT R16, R16, 0x80000000, RZ, 0xfc, !PT ;  /* 0x8000000010102812 */ /* 0x000fc800078efcff */
[----:B------:R-:W-:-:S04]  /*64d50*/  LOP3.LUT R16, R16, 0xbfffffff, RZ, 0xc0, !PT ;  /* 0xbfffffff10107812 */ /* 0x000fc800078ec0ff */
[----:B------:R-:W-:Y:S02]  /*64d60*/  @P1 LOP3.LUT R16, R16, 0x40000000, RZ, 0xfc, !PT ;  /* 0x4000000010101812 */ /* 0x000fe400078efcff */
[----:B------:R-:W-:Y:S02]  /*64d70*/  LOP3.LUT R153, R153, 0xfffffffe, RZ, 0xc0, !PT ;  /* 0xfffffffe99997812 */ /* 0x000fe400078ec0ff */
[----:B------:R-:W-:Y:S02]  /*64d80*/  LOP3.LUT R16, R16, 0xdfffffff, RZ, 0xc0, !PT ;  /* 0xdfffffff10107812 */ /* 0x000fe400078ec0ff */
[----:B------:R-:W-:Y:S02]  /*64d90*/  @P3 LOP3.LUT R153, R153, 0x1, RZ, 0xfc, !PT ;  /* 0x0000000199993812 */ /* 0x000fe400078efcff */
[----:B------:R-:W-:Y:S02]  /*64da0*/  @P0 LOP3.LUT R16, R16, 0x20000000, RZ, 0xfc, !PT ;  /* 0x2000000010100812 */ /* 0x000fe400078efcff */
[----:B------:R-:W-:Y:S01]  /*64db0*/  ISETP.GE.AND P0, PT, R15, UR7, PT ;  /* 0x000000070f007c0c */ /* 0x000fe2000bf06270 */
[----:B------:R0:W-:Y:S01]  /*64dc0*/  STL [R1+0x162c], R153 ;  /* 0x00162c9901007387 */ /* 0x0001e20000100800 */
        /* <DEDUP_REMOVED lines=8> */
[----:B------:R-:W-:Y:S01]  /*64e50*/  ULDC UR47, c[0x0][0x228] ;  /* 0x00008a00002f7ab9 */ /* 0x000fe20000000800 */
[----:B0-----:R-:W4:Y:S06]  /*64e60*/  LDL.LU R153, [R1+0x1624] ;  /* 0x0016240001997983 */ /* 0x001f2c0000300800 */
        /* <DEDUP_REMOVED lines=36> */
[----:B------:R-:W-:-:S08]  /*650b0*/  ULDC.64 UR38, c[0x0][0x228] ;  /* 0x00008a0000267ab9 */ /* 0x000fd00000000a00 */
        /* <DEDUP_REMOVED lines=13> */
[----:B------:R-:W-:Y:S01]  /*65190*/  ULDC UR17, c[0x0][0x228] ;  /* 0x00008a0000117ab9 */ /* 0x000fe20000000800 */
[----:B------:R-:W-:Y:S01]  /*651a0*/  ISETP.LT.AND P2, PT, R11, UR15, !P0 ;  /* 0x0000000f0b007c0c */ /* 0x000fe2000c741270 */
[----:B------:R-:W-:Y:S01]  /*651b0*/  ULDC UR15, c[0x0][0x228] ;  /* 0x00008a00000f7ab9 */ /* 0x000fe20000000800 */
[----:B------:R-:W-:Y:S01]  /*651c0*/  ISETP.LT.AND P1, PT, R12, UR37, !P0 ;  /* 0x000000250c007c0c */ /* 0x000fe2000c721270 */
[----:B------:R-:W-:-:S08]  /*651d0*/  ULDC UR12, c[0x0][0x228] ;  /* 0x00008a00000c7ab9 */ /* 0x000fd00000000800 */
        /* <DEDUP_REMOVED lines=15> */
[----:B------:R-:W-:Y:S01]  /*652d0*/  ULDC.64 UR30, c[0x0][0x228] ;  /* 0x00008a00001e7ab9 */ /* 0x000fe20000000a00 */
[----:B------:R-:W-:-:S09]  /*652e0*/  ISETP.LT.AND P1, PT, R12, UR27, !P0 ;  /* 0x0000001b0c007c0c */ /* 0x000fd2000c721270 */
[----:B------:R-:W-:-:S04]  /*652f0*/  @P3 LOP3.LUT R16, R16, 0x1000, RZ, 0xfc, !PT ;  /* 0x0000100010103812 */ /* 0x000fc800078efcff */
[----:B------:R-:W-:-:S04]  /*65300*/  LOP3.LUT R16, R16, 0xfffff7ff, RZ, 0xc0, !PT ;  /* 0xfffff7ff10107812 */ /* 0x000fc800078ec0ff */
[----:B------:R-:W-:Y:S02]  /*65310*/  @P2 LOP3.LUT R16, R16, 0x800, RZ, 0xfc, !PT ;  /* 0x0000080010102812 */ /* 0x000fe400078efcff */
[----:B------:R-:W-:Y:S01]  /*65320*/  ISETP.LT.AND P0, PT, R9, UR26, !P0 ;  /* 0x0000001a09007c0c */ /* 0x000fe2000c701270 */
[----:B------:R-:W-:Y:S01]  /*65330*/  ULDC.64 UR26, c[0x0][0x228] ;  /* 0x00008a00001a7ab9 */ /* 0x000fe20000000a00 */
        /* <DEDUP_REMOVED lines=41> */
[----:B----4-:R-:W-:Y:S02]  /*655d0*/  LOP3.LUT R153, R153, 0x7fffffff, RZ, 0xc0, !PT ;  /* 0x7fffffff99997812 */ /* 0x010fe400078ec0ff */
[----:B------:R-:W-:Y:S01]  /*655e0*/  LOP3.LUT R16, R16, 0xfffffffe, RZ, 0xc0, !PT ;  /* 0xfffffffe10107812 */ /* 0x000fe200078ec0ff */
[----:B------:R-:W-:Y:S01]  /*655f0*/  VIADD R15, R8, 0x19a ;  /* 0x0000019a080f7836 */ /* 0x000fe20000000000 */
[----:B------:R-:W-:Y:S01]  /*65600*/  ISETP.LT.AND P2, PT, R11, UR58, !P0 ;  /* 0x0000003a0b007c0c */ /* 0x000fe2000c741270 */
[----:B------:R-:W-:Y:S01]  /*65610*/  ULDC UR58, c[0x0][0x228] ;  /* 0x00008a00003a7ab9 */ /* 0x000fe20000000800 */
[----:B------:R-:W-:Y:S01]  /*65620*/  ISETP.LT.AND P1, PT, R12, UR14, !P0 ;  /* 0x0000000e0c007c0c */ /* 0x000fe2000c721270 */
[----:B------:R-:W-:Y:S01]  /*65630*/  ULDC UR14, c[0x0][0x228] ;  /* 0x00008a00000e7ab9 */ /* 0x000fe20000000800 */
[----:B------:R-:W-:Y:S01]  /*65640*/  ISETP.LT.AND P3, PT, R10, UR38, !P0 ;  /* 0x000000260a007c0c */ /* 0x000fe2000c761270 */
[----:B------:R-:W-:Y:S01]  /*65650*/  ULDC UR38, c[0x0][0x228] ;  /* 0x00008a0000267ab9 */ /* 0x000fe20000000800 */
[----:B------:R-:W-:Y:S01]  /*65660*/  ISETP.LT.AND P0, PT, R9, UR28, !P0 ;  /* 0x0000001c09007c0c */ /* 0x000fe2000c701270 */
[----:B------:R-:W-:Y:S01]  /*65670*/  ULDC UR28, c[0x0][0x228] ;  /* 0x00008a00001c7ab9 */ /* 0x000fe20000000800 */
[----:B------:R-:W-:-:S05]  /*65680*/  ULDC UR11, c[0x0][0x228] ;  /* 0x00008a00000b7ab9 */ /* 0x000fca0000000800 */
[----:B------:R-:W-:-:S04]  /*65690*/  @P2 LOP3.LUT R153, R153, 0x80000000, RZ, 0xfc, !PT ;  /* 0x8000000099992812 */ /* 0x000fc800078efcff */
[----:B------:R-:W-:Y:S02]  /*656a0*/  LOP3.LUT R153, R153, 0xbfffffff, RZ, 0xc0, !PT ;  /* 0xbfffffff99997812 */ /* 0x000fe400078ec0ff */
[----:B------:R-:W-:Y:S02]  /*656b0*/  @P3 LOP3.LUT R16, R16, 0x1, RZ, 0xfc, !PT ;  /* 0x0000000110103812 */ /* 0x000fe400078efcff */
[----:B------:R-:W-:-:S04]  /*656c0*/  @P1 LOP3.LUT R153, R153, 0x40000000, RZ, 0xfc, !PT ;  /* 0x4000000099991812 */ /* 0x000fc800078efcff */
[----:B------:R-:W-:Y:S01]  /*656d0*/  LOP3.LUT R153, R153, 0xdfffffff, RZ, 0xc0, !PT ;  /* 0xdfffffff99997812 */ /* 0x000fe200078ec0ff */
[----:B------:R0:W-:Y:S03]  /*656e0*/  STL [R1+0x1628], R16 ;  /* 0x0016281001007387 */ /* 0x0001e60000100800 */
[----:B------:R-:W-:Y:S02]  /*656f0*/  @P0 LOP3.LUT R153, R153, 0x20000000, RZ, 0xfc, !PT ;  /* 0x2000000099990812 */ /* 0x000fe400078efcff */
[----:B------:R-:W-:Y:S01]  /*65700*/  ISETP.GE.AND P0, PT, R15, UR31, PT ;  /* 0x0000001f0f007c0c */ /* 0x000fe2000bf06270 */
[----:B0-----:R-:W4:Y:S03]  /*65710*/  LDL.LU R16, [R1+0x1620] ;  /* 0x0016200001107983 */ /* 0x001f260000300800 */
[----:B------:R-:W-:-:S02]  /*65720*/  ISETP.LT.AND P3, PT, R10, UR54, !P0 ;  /* 0x000000360a007c0c */ /* 0x000fc4000c761270 */
[----:B------:R-:W-:Y:S01]  /*65730*/  LOP3.LUT R153, R153, 0xefffffff, RZ, 0xc0, !PT ;  /* 0xefffffff99997812 */ /* 0x000fe200078ec0ff */
[----:B------:R-:W-:Y:S01]  /*65740*/  VIADD R15, R8, 0x199 ;  /* 0x00000199080f7836 */ /* 0x000fe20000000000 */
[----:B------:R-:W-:Y:S01]  /*65750*/  ISETP.LT.AND P2, PT, R11, UR51, !P0 ;  /* 0x000000330b007c0c */ /* 0x000fe2000c741270 */
[----:B------:R-:W-:Y:S01]  /*65760*/  ULDC.64 UR30, c[0x0][0x228] ;  /* 0x00008a00001e7ab9 */ /* 0x000fe20000000a00 */
[----:B------:R-:W-:Y:S01]  /*65770*/  ISETP.LT.AND P1, PT, R12, UR60, !P0 ;  /* 0x0000003c0c007c0c */ /* 0x000fe2000c721270 */
[----:B------:R-:W-:Y:S01]  /*65780*/  ULDC UR60, c[0x0][0x228] ;  /* 0x00008a00003c7ab9 */ /* 0x000fe20000000800 */
[----:B------:R-:W-:-:S05]  /*65790*/  ULDC UR54, c[0x0][0x228] ;  /* 0x00008a0000367ab9 */ /* 0x000fca0000000800 */
        /* <DEDUP_REMOVED lines=10> */
[----:B------:R-:W-:-:S04]  /*65840*/  ISETP.GE.AND P0, PT, R15, UR27, PT ;  /* 0x0000001b0f007c0c */ /* 0x000fc8000bf06270 */
[----:B------:R-:W-:Y:S02]  /*65850*/  ISETP.LT.AND P3, PT, R10, UR36, !P0 ;  /* 0x000000240a007c0c */ /* 0x000fe4000c761270 */
[----:B------:R-:W-:Y:S02]  /*65860*/  ISETP.LT.AND P2, PT, R11, UR60, !P0 ;  /* 0x0000003c0b007c0c */ /* 0x000fe4000c741270 */
[----:B------:R-:W-:Y:S01]  /*65870*/  LOP3.LUT R153, R153, 0xfeffffff, RZ, 0xc0, !PT ;  /* 0xfeffffff99997812 */ /* 0x000fe200078ec0ff */
[----:B------:R-:W-:Y:S01]  /*65880*/  VIADD R15, R8, 0x198 ;  /* 0x00000198080f7836 */ /* 0x000fe20000000000 */
[----:B------:R-:W-:Y:S01]  /*65890*/  ISETP.LT.AND P1, PT, R12, UR58, !P0 ;  /* 0x0000003a0c007c0c */ /* 0x000fe2000c721270 */
[----:B------:R-:W-:-:S06]  /*658a0*/  ULDC UR60, c[0x0][0x228] ;  /* 0x00008a00003c7ab9 */ /* 0x000fcc0000000800 */
        /* <DEDUP_REMOVED lines=12> */
[----:B------:R-:W-:Y:S01]  /*65970*/  LOP3.LUT R153, R153, 0xffefffff, RZ, 0xc0, !PT ;  /* 0xffefffff99997812 */ /* 0x000fe200078ec0ff */
[----:B------:R-:W-:Y:S01]  /*65980*/  VIADD R15, R8, 0x197 ;  /* 0x00000197080f7836 */ /* 0x000fe20000000000 */
[----:B------:R-:W-:Y:S01]  /*65990*/  ISETP.LT.AND P2, PT, R11, UR26, !P0 ;  /* 0x0000001a0b007c0c */ /* 0x000fe2000c741270 */
[----:B------:R-:W-:Y:S01]  /*659a0*/  ULDC.64 UR38, c[0x0][0x228] ;  /* 0x00008a0000267ab9 */ /* 0x000fe20000000a00 */
[----:B------:R-:W-:Y:S01]  /*659b0*/  ISETP.LT.AND P1, PT, R12, UR60, !P0 ;  /* 0x0000003c0c007c0c */ /* 0x000fe2000c721270 */
[----:B------:R-:W-:-:S06]  /*659c0*/  ULDC UR60, c[0x0][0x228] ;  /* 0x00008a00003c7ab9 */ /* 0x000fcc0000000800 */
[----:B------:R-:W-:Y:S01]  /*659d0*/  @P3 LOP3.LUT R153, R153, 0x100000, RZ, 0xfc, !PT ;  /* 0x0010000099993812 */ /* 0x000fe200078efcff */
[----:B------:R-:W-:-:S03]  /*659e0*/  ULDC.64 UR26, c[0x0][0x228] ;  /* 0x00008a00001a7ab9 */ /* 0x000fc60000000a00 */
        /* <DEDUP_REMOVED lines=31> */
[----:B------:R-:W-:Y:S01]  /*65be0*/  ULDC.64 UR28, c[0x0][0x228] ;  /* 0x00008a00001c7ab9 */ /* 0x000fe20000000a00 */
        /* <DEDUP_REMOVED lines=18> */
[----:B------:R-:W-:Y:S01]  /*65d10*/  ULDC.64 UR30, c[0x0][0x228] ;  /* 0x00008a00001e7ab9 */ /* 0x000fe20000000a00 */
[----:B------:R-:W-:-:S05]  /*65d20*/  ULDC UR50, c[0x0][0x228] ;  /* 0x00008a0000327ab9 */ /* 0x000fca0000000800 */
        /* <DEDUP_REMOVED lines=11> */
[----:B------:R-:W-:-:S03]  /*65de0*/  ULDC UR43, c[0x0][0x228] ;  /* 0x00008a00002b7ab9 */ /* 0x000fc60000000800 */
        /* <DEDUP_REMOVED lines=18> */
[----:B------:R-:W-:Y:S02]  /*65f10*/  LOP3.LUT R153, R153, 0xfffffffe, RZ, 0xc0, !PT ;  /* 0xfffffffe99997812 */ /* 0x000fe400078ec0ff */
[----:B----4-:R-:W-:Y:S01]  /*65f20*/  LOP3.LUT R16, R16, 0x7fffffff, RZ, 0xc0, !PT ;  /* 0x7fffffff10107812 */ /* 0x010fe200078ec0ff */
[----:B------:R-:W-:Y:S01]  /*65f30*/  VIADD R15, R8, 0x192 ;  /* 0x00000192080f7836 */ /* 0x000fe20000000000 */
[----:B------:R-:W-:Y:S01]  /*65f40*/  ISETP.LT.AND P2, PT, R12, UR48, !P0 ;  /* 0x000000300c007c0c */ /* 0x000fe2000c741270 */
[----:B------:R-:W-:-:S04]  /*65f50*/  ULDC.64 UR26, c[0x0][0x228] ;  /* 0x00008a00001a7ab9 */ /* 0x000fc80000000a00 */
[----:B------:R-:W-:Y:S01]  /*65f60*/  @P1 LOP3.LUT R153, R153, 0x1, RZ, 0xfc, !PT ;  /* 0x0000000199991812 */ /* 0x000fe200078efcff */
[----:B------:R-:W-:Y:S01]  /*65f70*/  ULDC UR48, c[0x0][0x228] ;  /* 0x00008a0000307ab9 */ /* 0x000fe20000000800 */
[----:B------:R-:W-:Y:S02]  /*65f80*/  @P3 LOP3.LUT R16, R16, 0x80000000, RZ, 0xfc, !PT ;  /* 0x8000000010103812 */ /* 0x000fe400078efcff */
[----:B------:R-:W-:Y:S01]  /*65f90*/  ISETP.LT.AND P1, PT, R9, UR30, !P0 ;  /* 0x0000001e09007c0c */ /* 0x000fe2000c721270 */
[----:B------:R0:W-:Y:S01]  /*65fa0*/  STL [R1+0x1624], R153 ;  /* 0x0016249901007387 */ /* 0x0001e20000100800 */
[----:B------:R-:W-:Y:S02]  /*65fb0*/  LOP3.LUT R16, R16, 0xbfffffff, RZ, 0xc0, !PT ;  /* 0xbfffffff10107812 */ /* 0x000fe400078ec0ff */
[----:B------:R-:W-:Y:S02]  /*65fc0*/  ISETP.GE.AND P0, PT, R15, UR37, PT ;  /* 0x000000250f007c0c */ /* 0x000fe4000bf06270 */
[----:B------:R-:W-:Y:S01]  /*65fd0*/  @P2 LOP3.LUT R16, R16, 0x40000000, RZ, 0xfc, !PT ;  /* 0x4000000010102812 */ /* 0x000fe200078efcff */
[----:B0-----:R-:W4:Y:S01]  /*65fe0*/  LDL.LU R153, [R1+0x161c] ;  /* 0x00161c0001997983 */ /* 0x001f220000300800 */
[----:B------:R-:W-:Y:S01]  /*65ff0*/  ISETP.LT.AND P3, PT, R10, UR33, !P0 ;  /* 0x000000210a007c0c */ /* 0x000fe2000c761270 */
[----:B------:R-:W-:Y:S01]  /*66000*/  VIADD R15, R8, 0x191 ;  /* 0x00000191080f7836 */ /* 0x000fe20000000000 */
[----:B------:R-:W-:Y:S01]  /*66010*/  LOP3.LUT R16, R16, 0xdfffffff, RZ, 0xc0, !PT ;  /* 0xdfffffff10107812 */ /* 0x000fe200078ec0ff */
[----:B------:R-:W-:Y:S01]  /*66020*/  ULDC.64 UR36, c[0x0][0x228] ;  /* 0x00008a0000247ab9 */ /* 0x000fe20000000a00 */
        /* <DEDUP_REMOVED lines=35> */
[----:B------:R-:W-:-:S04]  /*66260*/  LOP3.LUT R16, R16, 0xffdfffff, RZ, 0xc0, !PT ;  /* 0xffdfffff10107812 */ /* 0x000fc800078ec0ff */
[----:B------:R-:W-:Y:S02]  /*66270*/  @P1 LOP3.LUT R16, R16, 0x200000, RZ, 0xfc, !PT ;  /* 0x0020000010101812 */ /* 0x000fe400078efcff */
[----:B------:R-:W-:Y:S01]  /*66280*/  ISETP.LT.AND P2, PT, R11, UR24, !P0 ;  /* 0x000000180b007c0c */ /* 0x000fe2000c741270 */
[----:B------:R-:W-:Y:S01]  /*66290*/  ULDC.64 UR24, c[0x0][0x228] ;  /* 0x00008a0000187ab9 */ /* 0x000fe20000000a00 */
        /* <DEDUP_REMOVED lines=19> */
[----:B------:R-:W-:-:S09]  /*663d0*/  ISETP.LT.AND P1, PT, R12, UR19, !P0 ;  /* 0x000000130c007c0c */ /* 0x000fd2000c721270 */
        /* <DEDUP_REMOVED lines=92> */
[----:B0-----:R-:W4:Y:S07]  /*669a0*/  LDL.LU R16, [R1+0x1618] ;  /* 0x0016180001107983 */ /* 0x001f2e0000300800 */
        /* <DEDUP_REMOVED lines=89> */
[----:B------:R-:W-:Y:S01]  /*66f40*/  ULDC UR28, c[0x0][0x228] ;  /* 0x00008a00001c7ab9 */ /* 0x000fe20000000800 */
        /* <DEDUP_REMOVED lines=20> */
[----:B------:R-:W-:Y:S01]  /*67090*/  ULDC.64 UR36, c[0x0][0x228] ;  /* 0x00008a0000247ab9 */ /* 0x000fe20000000a00 */
        /* <DEDUP_REMOVED lines=21> */
[----:B------:R-:W-:Y:S01]  /*671f0*/  LOP3.LUT R153, R153, 0xfffffffe, RZ, 0xc0, !PT ;  /* 0xfffffffe99997812 */ /* 0x000fe200078ec0ff */
[----:B------:R-:W-:-:S04]  /*67200*/  ULDC UR45, c[0x0][0x228] ;  /* 0x00008a00002d7ab9 */ /* 0x000fc80000000800 */
[----:B------:R-:W-:-:S04]  /*67210*/  @P2 LOP3.LUT R16, R16, 0x80000000, RZ, 0xfc, !PT ;  /* 0x8000000010102812 */ /* 0x000fc800078efcff */
[----:B------:R-:W-:-:S04]  /*67220*/  LOP3.LUT R16, R16, 0xbfffffff, RZ, 0xc0, !PT ;  /* 0xbfffffff10107812 */ /* 0x000fc800078ec0ff */
[----:B------:R-:W-:-:S04]  /*67230*/  @P1 LOP3.LUT R16, R16, 0x40000000, RZ, 0xfc, !PT ;  /* 0x4000000010101812 */ /* 0x000fc800078efcff */
        /* <DEDUP_REMOVED lines=119> */
[----:B------:R-:W-:-:S07]  /*679b0*/  ISETP.LT.AND P1, PT, R12, UR9, !P0 ;  /* 0x000000090c007c0c */ /* 0x000fce000c721270 */
        /* <DEDUP_REMOVED lines=15> */
[----:B------:R-:W-:Y:S01]  /*67ab0*/  ULDC.64 UR6, c[0x0][0x228] ;  /* 0x00008a0000067ab9 */ /* 0x000fe20000000a00 */
[----:B------:R-:W-:-:S02]  /*67ac0*/  ISETP.LT.AND P3, PT, R10, UR8, !P0 ;  /* 0x000000080a007c0c */ /* 0x000fc4000c761270 */
        /* <DEDUP_REMOVED lines=17> */
[----:B0-----:R-:W4:Y:S01]  /*67be0*/  LDL.LU R16, [R1+0x1610] ;  /* 0x0016100001107983 */ /* 0x001f220000300800 */
[----:B------:R-:W-:Y:S01]  /*67bf0*/  ISETP.LT.AND P1, PT, R12, UR49, !P0 ;  /* 0x000000310c007c0c */ /* 0x000fe2000c721270 */
        /* <DEDUP_REMOVED lines=418> */
[----:B----4-:R-:W-:Y:S01]  /*69620*/  LOP3.LUT R16, R16, 0x7fffffff, RZ, 0xc0, !PT ;  /* 0x7fffffff10107812 */ /* 0x010fe200078ec0ff */
[----:B------:R-:W-:Y:S01]  /*69630*/  VIADD R15, R8, 0x162 ;  /* 0x00000162080f7836 */ /* 0x000fe20000000000 */
[----:B------:R-:W-:Y:S01]  /*69640*/  ISETP.LT.AND P3, PT, R10, UR28, !P0 ;  /* 0x0000001c0a007c0c */ /* 0x000fe2000c761270 */
[----:B------:R-:W-:Y:S01]  /*69650*/  ULDC UR5, c[0x0][0x228] ;  /* 0x00008a0000057ab9 */ /* 0x000fe20000000800 */
[----:B------:R-:W-:Y:S01]  /*69660*/  ISETP.LT.AND P0, PT, R9, UR6, !P0 ;  /* 0x0000000609007c0c */ /* 0x000fe2000c701270 */
[----:B------:R-:W-:-:S04]  /*69670*/  ULDC.64 UR6, c[0x0][0x228] ;  /* 0x00008a0000067ab9 */ /* 0x000fc80000000a00 */
        /* <DEDUP_REMOVED lines=14> */
[----:B0-----:R-:W4:Y:S01]  /*69760*/  LDL.LU R153, [R1+0x1604] ;  /* 0x0016040001997983 */ /* 0x001f220000300800 */
        /* <DEDUP_REMOVED lines=87> */
[----:B------:R-:W-:Y:S01]  /*69ce0*/  ULDC.64 UR16, c[0x0][0x228] ;  /* 0x00008a0000107ab9 */ /* 0x000fe20000000a00 */
[----:B------:R-:W-:Y:S01]  /*69cf0*/  LOP3.LUT R248, R248, 0x7fffffff, RZ, 0xc0, !PT ;  /* 0x7ffffffff8f87812 */ /* 0x000fe200078ec0ff */
[----:B------:R-:W-:-:S06]  /*69d00*/  ULDC UR11, c[0x0][0x228] ;  /* 0x00008a00000b7ab9 */ /* 0x000fcc0000000800 */
        /* <DEDUP_REMOVED lines=37> */
[----:B------:R-:W-:-:S06]  /*69f60*/  ULDC.64 UR36, c[0x0][0x228] ;  /* 0x00008a0000247ab9 */ /* 0x000fcc0000000a00 */
        /* <DEDUP_REMOVED lines=149> */
[----:B------:R-:W-:-:S04]  /*6a8c0*/  @P1 LOP3.LUT R16, R16, 0x40000000, RZ, 0xfc, !PT ;  /* 0x4000000010101812 */ /* 0x000fc800078efcff */
[----:B------:R-:W-:Y:S02]  /*6a8d0*/  LOP3.LUT R16, R16, 0xdfffffff, RZ, 0xc0, !PT ;  /* 0xdfffffff10107812 */ /* 0x000fe400078ec0ff */
[----:B------:R-:W-:Y:S02]  /*6a8e0*/  LOP3.LUT R153, R153, 0xfffffffe, RZ, 0xc0, !PT ;  /* 0xfffffffe99997812 */ /* 0x000fe400078ec0ff */
[----:B------:R-:W-:Y:S02]  /*6a8f0*/  @P0 LOP3.LUT R16, R16, 0x20000000, RZ, 0xfc, !PT ;  /* 0x2000000010100812 */ /* 0x000fe400078efcff */
[----:B------:R-:W-:Y:S02]  /*6a900*/  ISETP.GE.AND P0, PT, R15, UR31, PT ;  /* 0x0000001f0f007c0c */ /* 0x000fe4000bf06270 */
[----:B------:R-:W-:Y:S02]  /*6a910*/  @P3 LOP3.LUT R153, R153, 0x1, RZ, 0xfc, !PT ;  /* 0x0000000199993812 */ /* 0x000fe400078efcff */
        /* <DEDUP_REMOVED lines=62> */
[----:B------:R-:W-:Y:S02]  /*6ad00*/  ISETP.LT.AND P2, PT, R11, UR38, !P0 ;  /* 0x000000260b007c0c */ /* 0x000fe4000c741270 */
        /* <DEDUP_REMOVED lines=51> */
[----:B------:R-:W-:Y:S02]  /*6b040*/  ISETP.LT.AND P2, PT, R11, UR58, !P0 ;  /* 0x0000003a0b007c0c */ /* 0x000fe4000c741270 */
[----:B------:R-:W-:-:S02]  /*6b050*/  LOP3.LUT R246, R246, 0x7fffffff, RZ, 0xc0, !PT ;  /* 0x7ffffffff6f67812 */ /* 0x000fc400078ec0ff */
[----:B------:R-:W-:Y:S01]  /*6b060*/  LOP3.LUT R245, R245, 0x7fffffff, RZ, 0xc0, !PT ;  /* 0x7ffffffff5f57812 */ /* 0x000fe200078ec0ff */
[----:B------:R-:W-:Y:S01]  /*6b070*/  STL [R1+0x1604], R153 ;  /* 0x0016049901007387 */ /* 0x000fe20000100800 */
[----:B------:R-:W-:Y:S01]  /*6b080*/  ISETP.LT.AND P1, PT, R12, UR57, !P0 ;  /* 0x000000390c007c0c */ /* 0x000fe2000c721270 */
[----:B------:R-:W-:-:S04]  /*6b090*/  ULDC UR57, c[0x0][0x228] ;  /* 0x00008a0000397ab9 */ /* 0x000fc80000000800 */
        /* <DEDUP_REMOVED lines=9> */
[----:B------:R-:W-:Y:S01]  /*6b130*/  ISETP.GE.AND P0, PT, R15, UR39, PT ;  /* 0x000000270f007c0c */ /* 0x000fe2000bf06270 */
[----:B------:R-:W-:Y:S01]  /*6b140*/  VIADD R15, R8, 0x14a ;  /* 0x0000014a080f7836 */ /* 0x000fe20000000000 */
[----:B------:R-:W-:Y:S01]  /*6b150*/  LOP3.LUT R16, R16, 0xfffffffe, RZ, 0xc0, !PT ;  /* 0xfffffffe10107812 */ /* 0x000fe200078ec0ff */
[----:B------:R-:W-:Y:S01]  /*6b160*/  ULDC UR39, c[0x0][0x228] ;  /* 0x00008a0000277ab9 */ /* 0x000fe20000000800 */
        /* <DEDUP_REMOVED lines=10> */
[----:B------:R-:W-:-:S04]  /*6b210*/  @P1 LOP3.LUT R248, R248, 0x40000000, RZ, 0xfc, !PT ;  /* 0x40000000f8f81812 */ /* 0x000fc800078efcff */
[----:B------:R-:W-:-:S04]  /*6b220*/  LOP3.LUT R248, R248, 0xdfffffff, RZ, 0xc0, !PT ;  /* 0xdffffffff8f87812 */ /* 0x000fc800078ec0ff */
        /* <DEDUP_REMOVED lines=114> */
[----:B------:R0:W-:Y:S01]  /*6b950*/  STL [R1+0x1600], R16 ;  /* 0x0016001001007387 */ /* 0x0001e20000100800 */
        /* <DEDUP_REMOVED lines=14> */
[----:B------:R-:W-:Y:S01]  /*6ba40*/  ULDC.64 UR8, c[0x0][0x228] ;  /* 0x00008a0000087ab9 */ /* 0x000fe20000000a00 */
[----:B------:R-:W-:Y:S01]  /*6ba50*/  ISETP.LT.AND P2, PT, R11, UR60, !P0 ;  /* 0x0000003c0b007c0c */ /* 0x000fe2000c741270 */
[----:B------:R-:W-:Y:S01]  /*6ba60*/  ULDC UR60, c[0x0][0x228] ;  /* 0x00008a00003c7ab9 */ /* 0x000fe20000000800 */
[----:B------:R-:W-:Y:S01]  /*6ba70*/  ISETP.LT.AND P1, PT, R12, UR50, !P0 ;  /* 0x000000320c007c0c */ /* 0x000fe2000c721270 */
[----:B0-----:R-:W-:Y:S01]  /*6ba80*/  VIADD R16, R8, 0x12c ;  /* 0x0000012c08107836 */ /* 0x001fe20000000000 */
[----:B------:R-:W-:Y:S01]  /*6ba90*/  ISETP.LT.AND P3, PT, R10, UR10, !P0 ;  /* 0x0000000a0a007c0c */ /* 0x000fe2000c761270 */
[----:B------:R-:W-:Y:S01]  /*6baa0*/  ULDC UR50, c[0x0][0x228] ;  /* 0x00008a0000327ab9 */ /* 0x000fe20000000800 */
[----:B------:R-:W-:Y:S01]  /*6bab0*/  ISETP.LT.AND P0, PT, R9, UR49, !P0 ;  /* 0x0000003109007c0c */ /* 0x000fe2000c701270 */
[----:B------:R-:W-:-:S06]  /*6bac0*/  ULDC UR49, c[0x0][0x228] ;  /* 0x00008a0000317ab9 */ /* 0x000fcc0000000800 */
        /* <DEDUP_REMOVED lines=278> */
[----:B------:R-:W-:Y:S02]  /*6cc30*/  ISETP.LT.AND P1, PT, R12, UR18, !P0 ;  /* 0x000000120c007c0c */ /* 0x000fe4000c721270 */
        /* <DEDUP_REMOVED lines=70> */
[----:B------:R-:W-:-:S06]  /*6d0a0*/  ULDC.64 UR26, c[0x0][0x228] ;  /* 0x00008a00001a7ab9 */ /* 0x000fcc0000000a00 */
        /* <DEDUP_REMOVED lines=31> */
[----:B------:R-:W-:-:S07]  /*6d2a0*/  ISETP.LT.AND P1, PT, R12, UR16, !P0 ;  /* 0x000000100c007c0c */ /* 0x000fce000c721270 */
        /* <DEDUP_REMOVED lines=17> */
[----:B------:R-:W-:Y:S02]  /*6d3c0*/  ISETP.LT.AND P1, PT, R9, UR59, !P0 ;  /* 0x0000003b09007c0c */ /* 0x000fe4000c721270 */
[----:B------:R-:W-:Y:S01]  /*6d3d0*/  LOP3.LUT R245, R245, 0xfffffffb, RZ, 0xc0, !PT ;  /* 0xfffffffbf5f57812 */ /* 0x000fe200078ec0ff */
[----:B------:R-:W-:-:S03]  /*6d3e0*/  VIADD R15, R8, 0x12b ;  /* 0x0000012b080f7836 */ /* 0x000fc60000000000 */
[----:B------:R-:W-:Y:S02]  /*6d3f0*/  @P2 LOP3.LUT R245, R245, 0x4, RZ, 0xfc, !PT ;  /* 0x00000004f5f52812 */ /* 0x000fe400078efcff */
[----:B------:R-:W-:Y:S02]  /*6d400*/  ISETP.GE.AND P0, PT, R15, UR21, PT ;  /* 0x000000150f007c0c */ /* 0x000fe4000bf06270 */
[----:B------:R-:W-:Y:S02]  /*6d410*/  LOP3.LUT R245, R245, 0xfffffffd, RZ, 0xc0, !PT ;  /* 0xfffffffdf5f57812 */ /* 0x000fe400078ec0ff */
[----:B------:R-:W-:Y:S02]  /*6d420*/  ISETP.LT.AND P3, PT, R11, UR58, !P0 ;  /* 0x0000003a0b007c0c */ /* 0x000fe4000c761270 */
[----:B------:R-:W-:Y:S02]  /*6d430*/  @P1 LOP3.LUT R245, R245, 0x2, RZ, 0xfc, !PT ;  /* 0x00000002f5f51812 */ /* 0x000fe400078efcff */
[----:B------:R-:W-:-:S02]  /*6d440*/  ISETP.LT.AND P1, PT, R10, UR40, !P0 ;  /* 0x000000280a007c0c */ /* 0x000fc4000c721270 */
[----:B------:R-:W-:Y:S02]  /*6d450*/  ISETP.LT.AND P2, PT, R12, UR57, !P0 ;  /* 0x000000390c007c0c */ /* 0x000fe4000c741270 */
[----:B------:R-:W-:-:S05]  /*6d460*/  LOP3.LUT R245, R245, 0xfffffffe, RZ, 0xc0, !PT ;  /* 0xfffffffef5f57812 */ /* 0x000fca00078ec0ff */
[----:B------:R-:W-:-:S04]  /*6d470*/  @P3 LOP3.LUT R244, R244, 0x80000000, RZ, 0xfc, !PT ;  /* 0x80000000f4f43812 */ /* 0x000fc800078efcff */
[----:B------:R-:W-:Y:S02]  /*6d480*/  @P1 LOP3.LUT R245, R245, 0x1, RZ, 0xfc, !PT ;  /* 0x00000001f5f51812 */ /* 0x000fe400078efcff */
[----:B------:R-:W-:Y:S02]  /*6d490*/  ISETP.LT.AND P1, PT, R9, UR56, !P0 ;  /* 0x0000003809007c0c */ /* 0x000fe4000c721270 */
[----:B------:R-:W-:Y:S01]  /*6d4a0*/  LOP3.LUT R244, R244, 0xbfffffff, RZ, 0xc0, !PT ;  /* 0xbffffffff4f47812 */ /* 0x000fe200078ec0ff */
[----:B------:R-:W-:-:S03]  /*6d4b0*/  VIADD R16, R8, 0x12a ;  /* 0x0000012a08107836 */ /* 0x000fc60000000000 */
[----:B------:R-:W-:Y:S02]  /*6d4c0*/  @P2 LOP3.LUT R244, R244, 0x40000000, RZ, 0xfc, !PT ;  /* 0x40000000f4f42812 */ /* 0x000fe400078efcff */
[----:B------:R-:W-:Y:S02]  /*6d4d0*/  ISETP.GE.AND P0, PT, R16, UR45, PT ;  /* 0x0000002d10007c0c */ /* 0x000fe4000bf06270 */
[----:B------:R-:W-:-:S04]  /*6d4e0*/  LOP3.LUT R244, R244, 0xdfffffff, RZ, 0xc0, !PT ;  /* 0xdffffffff4f47812 */ /* 0x000fc800078ec0ff */
[----:B------:R-:W-:Y:S02]  /*6d4f0*/  @P1 LOP3.LUT R244, R244, 0x20000000, RZ, 0xfc, !PT ;  /* 0x20000000f4f41812 */ /* 0x000fe400078efcff */
        /* <DEDUP_REMOVED lines=61> */
[----:B------:R-:W-:Y:S01]  /*6d8d0*/  LOP3.LUT R244, R244, 0xfffffdff, RZ, 0xc0, !PT ;  /* 0xfffffdfff4f47812 */ /* 0x000fe200078ec0ff */
[----:B------:R-:W-:-:S03]  /*6d8e0*/  VIADD R15, R8, 0x125 ;  /* 0x00000125080f7836 */ /* 0x000fc60000000000 */
[----:B------:R-:W-:Y:S02]  /*6d8f0*/  @P3 LOP3.LUT R244, R244, 0x200, RZ, 0xfc, !PT ;  /* 0x00000200f4f43812 */ /* 0x000fe400078efcff */
[----:B------:R-:W-:Y:S02]  /*6d900*/  ISETP.LT.AND P1, PT, R9, UR9, !P0 ;  /* 0x0000000909007c0c */ /* 0x000fe4000c721270 */
[----:B------:R-:W-:Y:S02]  /*6d910*/  LOP3.LUT R244, R244, 0xfffffeff, RZ, 0xc0, !PT ;  /* 0xfffffefff4f47812 */ /* 0x000fe400078ec0ff */
[----:B------:R-:W-:Y:S02]  /*6d920*/  ISETP.GE.AND P0, PT, R15, UR31, PT ;  /* 0x0000001f0f007c0c */ /* 0x000fe4000bf06270 */
[----:B------:R-:W-:Y:S02]  /*6d930*/  @P2 LOP3.LUT R244, R244, 0x100, RZ, 0xfc, !PT ;  /* 0x00000100f4f42812 */ /* 0x000fe400078efcff */
[----:B------:R-:W-:-:S02]  /*6d940*/  ISETP.LT.AND P3, PT, R10, UR24, !P0 ;  /* 0x000000180a007c0c */ /* 0x000fc4000c761270 */
[----:B------:R-:W-:-:S04]  /*6d950*/  LOP3.LUT R244, R244, 0xffffff7f, RZ, 0xc0, !PT ;  /* 0xffffff7ff4f47812 */ /* 0x000fc800078ec0ff */
[----:B------:R-:W-:Y:S02]  /*6d960*/  @P1 LOP3.LUT R244, R244, 0x80, RZ, 0xfc, !PT ;  /* 0x00000080f4f41812 */ /* 0x000fe400078efcff */
[----:B------:R-:W-:Y:S02]  /*6d970*/  ISETP.LT.AND P2, PT, R11, UR8, !P0 ;  /* 0x000000080b007c0c */ /* 0x000fe4000c741270 */
[----:B------:R-:W-:-:S04]  /*6d980*/  LOP3.LUT R244, R244, 0xffffffbf, RZ, 0xc0, !PT ;  /* 0xffffffbff4f47812 */ /* 0x000fc800078ec0ff */
[----:B------:R-:W-:Y:S02]  /*6d990*/  @P3 LOP3.LUT R244, R244, 0x40, RZ, 0xfc, !PT ;  /* 0x00000040f4f43812 */ /* 0x000fe400078efcff */
[----:B------:R-:W-:Y:S02]  /*6d9a0*/  ISETP.LT.AND P1, PT, R12, UR7, !P0 ;  /* 0x000000070c007c0c */ /* 0x000fe4000c721270 */
[----:B------:R-:W-:-:S04]  /*6d9b0*/  LOP3.LUT R244, R244, 0xffffffdf, RZ, 0xc0, !PT ;  /* 0xffffffdff4f47812 */ /* 0x000fc800078ec0ff */
[----:B------:R-:W-:Y:S02]  /*6d9c0*/  @P2 LOP3.LUT R244, R244, 0x20, RZ, 0xfc, !PT ;  /* 0x00000020f4f42812 */ /* 0x000fe400078efcff */
[----:B------:R-:W-:Y:S02]  /*6d9d0*/  ISETP.LT.AND P0, PT, R9, UR6, !P0 ;  /* 0x0000000609007c0c */ /* 0x000fe4000c701270 */
[----:B------:R-:W-:-:S04]  /*6d9e0*/  LOP3.LUT R244, R244, 0xffffffef, RZ, 0xc0, !PT ;  /* 0xffffffeff4f47812 */ /* 0x000fc800078ec0ff */
[----:B------:R-:W-:Y:S01]  /*6d9f0*/  @P1 LOP3.LUT R244, R244, 0x10, RZ, 0xfc, !PT ;  /* 0x00000010f4f41812 */ /* 0x000fe200078efcff */
[----:B------:R-:W-:-:S03]  /*6da00*/  VIADD R16, R8, 0x1ac ;  /* 0x000001ac08107836 */ /* 0x000fc60000000000 */
[----:B------:R-:W-:-:S04]  /*6da10*/  LOP3.LUT R244, R244, 0xfffffff7, RZ, 0xc0, !PT ;  /* 0xfffffff7f4f47812 */ /* 0x000fc800078ec0ff */
[----:B------:R-:W-:Y:S02]  /*6da20*/  @P0 LOP3.LUT R244, R244, 0x8, RZ, 0xfc, !PT ;  /* 0x00000008f4f40812 */ /* 0x000fe400078efcff */
[----:B------:R-:W-:-:S04]  /*6da30*/  ISETP.GE.AND P0, PT, R16, UR23, PT ;  /* 0x0000001710007c0c */ /* 0x000fc8000bf06270 */
[----:B------:R-:W-:Y:S02]  /*6da40*/  ISETP.LT.AND P3, PT, R12, UR34, !P0 ;  /* 0x000000220c007c0c */ /* 0x000fe4000c761270 */
[----:B------:R-:W-:Y:S02]  /*6da50*/  ISETP.LT.AND P5, PT, R9, UR32, !P0 ;  /* 0x0000002009007c0c */ /* 0x000fe4000c7a1270 */
[----:B------:R-:W-:Y:S01]  /*6da60*/  LOP3.LUT R244, R244, 0xfffff7ff, RZ, 0xc0, !PT ;  /* 0xfffff7fff4f47812 */ /* 0x000fe200078ec0ff */
[----:B------:R-:W-:-:S05]  /*6da70*/  VIADD R15, R8, 0x124 ;  /* 0x00000124080f7836 */ /* 0x000fca0000000000 */
[----:B------:R-:W-:-:S03]  /*6da80*/  ISETP.GE.AND P2, PT, R15, UR29, PT ;  /* 0x0000001d0f007c0c */ /* 0x000fc6000bf46270 */
[----:B------:R-:W-:-:S04]  /*6da90*/  @P3 LOP3.LUT R244, R244, 0x800, RZ, 0xfc, !PT ;  /* 0x00000800f4f43812 */ /* 0x000fc800078efcff */
[----:B------:R-:W-:Y:S02]  /*6daa0*/  LOP3.LUT R244, R244, 0xfffffbff, RZ, 0xc0, !PT ;  /* 0xfffffbfff4f47812 */ /* 0x000fe400078ec0ff */
[----:B------:R-:W-:Y:S02]  /*6dab0*/  ISETP.LT.AND P4, PT, R10, UR46, !P2 ;  /* 0x0000002e0a007c0c */ /* 0x000fe4000d781270 */
[----:B------:R-:W-:Y:S02]  /*6dac0*/  @P5 LOP3.LUT R244, R244, 0x400, RZ, 0xfc, !PT ;  /* 0x00000400f4f45812 */ /* 0x000fe400078efcff */
[----:B------:R-:W-:Y:S02]  /*6dad0*/  ISETP.LT.AND P3, PT, R11, UR5, !P2 ;  /* 0x000000050b007c0c */ /* 0x000fe4000d761270 */
[----:B------:R-:W-:-:S04]  /*6dae0*/  LOP3.LUT R244, R244, 0xfffffffd, RZ, 0xc0, !PT ;  /* 0xfffffffdf4f47812 */ /* 0x000fc800078ec0ff */
[----:B------:R-:W-:-:S04]  /*6daf0*/  LOP3.LUT R244, R244, 0xfffffffb, RZ, 0xc0, !PT ;  /* 0xfffffffbf4f47812 */ /* 0x000fc800078ec0ff */
[----:B------:R-:W-:Y:S02]  /*6db00*/  @P4 LOP3.LUT R244, R244, 0x4, RZ, 0xfc, !PT ;  /* 0x00000004f4f44812 */ /* 0x000fe400078efcff */
[C---:B------:R-:W-:Y:S02]  /*6db10*/  ISETP.GE.AND P1, PT, R9.reuse, UR22, PT ;  /* 0x0000001609007c0c */ /* 0x040fe4000bf26270 */
[----:B------:R-:W-:Y:S01]  /*6db20*/  @P3 LOP3.LUT R244, R244, 0x2, RZ, 0xfc, !PT ;  /* 0x00000002f4f43812 */ /* 0x000fe200078efcff */
[----:B------:R-:W-:Y:S01]  /*6db30*/  ULDC UR6, c[0x0][0x228] ;  /* 0x00008a0000067ab9 */ /* 0x000fe20000000800 */
[----:B------:R-:W-:Y:S01]  /*6db40*/  ULDC UR7, c[0x0][0x228] ;  /* 0x00008a0000077ab9 */ /* 0x000fe20000000800 */
[----:B------:R-:W-:Y:S01]  /*6db50*/  ISETP.LT.AND P3, PT, R12, UR6, !P2 ;  /* 0x000000060c007c0c */ /* 0x000fe2000d761270 */
[----:B------:R-:W-:Y:S01]  /*6db60*/  VIADD R15, R8, 0x123 ;  /* 0x00000123080f7836 */ /* 0x000fe20000000000 */
[----:B------:R-:W-:Y:S01]  /*6db70*/  ISETP.LT.AND P2, PT, R9, UR7, !P2 ;  /* 0x0000000709007c0c */ /* 0x000fe2000d741270 */
[----:B------:R-:W-:Y:S01]  /*6db80*/  ULDC.64 UR6, c[0x0][0x228] ;  /* 0x00008a0000067ab9 */ /* 0x000fe20000000a00 */
[----:B------:R-:W-:Y:S01]  /*6db90*/  LOP3.LUT R243, R243, 0x7fffffff, RZ, 0xc0, !PT ;  /* 0x7ffffffff3f37812 */ /* 0x000fe200078ec0ff */
[----:B------:R-:W-:Y:S01]  /*6dba0*/  ULDC UR8, c[0x0][0x228] ;  /* 0x00008a0000087ab9 */ /* 0x000fe20000000800 */
[----:B------:R-:W-:Y:S01]  /*6dbb0*/  LOP3.LUT R244, R244, 0xfffffffe, RZ, 0xc0, !PT ;  /* 0xfffffffef4f47812 */ /* 0x000fe200078ec0ff */
[----:B------:R-:W-:Y:S01]  /*6dbc0*/  ULDC UR9, c[0x0][0x228] ;  /* 0x00008a0000097ab9 */ /* 0x000fe20000000800 */
[----:B------:R-:W-:Y:S01]  /*6dbd0*/  ULDC UR40, c[0x0][0x228] ;  /* 0x00008a0000287ab9 */ /* 0x000fe20000000800 */
[----:B------:R-:W-:Y:S01]  /*6dbe0*/  ULDC UR10, c[0x0][0x228] ;  /* 0x00008a00000a7ab9 */ /* 0x000fe20000000800 */
[----:B------:R-:W-:Y:S01]  /*6dbf0*/  ULDC UR61, c[0x0][0x228] ;  /* 0x00008a00003d7ab9 */ /* 0x000fe20000000800 */
[----:B------:R-:W-:Y:S01]  /*6dc00*/  ULDC UR11, c[0x0][0x228] ;  /* 0x00008a00000b7ab9 */ /* 0x000fe20000000800 */
[----:B------:R-:W-:Y:S01]  /*6dc10*/  ULDC UR12, c[0x0][0x228] ;  /* 0x00008a00000c7ab9 */ /* 0x000fe20000000800 */
[----:B------:R-:W-:Y:S01]  /*6dc20*/  @P3 LOP3.LUT R244, R244, 0x1, RZ, 0xfc, !PT ;  /* 0x00000001f4f43812 */ /* 0x000fe200078efcff */
[----:B------:R-:W-:Y:S01]  /*6dc30*/  ULDC UR60, c[0x0][0x228] ;  /* 0x00008a00003c7ab9 */ /* 0x000fe20000000800 */
[----:B------:R-:W-:Y:S01]  /*6dc40*/  @P2 LOP3.LUT R243, R243, 0x80000000, RZ, 0xfc, !PT ;  /* 0x80000000f3f32812 */ /* 0x000fe200078efcff */
[----:B------:R-:W-:Y:S01]  /*6dc50*/  ULDC UR13, c[0x0][0x228] ;  /* 0x00008a00000d7ab9 */ /* 0x000fe20000000800 */
        /* <DEDUP_REMOVED lines=9> */
[----:B------:R-:W-:Y:S01]  /*6dcf0*/  ULDC.64 UR8, c[0x0][0x228] ;  /* 0x00008a0000087ab9 */ /* 0x000fe20000000a00 */
[----:B------:R-:W-:Y:S01]  /*6dd00*/  ISETP.LT.AND P2, PT, R9, UR40, !P2 ;  /* 0x0000002809007c0c */ /* 0x000fe2000d741270 */
        /* <DEDUP_REMOVED lines=8> */
[----:B------:R-:W-:Y:S01]  /*6dd90*/  ULDC UR29, c[0x0][0x228] ;  /* 0x00008a00001d7ab9 */ /* 0x000fe20000000800 */
[----:B------:R-:W-:Y:S01]  /*6dda0*/  ULDC UR36, c[0x0][0x228] ;  /* 0x00008a0000247ab9 */ /* 0x000fe20000000800 */
[----:B------:R-:W-:Y:S01]  /*6ddb0*/  LOP3.LUT R243, R243, 0xdfffffff, RZ, 0xc0, !PT ;  /* 0xdffffffff3f37812 */ /* 0x000fe200078ec0ff */
[----:B------:R-:W-:Y:S01]  /*6ddc0*/  ULDC UR22, c[0x0][0x228] ;  /* 0x00008a0000167ab9 */ /* 0x000fe20000000800 */
[----:B------:R-:W-:Y:S01]  /*6ddd0*/  ULDC UR50, c[0x0][0x228] ;  /* 0x00008a0000327ab9 */ /* 0x000fe20000000800 */
[----:B------:R-:W-:Y:S01]  /*6dde0*/  ULDC UR51, c[0x0][0x228] ;  /* 0x00008a0000337ab9 */ /* 0x000fe20000000800 */
[----:B------:R-:W-:Y:S01]  /*6ddf0*/  @P4 LOP3.LUT R243, R243, 0x20000000, RZ, 0xfc, !PT ;  /* 0x20000000f3f34812 */ /* 0x000fe200078efcff */
[----:B------:R-:W-:Y:S01]  /*6de00*/  ULDC UR21, c[0x0][0x228] ;  /* 0x00008a0000157ab9 */ /* 0x000fe20000000800 */
[----:B------:R-:W-:Y:S01]  /*6de10*/  LOP3.LUT R242, R242, 0x7fffffff, RZ, 0xc0, !PT ;  /* 0x7ffffffff2f27812 */ /* 0x000fe200078ec0ff */
[----:B------:R-:W-:Y:S01]  /*6de20*/  ULDC UR49, c[0x0][0x228] ;  /* 0x00008a0000317ab9 */ /* 0x000fe20000000800 */
[----:B------:R-:W-:Y:S01]  /*6de30*/  LOP3.LUT R243, R243, 0xefffffff, RZ, 0xc0, !PT ;  /* 0xeffffffff3f37812 */ /* 0x000fe200078ec0ff */
        /* <DEDUP_REMOVED lines=24> */
[----:B------:R-:W-:Y:S01]  /*6dfc0*/  ULDC.64 UR10, c[0x0][0x228] ;  /* 0x00008a00000a7ab9 */ /* 0x000fe20000000a00 */
        /* <DEDUP_REMOVED lines=11> */
[----:B------:R-:W-:Y:S01]  /*6e080*/  LOP3.LUT R241, R241, 0x7fffffff, RZ, 0xc0, !PT ;  /* 0x7ffffffff1f17812 */ /* 0x000fe200078ec0ff */
[----:B------:R-:W-:Y:S01]  /*6e090*/  ULDC UR42, c[0x0][0x228] ;  /* 0x00008a00002a7ab9 */ /* 0x000fe20000000800 */
[----:B------:R-:W-:Y:S01]  /*6e0a0*/  @P4 LOP3.LUT R243, R243, 0x2000000, RZ, 0xfc, !PT ;  /* 0x02000000f3f34812 */ /* 0x000fe200078efcff */
[----:B------:R-:W-:Y:S01]  /*6e0b0*/  ULDC UR40, c[0x0][0x228] ;  /* 0x00008a0000287ab9 */ /* 0x000fe20000000800 */
[----:B------:R-:W-:Y:S01]  /*6e0c0*/  ULDC UR61, c[0x0][0x228] ;  /* 0x00008a00003d7ab9 */ /* 0x000fe20000000800 */
[----:B------:R-:W-:Y:S01]  /*6e0d0*/  LOP3.LUT R240, R240, 0x7fffffff, RZ, 0xc0, !PT ;  /* 0x7ffffffff0f07812 */ /* 0x000fe200078ec0ff */
[----:B------:R-:W-:Y:S01]  /*6e0e0*/  ULDC UR25, c[0x0][0x228] ;  /* 0x00008a0000197ab9 */ /* 0x000fe20000000800 */
[----:B------:R-:W-:Y:S01]  /*6e0f0*/  LOP3.LUT R243, R243, 0xfeffffff, RZ, 0xc0, !PT ;  /* 0xfefffffff3f37812 */ /* 0x000fe200078ec0ff */
[----:B------:R-:W-:Y:S01]  /*6e100*/  ULDC UR27, c[0x0][0x228] ;  /* 0x00008a00001b7ab9 */ /* 0x000fe20000000800 */
[----:B------:R-:W-:Y:S01]  /*6e110*/  LOP3.LUT R239, R239, 0x7fffffff, RZ, 0xc0, !PT ;  /* 0x7fffffffefef7812 */ /* 0x000fe200078ec0ff */
[----:B------:R-:W-:Y:S01]  /*6e120*/  VIADD R16, R8, 0x8b ;  /* 0x0000008b08107836 */ /* 0x000fe20000000000 */
[----:B------:R-:W-:-:S02]  /*6e130*/  @P3 LOP3.LUT R243, R243, 0x1000000, RZ, 0xfc, !PT ;  /* 0x01000000f3f33812 */ /* 0x000fc400078efcff */
[----:B------:R-:W-:Y:S02]  /*6e140*/  LOP3.LUT R238, R238, 0x7fffffff, RZ, 0xc0, !PT ;  /* 0x7fffffffeeee7812 */ /* 0x000fe400078ec0ff */
[----:B------:R-:W-:Y:S02]  /*6e150*/  LOP3.LUT R243, R243, 0xff7fffff, RZ, 0xc0, !PT ;  /* 0xff7ffffff3f37812 */ /* 0x000fe400078ec0ff */
[----:B------:R-:W-:Y:S02]  /*6e160*/  LOP3.LUT R237, R237, 0x7fffffff, RZ, 0xc0, !PT ;  /* 0x7fffffffeded7812 */ /* 0x000fe400078ec0ff */
[----:B------:R-:W-:Y:S02]  /*6e170*/  @P2 LOP3.LUT R243, R243, 0x800000, RZ, 0xfc, !PT ;  /* 0x00800000f3f32812 */ /* 0x000fe400078efcff */
[----:B------:R-:W-:Y:S01]  /*6e180*/  ISETP.GE.AND P2, PT, R15, UR47, PT ;  /* 0x0000002f0f007c0c */ /* 0x000fe2000bf46270 */
[----:B------:R-:W-:Y:S01]  /*6e190*/  VIADD R15, R8, 0x120 ;  /* 0x00000120080f7836 */ /* 0x000fe20000000000 */
[----:B------:R-:W-:Y:S01]  /*6e1a0*/  LOP3.LUT R243, R243, 0xffbfffff, RZ, 0xc0, !PT ;  /* 0xffbffffff3f37812 */ /* 0x000fe200078ec0ff */
[----:B------:R-:W-:Y:S01]  /*6e1b0*/  ULDC UR47, c[0x0][0x228] ;  /* 0x00008a00002f7ab9 */ /* 0x000fe20000000800 */
[----:B------:R-:W-:-:S02]  /*6e1c0*/  ISETP.LT.AND P5, PT, R10, UR10, !P2 ;  /* 0x0000000a0a007c0c */ /* 0x000fc4000d7a1270 */
[----:B------:R-:W-:Y:S02]  /*6e1d0*/  ISETP.LT.AND P4, PT, R11, UR12, !P2 ;  /* 0x0000000c0b007c0c */ /* 0x000fe4000d781270 */
[----:B------:R-:W-:Y:S01]  /*6e1e0*/  ISETP.LT.AND P3, PT, R12, UR60, !P2 ;  /* 0x0000003c0c007c0c */ /* 0x000fe2000d761270 */
[----:B------:R-:W-:Y:S01]  /*6e1f0*/  ULDC UR60, c[0x0][0x228] ;  /* 0x00008a00003c7ab9 */ /* 0x000fe20000000800 */
[----:B------:R-:W-:Y:S01]  /*6e200*/  ISETP.LT.AND P2, PT, R9, UR13, !P2 ;  /* 0x0000000d09007c0c */ /* 0x000fe2000d741270 */
[----:B------:R-:W-:Y:S01]  /*6e210*/  ULDC.64 UR12, c[0x0][0x228] ;  /* 0x00008a00000c7ab9 */ /* 0x000fe20000000a00 */
[----:B------:R-:W-:Y:S02]  /*6e220*/  LOP3.LUT R236, R236, 0x7fffffff, RZ, 0xc0, !PT ;  /* 0x7fffffffecec7812 */ /* 0x000fe400078ec0ff */
[----:B------:R-:W-:Y:S02]  /*6e230*/  LOP3.LUT R235, R235, 0x7fffffff, RZ, 0xc0, !PT ;  /* 0x7fffffffebeb7812 */ /* 0x000fe400078ec0ff */
[----:B------:R-:W-:-:S02]  /*6e240*/  LOP3.LUT R234, R234, 0x7fffffff, RZ, 0xc0, !PT ;  /* 0x7fffffffeaea7812 */ /* 0x000fc400078ec0ff */
[----:B------:R-:W-:Y:S02]  /*6e250*/  @P5 LOP3.LUT R243, R243, 0x400000, RZ, 0xfc, !PT ;  /* 0x00400000f3f35812 */ /* 0x000fe400078efcff */
[----:B------:R-:W-:Y:S02]  /*6e260*/  LOP3.LUT R233, R233, 0x7fffffff, RZ, 0xc0, !PT ;  /* 0x7fffffffe9e97812 */ /* 0x000fe400078ec0ff */
[----:B------:R-:W-:Y:S02]  /*6e270*/  LOP3.LUT R243, R243, 0xffdfffff, RZ, 0xc0, !PT ;  /* 0xffdffffff3f37812 */ /* 0x000fe400078ec0ff */
[----:B------:R-:W-:Y:S02]  /*6e280*/  LOP3.LUT R232, R232, 0x7fffffff, RZ, 0xc0, !PT ;  /* 0x7fffffffe8e87812 */ /* 0x000fe400078ec0ff */
[----:B------:R-:W-:Y:S02]  /*6e290*/  @P4 LOP3.LUT R243, R243, 0x200000, RZ, 0xfc, !PT ;  /* 0x00200000f3f34812 */ /* 0x000fe400078efcff */
[----:B------:R-:W-:-:S02]  /*6e2a0*/  LOP3.LUT R231, R231, 0x7fffffff, RZ, 0xc0, !PT ;  /* 0x7fffffffe7e77812 */ /* 0x000fc400078ec0ff */
[----:B------:R-:W-:Y:S02]  /*6e2b0*/  LOP3.LUT R243, R243, 0xffefffff, RZ, 0xc0, !PT ;  /* 0xffeffffff3f37812 */ /* 0x000fe400078ec0ff */
[----:B------:R-:W-:Y:S02]  /*6e2c0*/  LOP3.LUT R230, R230, 0x7fffffff, RZ, 0xc0, !PT ;  /* 0x7fffffffe6e67812 */ /* 0x000fe400078ec0ff */
[----:B------:R-:W-:Y:S02]  /*6e2d0*/  @P3 LOP3.LUT R243, R243, 0x100000, RZ, 0xfc, !PT ;  /* 0x00100000f3f33812 */ /* 0x000fe400078efcff */
[----:B------:R-:W-:Y:S02]  /*6e2e0*/  LOP3.LUT R229, R229, 0x7fffffff, RZ, 0xc0, !PT ;  /* 0x7fffffffe5e57812 */ /* 0x000fe400078ec0ff */
[----:B------:R-:W-:Y:S02]  /*6e2f0*/  LOP3.LUT R243, R243, 0xfff7ffff, RZ, 0xc0, !PT ;  /* 0xfff7fffff3f37812 */ /* 0x000fe400078ec0ff */
[----:B------:R-:W-:-:S02]  /*6e300*/  LOP3.LUT R228, R228, 0x7fffffff, RZ, 0xc0, !PT ;  /* 0x7fffffffe4e47812 */ /* 0x000fc400078ec0ff */
[----:B------:R-:W-:Y:S02]  /*6e310*/  @P2 LOP3.LUT R243, R243, 0x80000, RZ, 0xfc, !PT ;  /* 0x00080000f3f32812 */ /* 0x000fe400078efcff */
[----:B------:R-:W-:Y:S01]  /*6e320*/  ISETP.GE.AND P2, PT, R15, UR7, PT ;  /* 0x000000070f007c0c */ /* 0x000fe2000bf46270 */
[----:B------:R-:W-:Y:S01]  /*6e330*/  VIADD R15, R8, 0x11f ;  /* 0x0000011f080f7836 */ /* 0x000fe20000000000 */
[----:B------:R-:W-:Y:S01]  /*6e340*/  LOP3.LUT R243, R243, 0xfffbffff, RZ, 0xc0, !PT ;  /* 0xfffbfffff3f37812 */ /* 0x000fe200078ec0ff */
[----:B------:R-:W-:Y:S01]  /*6e350*/  ULDC.64 UR6, c[0x0][0x228] ;  /* 0x00008a0000067ab9 */ /* 0x000fe20000000a00 */
[----:B------:R-:W-:Y:S02]  /*6e360*/  ISETP.LT.AND P5, PT, R10, UR12, !P2 ;  /* 0x0000000c0a007c0c */ /* 0x000fe4000d7a1270 */
[----:B------:R-:W-:Y:S01]  /*6e370*/  ISETP.LT.AND P4, PT, R11, UR37, !P2 ;  /* 0x000000250b007c0c */ /* 0x000fe2000d781270 */
[----:B------:R-:W-:Y:S01]  /*6e380*/  ULDC UR37, c[0x0][0x228] ;  /* 0x00008a0000257ab9 */ /* 0x000fe20000000800 */
[----:B------:R-:W-:Y:S01]  /*6e390*/  ISETP.LT.AND P3, PT, R12, UR38, !P2 ;  /* 0x000000260c007c0c */ /* 0x000fe2000d761270 */
[----:B------:R-:W-:Y:S01]  /*6e3a0*/  ULDC UR38, c[0x0][0x228] ;  /* 0x00008a0000267ab9 */ /* 0x000fe20000000800 */
[----:B------:R-:W-:Y:S01]  /*6e3b0*/  ISETP.LT.AND P2, PT, R9, UR39, !P2 ;  /* 0x0000002709007c0c */ /* 0x000fe2000d741270 */
[----:B------:R-:W-:Y:S01]  /*6e3c0*/  ULDC UR39, c[0x0][0x228] ;  /* 0x00008a0000277ab9 */ /* 0x000fe20000000800 */
[----:B------:R-:W-:-:S02]  /*6e3d0*/  LOP3.LUT R227, R227, 0x7fffffff, RZ, 0xc0, !PT ;  /* 0x7fffffffe3e37812 */ /* 0x000fc400078ec0ff */
[----:B------:R-:W-:Y:S02]  /*6e3e0*/  LOP3.LUT R226, R226, 0x7fffffff, RZ, 0xc0, !PT ;  /* 0x7fffffffe2e27812 */ /* 0x000fe400078ec0ff */
[----:B------:R-:W-:Y:S02]  /*6e3f0*/  LOP3.LUT R225, R225, 0x7fffffff, RZ, 0xc0, !PT ;  /* 0x7fffffffe1e17812 */ /* 0x000fe400078ec0ff */
[----:B------:R-:W-:Y:S02]  /*6e400*/  @P5 LOP3.LUT R243, R243, 0x40000, RZ, 0xfc, !PT ;  /* 0x00040000f3f35812 */ /* 0x000fe400078efcff */
[----:B------:R-:W-:Y:S02]  /*6e410*/  LOP3.LUT R224, R224, 0x7fffffff, RZ, 0xc0, !PT ;  /* 0x7fffffffe0e07812 */ /* 0x000fe400078ec0ff */
[----:B------:R-:W-:Y:S02]  /*6e420*/  LOP3.LUT R243, R243, 0xfffdffff, RZ, 0xc0, !PT ;  /* 0xfffdfffff3f37812 */ /* 0x000fe400078ec0ff */
[----:B------:R-:W-:-:S02]  /*6e430*/  LOP3.LUT R223, R223, 0x7fffffff, RZ, 0xc0, !PT ;  /* 0x7fffffffdfdf7812 */ /* 0x000fc400078ec0ff */
[----:B------:R-:W-:-:S04]  /*6e440*/  @P4 LOP3.LUT R243, R243, 0x20000, RZ, 0xfc, !PT ;  /* 0x00020000f3f34812 */ /* 0x000fc800078efcff */
        /* <DEDUP_REMOVED lines=70> */
[----:B------:R-:W-:Y:S02]  /*6e8b0*/  LOP3.LUT R243, R243, 0xfffffffd, RZ, 0xc0, !PT ;  /* 0xfffffffdf3f37812 */ /* 0x000fe400078ec0ff */
[----:B------:R-:W-:Y:S02]  /*6e8c0*/  @P2 LOP3.LUT R242, R242, 0x80000000, RZ, 0xfc, !PT ;  /* 0x80000000f2f22812 */ /* 0x000fe400078efcff */
[----:B------:R-:W-:Y:S01]  /*6e8d0*/  ISETP.GE.AND P2, PT, R15, UR9, PT ;  /* 0x000000090f007c0c */ /* 0x000fe2000bf46270 */
[----:B------:R-:W-:Y:S01]  /*6e8e0*/  VIADD R15, R8, 0x11a ;  /* 0x0000011a080f7836 */ /* 0x000fe20000000000 */
[----:B------:R-:W-:Y:S01]  /*6e8f0*/  @P4 LOP3.LUT R243, R243, 0x2, RZ, 0xfc, !PT ;  /* 0x00000002f3f34812 */ /* 0x000fe200078efcff */
[----:B------:R-:W-:Y:S01]  /*6e900*/  ULDC.64 UR8, c[0x0][0x228] ;  /* 0x00008a0000087ab9 */ /* 0x000fe20000000a00 */
[----:B------:R-:W-:Y:S02]  /*6e910*/  ISETP.LT.AND P5, PT, R10, UR6, !P2 ;  /* 0x000000060a007c0c */ /* 0x000fe4000d7a1270 */
[----:B------:R-:W-:Y:S01]  /*6e920*/  ISETP.LT.AND P4, PT, R11, UR21, !P2 ;  /* 0x000000150b007c0c */ /* 0x000fe2000d781270 */
[----:B------:R-:W-:Y:S01]  /*6e930*/  ULDC UR21, c[0x0][0x228] ;  /* 0x00008a0000157ab9 */ /* 0x000fe20000000800 */
[----:B------:R-:W-:-:S02]  /*6e940*/  LOP3.LUT R242, R242, 0xbfffffff, RZ, 0xc0, !PT ;  /* 0xbffffffff2f27812 */ /* 0x000fc400078ec0ff */
[----:B------:R-:W-:-:S04]  /*6e950*/  LOP3.LUT R243, R243, 0xfffffffe, RZ, 0xc0, !PT ;  /* 0xfffffffef3f37812 */ /* 0x000fc800078ec0ff */
[----:B------:R-:W-:Y:S02]  /*6e960*/  @P3 LOP3.LUT R243, R243, 0x1, RZ, 0xfc, !PT ;  /* 0x00000001f3f33812 */ /* 0x000fe400078efcff */
[----:B------:R-:W-:Y:S01]  /*6e970*/  ISETP.LT.AND P3, PT, R12, UR49, !P2 ;  /* 0x000000310c007c0c */ /* 0x000fe2000d761270 */
[----:B------:R-:W-:Y:S01]  /*6e980*/  ULDC UR49, c[0x0][0x228] ;  /* 0x00008a0000317ab9 */ /* 0x000fe20000000800 */
[----:B------:R-:W-:Y:S02]  /*6e990*/  @P5 LOP3.LUT R242, R242, 0x40000000, RZ, 0xfc, !PT ;  /* 0x40000000f2f25812 */ /* 0x000fe400078efcff */
[----:B------:R-:W-:Y:S01]  /*6e9a0*/  ISETP.LT.AND P2, PT, R9, UR48, !P2 ;  /* 0x0000003009007c0c */ /* 0x000fe2000d741270 */
[----:B------:R-:W-:Y:S01]  /*6e9b0*/  ULDC UR48, c[0x0][0x228] ;  /* 0x00008a0000307ab9 */ /* 0x000fe20000000800 */
        /* <DEDUP_REMOVED lines=132> */
[----:B------:R-:W-:Y:S01]  /*6f200*/  ISETP.LT.AND P5, PT, R10, UR6, !P2 ;  /* 0x000000060a007c0c */ /* 0x000fe2000d7a1270 */
[----:B------:R-:W-:Y:S01]  /*6f210*/  ULDC UR6, c[0x0][0x228] ;  /* 0x00008a0000067ab9 */ /* 0x000fe20000000800 */
        /* <DEDUP_REMOVED lines=54> */
[----:B------:R-:W-:Y:S02]  /*6f580*/  LOP3.LUT R241, R241, 0xfffbffff, RZ, 0xc0, !PT ;  /* 0xfffbfffff1f17812 */ /* 0x000fe400078ec0ff */
[----:B------:R-:W-:Y:S02]  /*6f590*/  ISETP.LT.AND P5, PT, R10, UR12, !P2 ;  /* 0x0000000c0a007c0c */ /* 0x000fe4000d7a1270 */
[----:B------:R-:W-:Y:S01]  /*6f5a0*/  ISETP.LT.AND P4, PT, R11, UR6, !P2 ;  /* 0x000000060b007c0c */ /* 0x000fe2000d781270 */
[----:B------:R-:W-:Y:S01]  /*6f5b0*/  ULDC.64 UR6, c[0x0][0x228] ;  /* 0x00008a0000067ab9 */ /* 0x000fe20000000a00 */
        /* <DEDUP_REMOVED lines=201> */
[----:B------:R-:W-:-:S02]  /*70250*/  ISETP.LT.AND P3, PT, R12, UR30, !P2 ;  /* 0x0000001e0c007c0c */ /* 0x000fc4000d761270 */
[----:B------:R-:W-:Y:S01]  /*70260*/  ISETP.LT.AND P2, PT, R9, UR31, !P2 ;  /* 0x0000001f09007c0c */ /* 0x000fe2000d741270 */
[----:B------:R-:W-:-:S06]  /*70270*/  ULDC.64 UR30, c[0x0][0x228] ;  /* 0x00008a00001e7ab9 */ /* 0x000fcc0000000a00 */
        /* <DEDUP_REMOVED lines=11> */
[----:B------:R-:W-:Y:S02]  /*70330*/  ISETP.LT.AND P5, PT, R10, UR30, !P2 ;  /* 0x0000001e0a007c0c */ /* 0x000fe4000d7a1270 */
[----:B------:R-:W-:Y:S01]  /*70340*/  ISETP.LT.AND P4, PT, R11, UR17, !P2 ;  /* 0x000000110b007c0c */ /* 0x000fe2000d781270 */
[----:B------:R-:W-:Y:S01]  /*70350*/  ULDC UR17, c[0x0][0x228] ;  /* 0x00008a0000117ab9 */ /* 0x000fe20000000800 */
[----:B------:R-:W-:-:S02]  /*70360*/  ISETP.LT.AND P3, PT, R12, UR26, !P2 ;  /* 0x0000001a0c007c0c */ /* 0x000fc4000d761270 */
[----:B------:R-:W-:Y:S01]  /*70370*/  ISETP.LT.AND P2, PT, R9, UR27, !P2 ;  /* 0x0000001b09007c0c */ /* 0x000fe2000d741270 */
[----:B------:R-:W-:-:S06]  /*70380*/  ULDC.64 UR26, c[0x0][0x228] ;  /* 0x00008a00001a7ab9 */ /* 0x000fcc0000000a00 */
[----:B------:R-:W-:-:S04]  /*70390*/  @P5 LOP3.LUT R240, R240, 0x4, RZ, 0xfc, !PT ;  /* 0x00000004f0f05812 */ /* 0x000fc800078efcff */
[----:B------:R-:W-:Y:S02]  /*703a0*/  LOP3.LUT R240, R240, 0xfffffffd, RZ, 0xc0, !PT ;  /* 0xfffffffdf0f07812 */ /* 0x000fe400078ec0ff */
[----:B------:R-:W-:Y:S02]  /*703b0*/  @P2 LOP3.LUT R239, R239, 0x80000000, RZ, 0xfc, !PT ;  /* 0x80000000efef2812 */ /* 0x000fe400078efcff */
[----:B------:R-:W-:Y:S01]  /*703c0*/  ISETP.GE.AND P2, PT, R15, UR9, PT ;  /* 0x000000090f007c0c */ /* 0x000fe2000bf46270 */
[----:B------:R-:W-:Y:S01]  /*703d0*/  VIADD R15, R8, 0x102 ;  /* 0x00000102080f7836 */ /* 0x000fe20000000000 */
[----:B------:R-:W-:Y:S01]  /*703e0*/  @P4 LOP3.LUT R240, R240, 0x2, RZ, 0xfc, !PT ;  /* 0x00000002f0f04812 */ /* 0x000fe200078efcff */
[----:B------:R-:W-:Y:S01]  /*703f0*/  ULDC UR9, c[0x0][0x228] ;  /* 0x00008a0000097ab9 */ /* 0x000fe20000000800 */
[----:B------:R-:W-:Y:S02]  /*70400*/  ISETP.LT.AND P5, PT, R10, UR26, !P2 ;  /* 0x0000001a0a007c0c */ /* 0x000fe4000d7a1270 */
[----:B------:R-:W-:Y:S01]  /*70410*/  ISETP.LT.AND P4, PT, R11, UR16, !P2 ;  /* 0x000000100b007c0c */ /* 0x000fe2000d781270 */
[----:B------:R-:W-:Y:S01]  /*70420*/  ULDC UR16, c[0x0][0x228] ;  /* 0x00008a0000107ab9 */ /* 0x000fe20000000800 */
[----:B------:R-:W-:-:S02]  /*70430*/  LOP3.LUT R239, R239, 0xbfffffff, RZ, 0xc0, !PT ;  /* 0xbfffffffefef7812 */ /* 0x000fc400078ec0ff */
[----:B------:R-:W-:-:S04]  /*70440*/  LOP3.LUT R240, R240, 0xfffffffe, RZ, 0xc0, !PT ;  /* 0xfffffffef0f07812 */ /* 0x000fc800078ec0ff */
[----:B------:R-:W-:Y:S02]  /*70450*/  @P3 LOP3.LUT R240, R240, 0x1, RZ, 0xfc, !PT ;  /* 0x00000001f0f03812 */ /* 0x000fe400078efcff */
[----:B------:R-:W-:Y:S02]  /*70460*/  ISETP.LT.AND P3, PT, R12, UR34, !P2 ;  /* 0x000000220c007c0c */ /* 0x000fe4000d761270 */
[----:B------:R-:W-:Y:S02]  /*70470*/  @P5 LOP3.LUT R239, R239, 0x40000000, RZ, 0xfc, !PT ;  /* 0x40000000efef5812 */ /* 0x000fe400078efcff */
[----:B------:R-:W-:Y:S01]  /*70480*/  ISETP.LT.AND P2, PT, R9, UR35, !P2 ;  /* 0x0000002309007c0c */ /* 0x000fe2000d741270 */
[----:B------:R-:W-:Y:S01]  /*70490*/  ULDC.64 UR34, c[0x0][0x228] ;  /* 0x00008a0000227ab9 */ /* 0x000fe20000000a00 */
        /* <DEDUP_REMOVED lines=211> */
[----:B------:R-:W-:Y:S02]  /*711d0*/  ISETP.LT.AND P4, PT, R11, UR23, !P2 ;  /* 0x000000170b007c0c */ /* 0x000fe4000d781270 */
[----:B------:R-:W-:Y:S01]  /*711e0*/  ISETP.LT.AND P3, PT, R12, UR22, !P2 ;  /* 0x000000160c007c0c */ /* 0x000fe2000d761270 */
[----:B------:R-:W-:Y:S01]  /*711f0*/  ULDC.64 UR22, c[0x0][0x228] ;  /* 0x00008a0000167ab9 */ /* 0x000fe20000000a00 */
[----:B------:R-:W-:-:S07]  /*71200*/  ISETP.LT.AND P2, PT, R9, UR29, !P2 ;  /* 0x0000001d09007c0c */ /* 0x000fce000d741270 */
        /* <DEDUP_REMOVED lines=28> */
[----:B------:R-:W-:Y:S01]  /*713d0*/  ISETP.LT.AND P5, PT, R10, UR20, !P2 ;  /* 0x000000140a007c0c */ /* 0x000fe2000d7a1270 */
[----:B------:R-:W-:Y:S01]  /*713e0*/  ULDC UR20, c[0x0][0x228] ;  /* 0x00008a0000147ab9 */ /* 0x000fe20000000800 */
[----:B------:R-:W-:Y:S02]  /*713f0*/  ISETP.LT.AND P4, PT, R11, UR24, !P2 ;  /* 0x000000180b007c0c */ /* 0x000fe4000d781270 */
[----:B------:R-:W-:Y:S01]  /*71400*/  ISETP.LT.AND P3, PT, R12, UR25, !P2 ;  /* 0x000000190c007c0c */ /* 0x000fe2000d761270 */
[----:B------:R-:W-:Y:S01]  /*71410*/  ULDC.64 UR24, c[0x0][0x228] ;  /* 0x00008a0000187ab9 */ /* 0x000fe20000000a00 */
        /* <DEDUP_REMOVED lines=26> */
[----:B------:R-:W-:Y:S01]  /*715c0*/  ULDC UR23, c[0x0][0x228] ;  /* 0x00008a0000177ab9 */ /* 0x000fe20000000800 */
[----:B------:R-:W-:Y:S01]  /*715d0*/  ISETP.LT.AND P5, PT, R10, UR14, !P2 ;  /* 0x0000000e0a007c0c */ /* 0x000fe2000d7a1270 */
[----:B------:R-:W-:Y:S01]  /*715e0*/  ULDC UR14, c[0x0][0x228] ;  /* 0x00008a00000e7ab9 */ /* 0x000fe20000000800 */
[----:B------:R-:W-:-:S02]  /*715f0*/  ISETP.LT.AND P4, PT, R11, UR13, !P2 ;  /* 0x0000000d0b007c0c */ /* 0x000fc4000d781270 */
[----:B------:R-:W-:Y:S02]  /*71600*/  LOP3.LUT R237, R237, 0xbfffffff, RZ, 0xc0, !PT ;  /* 0xbfffffffeded7812 */ /* 0x000fe400078ec0ff */
[----:B------:R-:W-:-:S04]  /*71610*/  LOP3.LUT R238, R238, 0xfffffffe, RZ, 0xc0, !PT ;  /* 0xfffffffeeeee7812 */ /* 0x000fc800078ec0ff */
[----:B------:R-:W-:Y:S02]  /*71620*/  @P3 LOP3.LUT R238, R238, 0x1, RZ, 0xfc, !PT ;  /* 0x00000001eeee3812 */ /* 0x000fe400078efcff */
[----:B------:R-:W-:Y:S01]  /*71630*/  ISETP.LT.AND P3, PT, R12, UR12, !P2 ;  /* 0x0000000c0c007c0c */ /* 0x000fe2000d761270 */
[----:B------:R-:W-:Y:S01]  /*71640*/  ULDC.64 UR12, c[0x0][0x228] ;  /* 0x00008a00000c7ab9 */ /* 0x000fe20000000a00 */
        /* <DEDUP_REMOVED lines=14> */
[----:B------:R-:W-:Y:S02]  /*71730*/  ISETP.LT.AND P4, PT, R11, UR7, !P2 ;  /* 0x000000070b007c0c */ /* 0x000fe4000d781270 */
[----:B------:R-:W-:Y:S01]  /*71740*/  ISETP.LT.AND P3, PT, R12, UR6, !P2 ;  /* 0x000000060c007c0c */ /* 0x000fe2000d761270 */
[----:B------:R-:W-:Y:S01]  /*71750*/  ULDC.64 UR6, c[0x0][0x228] ;  /* 0x00008a0000067ab9 */ /* 0x000fe20000000a00 */
        /* <DEDUP_REMOVED lines=120> */
[----:B------:R-:W-:Y:S01]  /*71ee0*/  ISETP.LT.AND P4, PT, R11, UR30, !P2 ;  /* 0x0000001e0b007c0c */ /* 0x000fe2000d781270 */
[----:B------:R-:W-:Y:S01]  /*71ef0*/  ULDC.64 UR30, c[0x0][0x228] ;  /* 0x00008a00001e7ab9 */ /* 0x000fe20000000a00 */
        /* <DEDUP_REMOVED lines=283> */
[----:B------:R-:W-:-:S02]  /*730b0*/  ISETP.LT.AND P4, PT, R11, UR14, !P2 ;  /* 0x0000000e0b007c0c */ /* 0x000fc4000d781270 */
[----:B------:R-:W-:Y:S02]  /*730c0*/  LOP3.LUT R234, R234, 0xbfffffff, RZ, 0xc0, !PT ;  /* 0xbfffffffeaea7812 */ /* 0x000fe400078ec0ff */
[----:B------:R-:W-:-:S04]  /*730d0*/  LOP3.LUT R235, R235, 0xfffffffe, RZ, 0xc0, !PT ;  /* 0xfffffffeebeb7812 */ /* 0x000fc800078ec0ff */
[----:B------:R-:W-:Y:S02]  /*730e0*/  @P3 LOP3.LUT R235, R235, 0x1, RZ, 0xfc, !PT ;  /* 0x00000001ebeb3812 */ /* 0x000fe400078efcff */
[----:B------:R-:W-:Y:S01]  /*730f0*/  ISETP.LT.AND P3, PT, R12, UR15, !P2 ;  /* 0x0000000f0c007c0c */ /* 0x000fe2000d761270 */
[----:B------:R-:W-:Y:S01]  /*73100*/  ULDC.64 UR14, c[0x0][0x228] ;  /* 0x00008a00000e7ab9 */ /* 0x000fe20000000a00 */
[----:B------:R-:W-:Y:S02]  /*73110*/  @P5 LOP3.LUT R234, R234, 0x40000000, RZ, 0xfc, !PT ;  /* 0x40000000eaea5812 */ /* 0x000fe400078efcff */
[----:B------:R-:W-:Y:S02]  /*73120*/  ISETP.LT.AND P2, PT, R9, UR16, !P2 ;  /* 0x0000001009007c0c */ /* 0x000fe4000d741270 */
        /* <DEDUP_REMOVED lines=104> */
[----:B------:R-:W-:-:S02]  /*737b0*/  ISETP.LT.AND P3, PT, R12, UR31, !P2 ;  /* 0x0000001f0c007c0c */ /* 0x000fc4000d761270 */
        /* <DEDUP_REMOVED lines=317> */
[----:B------:R-:W-:-:S02]  /*74b90*/  ISETP.LT.AND P4, PT, R11, UR19, !P2 ;  /* 0x000000130b007c0c */ /* 0x000fc4000d781270 */
[----:B------:R-:W-:Y:S02]  /*74ba0*/  LOP3.LUT R231, R231, 0xbfffffff, RZ, 0xc0, !PT ;  /* 0xbfffffffe7e77812 */ /* 0x000fe400078ec0ff */
[----:B------:R-:W-:-:S04]  /*74bb0*/  LOP3.LUT R232, R232, 0xfffffffe, RZ, 0xc0, !PT ;  /* 0xfffffffee8e87812 */ /* 0x000fc800078ec0ff */
[----:B------:R-:W-:Y:S02]  /*74bc0*/  @P3 LOP3.LUT R232, R232, 0x1, RZ, 0xfc, !PT ;  /* 0x00000001e8e83812 */ /* 0x000fe400078efcff */
[----:B------:R-:W-:Y:S01]  /*74bd0*/  ISETP.LT.AND P3, PT, R12, UR24, !P2 ;  /* 0x000000180c007c0c */ /* 0x000fe2000d761270 */
[----:B------:R-:W-:Y:S01]  /*74be0*/  ULDC UR24, c[0x0][0x228] ;  /* 0x00008a0000187ab9 */ /* 0x000fe20000000800 */
        /* <DEDUP_REMOVED lines=121> */
[----:B------:R-:W-:Y:S01]  /*75380*/  ULDC.64 UR20, c[0x0][0x228] ;  /* 0x00008a0000147ab9 */ /* 0x000fe20000000a00 */
        /* <DEDUP_REMOVED lines=849> */
[----:B------:R-:W-:Y:S01]  /*788a0*/  ULDC UR20, c[0x0][0x228] ;  /* 0x00008a0000147ab9 */ /* 0x000fe20000000800 */
[----:B------:R-:W-:Y:S01]  /*788b0*/  ISETP.LT.AND P4, PT, R12, UR18, !P2 ;  /* 0x000000120c007c0c */ /* 0x000fe2000d781270 */
[----:B------:R-:W-:-:S08]  /*788c0*/  ULDC UR18, c[0x0][0x228] ;  /* 0x00008a0000127ab9 */ /* 0x000fd00000000800 */
[----:B------:R-:W-:Y:S02]  /*788d0*/  @P3 LOP3.LUT R225, R225, 0x4, RZ, 0xfc, !PT ;  /* 0x00000004e1e13812 */ /* 0x000fe400078efcff */
[----:B------:R-:W-:Y:S01]  /*788e0*/  ISETP.LT.AND P3, PT, R9, UR61, !P2 ;  /* 0x0000003d09007c0c */ /* 0x000fe2000d761270 */
[----:B------:R-:W-:Y:S01]  /*788f0*/  ULDC UR61, c[0x0][0x228] ;  /* 0x00008a00003d7ab9 */ /* 0x000fe20000000800 */
[----:B------:R-:W-:Y:S01]  /*78900*/  ISETP.GE.AND P2, PT, R16, UR21, PT ;  /* 0x0000001510007c0c */ /* 0x000fe2000bf46270 */
[----:B------:R-:W-:Y:S01]  /*78910*/  VIADD R16, R8, 0x89 ;  /* 0x0000008908107836 */ /* 0x000fe20000000000 */
[----:B------:R-:W-:-:S04]  /*78920*/  LOP3.LUT R225, R225, 0xfffffffd, RZ, 0xc0, !PT ;  /* 0xfffffffde1e17812 */ /* 0x000fc800078ec0ff */
[----:B------:R-:W-:Y:S02]  /*78930*/  @P5 LOP3.LUT R225, R225, 0x2, RZ, 0xfc, !PT ;  /* 0x00000002e1e15812 */ /* 0x000fe400078efcff */
[----:B------:R-:W-:Y:S02]  /*78940*/  ISETP.LT.AND P5, PT, R11, UR20, !P2 ;  /* 0x000000140b007c0c */ /* 0x000fe4000d7a1270 */
[----:B------:R-:W-:Y:S02]  /*78950*/  LOP3.LUT R225, R225, 0xfffffffe, RZ, 0xc0, !PT ;  /* 0xfffffffee1e17812 */ /* 0x000fe400078ec0ff */
[----:B------:R-:W-:Y:S02]  /*78960*/  @P3 LOP3.LUT R224, R224, 0x80000000, RZ, 0xfc, !PT ;  /* 0x80000000e0e03812 */ /* 0x000fe400078efcff */
[----:B------:R-:W-:Y:S02]  /*78970*/  ISETP.LT.AND P3, PT, R10, UR26, !P2 ;  /* 0x0000001a0a007c0c */ /* 0x000fe4000d761270 */
[----:B------:R-:W-:-:S02]  /*78980*/  LOP3.LUT R224, R224, 0xbfffffff, RZ, 0xc0, !PT ;  /* 0xbfffffffe0e07812 */ /* 0x000fc400078ec0ff */
[----:B------:R-:W-:Y:S02]  /*78990*/  @P4 LOP3.LUT R225, R225, 0x1, RZ, 0xfc, !PT ;  /* 0x00000001e1e14812 */ /* 0x000fe400078efcff */
[----:B------:R-:W-:-:S07]  /*789a0*/  ISETP.LT.AND P4, PT, R12, UR18, !P2 ;  /* 0x000000120c007c0c */ /* 0x000fce000d781270 */
[----:B------:R-:W-:Y:S02]  /*789b0*/  @P3 LOP3.LUT R224, R224, 0x40000000, RZ, 0xfc, !PT ;  /* 0x40000000e0e03812 */ /* 0x000fe400078efcff */
[----:B------:R-:W-:Y:S02]  /*789c0*/  ISETP.LT.AND P3, PT, R9, UR61, !P2 ;  /* 0x0000003d09007c0c */ /* 0x000fe4000d761270 */
[----:B------:R-:W-:Y:S02]  /*789d0*/  LOP3.LUT R224, R224, 0xdfffffff, RZ, 0xc0, !PT ;  /* 0xdfffffffe0e07812 */ /* 0x000fe400078ec0ff */
[----:B------:R-:W-:Y:S01]  /*789e0*/  ISETP.GE.AND P2, PT, R15, UR23, PT ;  /* 0x000000170f007c0c */ /* 0x000fe2000bf46270 */
[----:B------:R-:W-:Y:S01]  /*789f0*/  VIADD R15, R8, 0x88 ;  /* 0x00000088080f7836 */ /* 0x000fe20000000000 */
        /* <DEDUP_REMOVED lines=8> */
[----:B------:R-:W-:-:S11]  /*78a80*/  LOP3.LUT R224, R224, 0xfbffffff, RZ, 0xc0, !PT ;  /* 0xfbffffffe0e07812 */ /* 0x000fd600078ec0ff */
        /* <DEDUP_REMOVED lines=86> */
[----:B------:R-:W-:Y:S02]  /*78ff0*/  ISETP.GE.AND P2, PT, R16, UR37, PT ;  /* 0x0000002510007c0c */ /* 0x000fe4000bf46270 */
        /* <DEDUP_REMOVED lines=22> */
[----:B------:R-:W-:-:S04]  /*79160*/  @P5 LOP3.LUT R223, R223, 0x4000000, RZ, 0xfc, !PT ;  /* 0x04000000dfdf5812 */ /* 0x000fc800078efcff */
[----:B------:R-:W-:-:S04]  /*79170*/  LOP3.LUT R223, R223, 0xfeffffff, RZ, 0xc0, !PT ;  /* 0xfeffffffdfdf7812 */ /* 0x000fc800078ec0ff */
[----:B------:R-:W-:-:S04]  /*79180*/  LOP3.LUT R223, R223, 0xfdffffff, RZ, 0xc0, !PT ;  /* 0xfdffffffdfdf7812 */ /* 0x000fc800078ec0ff */
[----:B------:R-:W-:-:S04]  /*79190*/  @P4 LOP3.LUT R223, R223, 0x2000000, RZ, 0xfc, !PT ;  /* 0x02000000dfdf4812 */ /* 0x000fc800078efcff */
[----:B------:R-:W-:Y:S01]  /*791a0*/  @P3 LOP3.LUT R223, R223, 0x1000000, RZ, 0xfc, !PT ;  /* 0x01000000dfdf3812 */ /* 0x000fe200078efcff */
[----:B------:R-:W4:Y:S01]  /*791b0*/  LDL.LU R186, [R1+0x1678] ;  /* 0x0016780001ba7983 */ /* 0x000f220000300800 */
[----:B------:R-:W-:Y:S01]  /*791c0*/  ULDC UR5, c[0x0][0x248] ;  /* 0x0000920000057ab9 */ /* 0x000fe20000000800 */
[----:B------:R-:W-:Y:S01]  /*791d0*/  ULDC UR12, c[0x0][0x228] ;  /* 0x00008a00000c7ab9 */ /* 0x000fe20000000800 */
[----:B------:R-:W-:Y:S01]  /*791e0*/  ULDC UR16, c[0x0][0x228] ;  /* 0x00008a0000107ab9 */ /* 0x000fe20000000800 */
        /* <DEDUP_REMOVED lines=81> */
[----:B------:R-:W-:Y:S04]  /*79700*/  STL [R1+0x51e0], R30 ;  /* 0x0051e01e01007387 */ /* 0x000fe80000100800 */
[----:B--2---:R-:W-:Y:S04]  /*79710*/  STL [R1+0x51dc], R29 ;  /* 0x0051dc1d01007387 */ /* 0x004fe80000100800 */
[----:B---3--:R-:W-:Y:S04]  /*79720*/  STL [R1+0x51d8], R28 ;  /* 0x0051d81c01007387 */ /* 0x008fe80000100800 */
[----:B------:R-:W-:Y:S04]  /*79730*/  STL [R1+0x51d4], R27 ;  /* 0x0051d41b01007387 */ /* 0x000fe80000100800 */
[----:B------:R-:W-:Y:S04]  /*79740*/  STL [R1+0x51d0], R26 ;  /* 0x0051d01a01007387 */ /* 0x000fe80000100800 */
[----:B------:R-:W-:Y:S04]  /*79750*/  STL [R1+0x51cc], R25 ;  /* 0x0051cc1901007387 */ /* 0x000fe80000100800 */
[----:B------:R4:W-:Y:S02]  /*79760*/  STL [R1+0x51c8], R24 ;  /* 0x0051c81801007387 */ /* 0x0009e40000100800 */
[----:B----4-:R-:W-:Y:S01]  /*79770*/  F2FP.SATFINITE.E4M3.F32.PACK_AB_MERGE_C R24, R185, R186, RZ ;  /* 0x000000bab918723e */ /* 0x010fe200048070ff */
[----:B------:R-:W-:-:S04]  /*79780*/  IMAD.MOV.U32 R185, RZ, RZ, R184 ;  /* 0x000000ffffb97224 */ /* 0x000fc800078e00b8 */
[----:B------:R0:W-:Y:S01]  /*79790*/  STL [R1+0x4cb4], R24 ;  /* 0x004cb41801007387 */ /* 0x0001e20000100800 */
        /* <DEDUP_REMOVED lines=14> */
[----:B------:R-:W-:-:S05]  /*79880*/  SHF.R.S32.HI R154, RZ, 0x1f, R153 ;  /* 0x0000001fff9a7819 */ /* 0x000fca0000011499 */
[----:B------:R-:W-:-:S05]  /*79890*/  IMAD.X R25, R154, 0x1, R13, P3 ;  /* 0x000000019a197824 */ /* 0x000fca00018e060d */
[----:B------:R0:W-:Y:S04]  /*798a0*/  STL.64 [R1+0x3190], R24 ;  /* 0x0031901801007387 */ /* 0x0001e80000100a00 */
[----:B------:R-:W0:Y:S04]  /*798b0*/  LDL.LU R187, [R1+0x1680] ;  /* 0x0016800001bb7983 */ /* 0x000e280000300800 */
[----:B------:R-:W0:Y:S02]  /*798c0*/  LDL.LU R186, [R1+0x1684] ;  /* 0x0016840001ba7983 */ /* 0x000e240000300800 */
[----:B0-----:R-:W-:-:S05]  /*798d0*/  F2FP.SATFINITE.E4M3.F32.PACK_AB_MERGE_C R24, R186, R187, RZ ;  /* 0x000000bbba18723e */ /* 0x001fca00048070ff */
[----:B------:R0:W-:Y:S04]  /*798e0*/  STL [R1+0x4c2c], R24 ;  /* 0x004c2c1801007387 */ /* 0x0001e80000100800 */
[----:B------:R-:W0:Y:S04]  /*798f0*/  LDL.LU R187, [R1+0x1688] ;  /* 0x0016880001bb7983 */ /* 0x000e280000300800 */
[----:B------:R-:W0:Y:S02]  /*79900*/  LDL.LU R186, [R1+0x168c] ;  /* 0x00168c0001ba7983 */ /* 0x000e240000300800 */
[----:B0-----:R-:W-:-:S05]  /*79910*/  F2FP.SATFINITE.E4M3.F32.PACK_AB_MERGE_C R24, R186, R187, RZ ;  /* 0x000000bbba18723e */ /* 0x001fca00048070ff */
[----:B------:R0:W-:Y:S02]  /*79920*/  STL [R1+0x4c48], R24 ;  /* 0x004c481801007387 */ /* 0x0001e40000100800 */
[----:B0-----:R-:W-:-:S05]  /*79930*/  IADD3 R24, P3, R153, R0, RZ ;  /* 0x0000000099187210 */ /* 0x001fca0007f7e0ff */
        /* <DEDUP_REMOVED lines=25> */
[----:B------:R-:W0:Y:S01]  /*79ad0*/  LDL.LU R186, [R1+0x16b4] ;  /* 0x0016b40001ba7983 */ /* 0x000e220000300800 */
[----:B------:R-:W-:Y:S01]  /*79ae0*/  VIADD R153, R153, UR5 ;  /* 0x0000000599997c36 */ /* 0x000fe20008000000 */
[----:B------:R-:W-:-:S04]  /*79af0*/  ULDC UR5, c[0x0][0x248] ;  /* 0x0000920000057ab9 */ /* 0x000fc80000000800 */
[----:B------:R-:W-:Y:S02]  /*79b00*/  SHF.R.S32.HI R154, RZ, 0x1f, R153 ;  /* 0x0000001fff9a7819 */ /* 0x000fe40000011499 */
[----:B0-----:R-:W-:Y:S01]  /*79b10*/  F2FP.SATFINITE.E4M3.F32.PACK_AB_MERGE_C R24, R186, R187, RZ ;  /* 0x000000bbba18723e */ /* 0x001fe200048070ff */
[----:B------:R-:W-:Y:S02]  /*79b20*/  IMAD.MOV.U32 R187, RZ, RZ, R185 ;  /* 0x000000ffffbb7224 */ /* 0x000fe400078e00b9 */
[----:B------:R-:W-:Y:S02]  /*79b30*/  IMAD.MOV.U32 R186, RZ, RZ, R184 ;  /* 0x000000ffffba7224 */ /* 0x000fe400078e00b8 */
[----:B------:R-:W-:Y:S01]  /*79b40*/  IMAD.MOV.U32 R185, RZ, RZ, R183 ;  /* 0x000000ffffb97224 */ /* 0x000fe200078e00b7 */
[----:B------:R0:W-:Y:S01]  /*79b50*/  STL [R1+0x4b50], R24 ;  /* 0x004b501801007387 */ /* 0x0001e20000100800 */
[----:B------:R-:W-:Y:S02]  /*79b60*/  IMAD.MOV.U32 R184, RZ, RZ, R182 ;  /* 0x000000ffffb87224 */ /* 0x000fe400078e00b6 */
[----:B------:R-:W-:-:S02]  /*79b70*/  IMAD.MOV.U32 R183, RZ, RZ, R181 ;  /* 0x000000ffffb77224 */ /* 0x000fc400078e00b5 */
[----:B------:R-:W-:Y:S02]  /*79b80*/  IMAD.MOV.U32 R182, RZ, RZ, R180 ;  /* 0x000000ffffb67224 */ /* 0x000fe400078e00b4 */
[----:B------:R-:W-:Y:S02]  /*79b90*/  IMAD.MOV.U32 R181, RZ, RZ, R179 ;  /* 0x000000ffffb57224 */ /* 0x000fe400078e00b3 */
[----:B------:R-:W-:Y:S01]  /*79ba0*/  IMAD.MOV.U32 R180, RZ, RZ, R178 ;  /* 0x000000ffffb47224 */ /* 0x000fe200078e00b2 */
[----:B0-----:R-:W-:Y:S01]  /*79bb0*/  F2FP.SATFINITE.E4M3.F32.PACK_AB_MERGE_C R24, R186, R187, RZ ;  /* 0x000000bbba18723e */ /* 0x001fe200048070ff */
[----:B------:R-:W-:Y:S02]  /*79bc0*/  IMAD.MOV.U32 R179, RZ, RZ, R169 ;  /* 0x000000ffffb37224 */ /* 0x000fe400078e00a9 */
[----:B------:R-:W-:Y:S02]  /*79bd0*/  IMAD.MOV.U32 R178, RZ, RZ, R168 ;  /* 0x000000ffffb27224 */ /* 0x000fe400078e00a8 */
[----:B------:R-:W-:-:S02]  /*79be0*/  IMAD.MOV.U32 R169, RZ, RZ, R167 ;  /* 0x000000ffffa97224 */ /* 0x000fc400078e00a7 */
[----:B------:R-:W-:Y:S02]  /*79bf0*/  IMAD.MOV.U32 R168, RZ, RZ, R166 ;  /* 0x000000ffffa87224 */ /* 0x000fe400078e00a6 */
[----:B------:R-:W-:Y:S02]  /*79c00*/  IMAD.MOV.U32 R167, RZ, RZ, R165 ;  /* 0x000000ffffa77224 */ /* 0x000fe400078e00a5 */
[----:B------:R-:W-:Y:S01]  /*79c10*/  IMAD.MOV.U32 R166, RZ, RZ, R163 ;  /* 0x000000ffffa67224 */ /* 0x000fe200078e00a3 */
[----:B------:R-:W2:Y:S04]  /*79c20*/  LDL.LU R165, [R1+0x17c0] ;  /* 0x0017c00001a57983 */ /* 0x000ea80000300800 */
[----:B------:R-:W3:Y:S04]  /*79c30*/  LDL.LU R163, [R1+0x17c4] ;  /* 0x0017c40001a37983 */ /* 0x000ee80000300800 */
        /* <DEDUP_REMOVED lines=45> */
[----:B------:R0:W-:Y:S01]  /*79f10*/  STL [R1+0x4a04], R24 ;  /* 0x004a041801007387 */ /* 0x0001e20000100800 */
[----:B------:R-:W-:Y:S02]  /*79f20*/  IMAD.MOV.U32 R185, RZ, RZ, R181 ;  /* 0x000000ffffb97224 */ /* 0x000fe400078e00b5 */
[----:B------:R-:W-:-:S02]  /*79f30*/  IMAD.MOV.U32 R184, RZ, RZ, R180 ;  /* 0x000000ffffb87224 */ /* 0x000fc400078e00b4 */
[----:B------:R-:W-:Y:S02]  /*79f40*/  IMAD.MOV.U32 R181, RZ, RZ, R179 ;  /* 0x000000ffffb57224 */ /* 0x000fe400078e00b3 */
[----:B------:R-:W-:Y:S01]  /*79f50*/  IMAD.MOV.U32 R180, RZ, RZ, R178 ;  /* 0x000000ffffb47224 */ /* 0x000fe200078e00b2 */
[----:B------:R-:W4:Y:S01]  /*79f60*/  LDL.LU R179, [R1+0x1750] ;  /* 0x0017500001b37983 */ /* 0x000f220000300800 */
[----:B0-----:R-:W-:-:S03]  /*79f70*/  F2FP.SATFINITE.E4M3.F32.PACK_AB_MERGE_C R24, R186, R187, RZ ;  /* 0x000000bbba18723e */ /* 0x001fc600048070ff */
[----:B------:R-:W2:Y:S04]  /*79f80*/  LDL.LU R178, [R1+0x1754] ;  /* 0x0017540001b27983 */ /* 0x000ea80000300800 */
        /* <DEDUP_REMOVED lines=28> */
[----:B0-----:R-:W-:Y:S01]  /*7a150*/  F2FP.SATFINITE.E4M3.F32.PACK_AB_MERGE_C R24, R186, R187, RZ ;  /* 0x000000bbba18723e */ /* 0x001fe200048070ff */
[----:B------:R-:W-:-:S02]  /*7a160*/  IMAD.MOV.U32 R187, RZ, RZ, R185 ;  /* 0x000000ffffbb7224 */ /* 0x000fc400078e00b9 */
[----:B------:R-:W-:Y:S02]  /*7a170*/  IMAD.MOV.U32 R186, RZ, RZ, R184 ;  /* 0x000000ffffba7224 */ /* 0x000fe400078e00b8 */
[----:B------:R-:W-:Y:S01]  /*7a180*/  IMAD.MOV.U32 R185, RZ, RZ, R181 ;  /* 0x000000ffffb97224 */ /* 0x000fe200078e00b5 */
[----:B------:R0:W-:Y:S01]  /*7a190*/  STL [R1+0x4938], R24 ;  /* 0x0049381801007387 */ /* 0x0001e20000100800 */
[----:B------:R-:W-:Y:S02]  /*7a1a0*/  IMAD.MOV.U32 R184, RZ, RZ, R180 ;  /* 0x000000ffffb87224 */ /* 0x000fe400078e00b4 */
[----:B----4-:R-:W-:Y:S02]  /*7a1b0*/  IMAD.MOV.U32 R181, RZ, RZ, R179 ;  /* 0x000000ffffb57224 */ /* 0x010fe400078e00b3 */
[----:B--2---:R-:W-:Y:S01]  /*7a1c0*/  IMAD.MOV.U32 R180, RZ, RZ, R178 ;  /* 0x000000ffffb47224 */ /* 0x004fe200078e00b2 */
[----:B------:R-:W2:Y:S04]  /*7a1d0*/  LDL.LU R179, [R1+0x1758] ;  /* 0x0017580001b37983 */ /* 0x000ea80000300800 */
[----:B------:R-:W4:Y:S01]  /*7a1e0*/  LDL.LU R178, [R1+0x175c] ;  /* 0x00175c0001b27983 */ /* 0x000f220000300800 */
[C---:B0-----:R-:W-:Y:S01]  /*7a1f0*/  IADD3 R24, P3, R153.reuse, R4, RZ ;  /* 0x0000000499187210 */ /* 0x041fe20007f7e0ff */
[----:B------:R-:W-:Y:S01]  /*7a200*/  VIADD R153, R153, UR5 ;  /* 0x0000000599997c36 */ /* 0x000fe20008000000 */
[----:B------:R-:W-:-:S03]  /*7a210*/  ULDC UR5, c[0x0][0x248] ;  /* 0x0000920000057ab9 */ /* 0x000fc60000000800 */
[----:B------:R-:W-:-:S05]  /*7a220*/  IMAD.X R25, R154, 0x1, R3, P3 ;  /* 0x000000019a197824 */ /* 0x000fca00018e0603 */
[----:B------:R0:W-:Y:S02]  /*7a230*/  STL.64 [R1+0x30f0], R24 ;  /* 0x0030f01801007387 */ /* 0x0001e40000100a00 */
[----:B0-----:R-:W-:Y:S02]  /*7a240*/  F2FP.SATFINITE.E4M3.F32.PACK_AB_MERGE_C R25, R186, R187, RZ ;  /* 0x000000bbba19723e */ /* 0x001fe400048070ff */
[----:B------:R-:W-:Y:S01]  /*7a250*/  F2FP.SATFINITE.E4M3.F32.PACK_AB_MERGE_C R24, R184, R185, RZ ;  /* 0x000000b9b818723e */ /* 0x000fe200048070ff */
[----:B------:R-:W-:Y:S02]  /*7a260*/  IMAD.MOV.U32 R185, RZ, RZ, R171 ;  /* 0x000000ffffb97224 */ /* 0x000fe400078e00ab */
[----:B------:R-:W-:Y:S01]  /*7a270*/  STL [R1+0x4954], R25 ;  /* 0x0049541901007387 */ /* 0x000fe20000100800 */
[----:B------:R-:W-:-:S03]  /*7a280*/  IMAD.MOV.U32 R184, RZ, RZ, R170 ;  /* 0x000000ffffb87224 */ /* 0x000fc600078e00aa */
[----:B------:R0:W-:Y:S02]  /*7a290*/  STL [R1+0x48f0], R24 ;  /* 0x0048f01801007387 */ /* 0x0001e40000100800 */
[----:B0-----:R-:W-:-:S05]  /*7a2a0*/  F2FP.SATFINITE.E4M3.F32.PACK_AB_MERGE_C R24, R182, R183, RZ ;  /* 0x000000b7b618723e */ /* 0x001fca00048070ff */
[----:B------:R0:W-:Y:S04]  /*7a2b0*/  STL [R1+0x4904], R24 ;  /* 0x0049041801007387 */ /* 0x0001e80000100800 */
[----:B------:R-:W3:Y:S04]  /*7a2c0*/  LDL.LU R171, [R1+0x1748] ;  /* 0x0017480001ab7983 */ /* 0x000ee80000300800 */
[----:B------:R-:W3:Y:S01]  /*7a2d0*/  LDL.LU R170, [R1+0x174c] ;  /* 0x00174c0001aa7983 */ /* 0x000ee20000300800 */
[----:B------:R-:W-:Y:S01]  /*7a2e0*/  IMAD.MOV.U32 R183, RZ, RZ, R181 ;  /* 0x000000ffffb77224 */ /* 0x000fe200078e00b5 */
[----:B------:R-:W-:Y:S01]  /*7a2f0*/  SHF.R.S32.HI R154, RZ, 0x1f, R153 ;  /* 0x0000001fff9a7819 */ /* 0x000fe20000011499 */
[----:B------:R-:W-:Y:S01]  /*7a300*/  IMAD.MOV.U32 R182, RZ, RZ, R180 ;  /* 0x000000ffffb67224 */ /* 0x000fe200078e00b4 */
[----:B0-----:R-:W-:-:S05]  /*7a310*/  IADD3 R24, P3, R153, R2, RZ ;  /* 0x0000000299187210 */ /* 0x001fca0007f7e0ff */
[----:B------:R-:W-:Y:S02]  /*7a320*/  IMAD.X R25, R154, 0x1, R13, P3 ;  /* 0x000000019a197824 */ /* 0x000fe400018e060d */
[----:B--2---:R-:W-:Y:S02]  /*7a330*/  IMAD.MOV.U32 R181, RZ, RZ, R179 ;  /* 0x000000ffffb57224 */ /* 0x004fe400078e00b3 */
[----:B------:R-:W2:Y:S01]  /*7a340*/  LDL.LU R179, [R1+0x1760] ;  /* 0x0017600001b37983 */ /* 0x000ea20000300800 */
[----:B----4-:R-:W-:-:S03]  /*7a350*/  IMAD.MOV.U32 R180, RZ, RZ, R178 ;  /* 0x000000ffffb47224 */ /* 0x010fc600078e00b2 */
[----:B------:R-:W2:Y:S04]  /*7a360*/  LDL.LU R178, [R1+0x1764] ;  /* 0x0017640001b27983 */ /* 0x000ea80000300800 */
[----:B------:R0:W-:Y:S02]  /*7a370*/  STL.64 [R1+0x30d0], R24 ;  /* 0x0030d01801007387 */ /* 0x0001e40000100a00 */
[----:B0-----:R-:W-:-:S05]  /*7a380*/  F2FP.SATFINITE.E4M3.F32.PACK_AB_MERGE_C R25, R184, R185, RZ ;  /* 0x000000b9b819723e */ /* 0x001fca00048070ff */
[----:B------:R-:W-:Y:S01]  /*7a390*/  STL [R1+0x48c4], R25 ;  /* 0x0048c41901007387 */ /* 0x000fe20000100800 */
[----:B------:R-:W-:Y:S02]  /*7a3a0*/  F2FP.SATFINITE.E4M3.F32.PACK_AB_MERGE_C R27, R182, R183, RZ ;  /* 0x000000b7b61b723e */ /* 0x000fe400048070ff */
[----:B---3--:R-:W-:-:S05]  /*7a3b0*/  F2FP.SATFINITE.E4M3.F32.PACK_AB_MERGE_C R24, R170, R171, RZ ;  /* 0x000000abaa18723e */ /* 0x008fca00048070ff */
[----:B------:R0:W-:Y:S01]  /*7a3c0*/  STL [R1+0x48d0], R24 ;  /* 0x0048d01801007387 */ /* 0x0001e20000100800 */
[----:B------:R-:W-:Y:S01]  /*7a3d0*/  IMAD.MOV.U32 R171, RZ, RZ, R169 ;  /* 0x000000ffffab7224 */ /* 0x000fe200078e00a9 */
[----:B0-----:R-:W-:Y:S01]  /*7a3e0*/  IADD3 R24, P3, R153, R0, RZ ;  /* 0x0000000099187210 */ /* 0x001fe20007f7e0ff */
[----:B------:R-:W-:Y:S02]  /*7a3f0*/  IMAD.MOV.U32 R169, RZ, RZ, R167 ;  /* 0x000000ffffa97224 */ /* 0x000fe400078e00a7 */
[----:B------:R-:W-:Y:S01]  /*7a400*/  IMAD.MOV.U32 R170, RZ, RZ, R168 ;  /* 0x000000ffffaa7224 */ /* 0x000fe200078e00a8 */
[----:B------:R-:W3:Y:S01]  /*7a410*/  LDL.LU R167, [R1+0x1788] ;  /* 0x0017880001a77983 */ /* 0x000ee20000300800 */
[----:B------:R-:W-:Y:S02]  /*7a420*/  IMAD.X R25, R154, 0x1, R7, P3 ;  /* 0x000000019a197824 */ /* 0x000fe400018e0607 */
[----:B------:R-:W-:-:S03]  /*7a430*/  IMAD.MOV.U32 R168, RZ, RZ, R166 ;  /* 0x000000ffffa87224 */ /* 0x000fc600078e00a6 */
[----:B------:R0:W-:Y:S04]  /*7a440*/  STL.64 [R1+0x30c0], R24 ;  /* 0x0030c01801007387 */ /* 0x0001e80000100a00 */
[----:B------:R-:W3:Y:S01]  /*7a450*/  LDL.LU R166, [R1+0x178c] ;  /* 0x00178c0001a67983 */ /* 0x000ee20000300800 */
[----:B------:R-:W-:Y:S02]  /*7a460*/  F2FP.SATFINITE.E4M3.F32.PACK_AB_MERGE_C R26, R180, R181, RZ ;  /* 0x000000b5b41a723e */ /* 0x000fe400048070ff */
[----:B0-----:R-:W-:Y:S01]  /*7a470*/  IADD3 R24, P3, R153, R6, RZ ;  /* 0x0000000699187210 */ /* 0x001fe20007f7e0ff */
[----:B------:R-:W-:Y:S04]  /*7a480*/  STL [R1+0x48b4], R27 ;  /* 0x0048b41b01007387 */ /* 0x000fe80000100800 */
[----:B------:R-:W-:Y:S01]  /*7a490*/  IMAD.X R25, R154, 0x1, R5, P3 ;  /* 0x000000019a197824 */ /* 0x000fe200018e0605 */
[----:B------:R-:W-:Y:S04]  /*7a4a0*/  STL [R1+0x48bc], R26 ;  /* 0x0048bc1a01007387 */ /* 0x000fe80000100800 */
[----:B------:R2:W-:Y:S02]  /*7a4b0*/  STL.64 [R1+0x30b8], R24 ;  /* 0x0030b81801007387 */ /* 0x0005e40000100a00 */
[----:B--2---:R-:W-:-:S05]  /*7a4c0*/  F2FP.SATFINITE.E4M3.F32.PACK_AB_MERGE_C R24, R178, R179, RZ ;  /* 0x000000b3b218723e */ /* 0x004fca00048070ff */
[----:B------:R0:W-:Y:S02]  /*7a4d0*/  STL [R1+0x4884], R24 ;  /* 0x0048841801007387 */ /* 0x0001e40000100800 */
[----:B0-----:R-:W-:-:S05]  /*7a4e0*/  IADD3 R24, P3, R153, R4, RZ ;  /* 0x0000000499187210 */ /* 0x001fca0007f7e0ff */
[----:B------:R-:W-:-:S05]  /*7a4f0*/  IMAD.X R25, R154, 0x1, R3, P3 ;  /* 0x000000019a197824 */ /* 0x000fca00018e0603 */
[----:B------:R0:W-:Y:S02]  /*7a500*/  STL.64 [R1+0x30b0], R24 ;  /* 0x0030b01801007387 */ /* 0x0001e40000100a00 */
[----:B0-----:R-:W-:Y:S02]  /*7a510*/  F2FP.SATFINITE.E4M3.F32.PACK_AB_MERGE_C R25, R176, R177, RZ ;  /* 0x000000b1b019723e */ /* 0x001fe400048070ff */
[----:B------:R-:W-:Y:S02]  /*7a520*/  F2FP.SATFINITE.E4M3.F32.PACK_AB_MERGE_C R24, R172, R173, RZ ;  /* 0x000000adac18723e */ /* 0x000fe400048070ff */
[----:B------:R-:W2:Y:S04]  /*7a530*/  LDL.LU R173, [R1+0x17a0] ;  /* 0x0017a00001ad7983 */ /* 0x000ea80000300800 */
[----:B------:R-:W-:Y:S04]  /*7a540*/  STL [R1+0x488c], R25 ;  /* 0x00488c1901007387 */ /* 0x000fe80000100800 */
[----:B------:R-:W2:Y:S01]  /*7a550*/  LDL.LU R172, [R1+0x17a4] ;  /* 0x0017a40001ac7983 */ /* 0x000ea20000300800 */
[----:B------:R-:W-:Y:S01]  /*7a560*/  VIADD R153, R153, UR5 ;  /* 0x0000000599997c36 */ /* 0x000fe20008000000 */
[----:B------:R-:W-:-:S02]  /*7a570*/  ULDC UR5, c[0x0][0x248] ;  /* 0x0000920000057ab9 */ /* 0x000fc40000000800 */
[----:B------:R0:W-:Y:S02]  /*7a580*/  STL [R1+0x4854], R24 ;  /* 0x0048541801007387 */ /* 0x0001e40000100800 */
[----:B------:R-:W-:Y:S02]  /*7a590*/  SHF.R.S32.HI R154, RZ, 0x1f, R153 ;  /* 0x0000001fff9a7819 */ /* 0x000fe40000011499 */
[----:B0-----:R-:W-:-:S05]  /*7a5a0*/  F2FP.SATFINITE.E4M3.F32.PACK_AB_MERGE_C R24, R170, R171, RZ ;  /* 0x000000abaa18723e */ /* 0x001fca00048070ff */
[----:B------:R0:W-:Y:S02]  /*7a5b0*/  STL [R1+0x4868], R24 ;  /* 0x0048681801007387 */ /* 0x0001e40000100800 */
[----:B0-----:R-:W-:-:S05]  /*7a5c0*/  IADD3 R24, P3, R153, R2, RZ ;  /* 0x0000000299187210 */ /* 0x001fca0007f7e0ff */
[----:B------:R-:W-:-:S05]  /*7a5d0*/  IMAD.X R25, R154, 0x1, R13, P3 ;  /* 0x000000019a197824 */ /* 0x000fca00018e060d */
[----:B------:R0:W-:Y:S02]  /*7a5e0*/  STL.64 [R1+0x3090], R24 ;  /* 0x0030901801007387 */ /* 0x0001e40000100a00 */
[----:B0-----:R-:W-:Y:S02]  /*7a5f0*/  F2FP.SATFINITE.E4M3.F32.PACK_AB_MERGE_C R25, R168, R169, RZ ;  /* 0x000000a9a819723e */ /* 0x001fe400048070ff */
[----:B---3--:R-:W-:-:S03]  /*7a600*/  F2FP.SATFINITE.E4M3.F32.PACK_AB_MERGE_C R24, R166, R167, RZ ;  /* 0x000000a7a618723e */ /* 0x008fc600048070ff */
[----:B------:R-:W-:Y:S04]  /*7a610*/  STL [R1+0x483c], R25 ;  /* 0x00483c1901007387 */ /* 0x000fe80000100800 */
[----:B------:R0:W-:Y:S04]  /*7a620*/  STL [R1+0x4840], R24 ;  /* 0x0048401801007387 */ /* 0x0001e80000100800 */
[----:B------:R-:W3:Y:S04]  /*7a630*/  LDL.LU R169, [R1+0x17c8] ;  /* 0x0017c80001a97983 */ /* 0x000ee80000300800 */
[----:B------:R-:W3:Y:S01]  /*7a640*/  LDL.LU R168, [R1+0x17cc] ;  /* 0x0017cc0001a87983 */ /* 0x000ee20000300800 */
[----:B0-----:R-:W-:Y:S01]  /*7a650*/  IADD3 R24, P3, R153, R0, RZ ;  /* 0x0000000099187210 */ /* 0x001fe20007f7e0ff */
[----:B------:R-:W-:-:S02]  /*7a660*/  IMAD.MOV.U32 R171, RZ, RZ, R165 ;  /* 0x000000ffffab7224 */ /* 0x000fc400078e00a5 */
[----:B------:R-:W4:Y:S01]  /*7a670*/  LDL.LU R167, [R1+0x17d0] ;  /* 0x0017d00001a77983 */ /* 0x000f220000300800 */
[----:B------:R-:W-:Y:S02]  /*7a680*/  IMAD.MOV.U32 R170, RZ, RZ, R163 ;  /* 0x000000ffffaa7224 */ /* 0x000fe400078e00a3 */
[----:B------:R-:W-:Y:S01]  /*7a690*/  IMAD.X R25, R154, 0x1, R7, P3 ;  /* 0x000000019a197824 */ /* 0x000fe200018e0607 */
[----:B------:R-:W4:Y:S04]  /*7a6a0*/  LDL.LU R166, [R1+0x17d4] ;  /* 0x0017d40001a67983 */ /* 0x000f280000300800 */
[----:B------:R-:W4:Y:S04]  /*7a6b0*/  LDL.LU R165, [R1+0x17d8] ;  /* 0x0017d80001a57983 */ /* 0x000f280000300800 */
[----:B------:R-:W4:Y:S04]  /*7a6c0*/  LDL.LU R163, [R1+0x17dc] ;  /* 0x0017dc0001a37983 */ /* 0x000f280000300800 */
[----:B------:R0:W-:Y:S02]  /*7a6d0*/  STL.64 [R1+0x3080], R24 ;  /* 0x0030801801007387 */ /* 0x0001e40000100a00 */
[----:B0-----:R-:W-:-:S02]  /*7a6e0*/  F2FP.SATFINITE.E4M3.F32.PACK_AB_MERGE_C R25, R174, R175, RZ ;  /* 0x000000afae19723e */ /* 0x001fc400048070ff */
[----:B------:R-:W-:Y:S02]  /*7a6f0*/  F2FP.SATFINITE.E4M3.F32.PACK_AB_MERGE_C R24, R162, R164, RZ ;  /* 0x000000a4a218723e */ /* 0x000fe400048070ff */
[----:B------:R-:W4:Y:S04]  /*7a700*/  LDL.LU R164, [R1+0x17e0] ;  /* 0x0017e00001a47983 */ /* 0x000f280000300800 */
[----:B------:R-:W-:Y:S04]  /*7a710*/  STL [R1+0x480c], R25 ;  /* 0x00480c1901007387 */ /* 0x000fe80000100800 */
[----:B------:R-:W4:Y:S04]  /*7a720*/  LDL.LU R162, [R1+0x17e4] ;  /* 0x0017e40001a27983 */ /* 0x000f280000300800 */
[----:B------:R0:W-:Y:S02]  /*7a730*/  STL [R1+0x4814], R24 ;  /* 0x0048141801007387 */ /* 0x0001e40000100800 */
[----:B0-----:R-:W-:-:S05]  /*7a740*/  IADD3 R24, P3, R153, R6, RZ ;  /* 0x0000000699187210 */ /* 0x001fca0007f7e0ff */
[----:B------:R-:W-:-:S05]  /*7a750*/  IMAD.X R25, R154, 0x1, R5, P3 ;  /* 0x000000019a197824 */ /* 0x000fca00018e0605 */
[----:B------:R0:W-:Y:S02]  /*7a760*/  STL.64 [R1+0x3078], R24 ;  /* 0x0030781801007387 */ /* 0x0001e40000100a00 */
[----:B0-----:R-:W-:-:S05]  /*7a770*/  IADD3 R24, P3, R153, R4, RZ ;  /* 0x0000000499187210 */ /* 0x001fca0007f7e0ff */
[----:B------:R-:W-:Y:S01]  /*7a780*/  IMAD.X R25, R154, 0x1, R3, P3 ;  /* 0x000000019a197824 */ /* 0x000fe200018e0603 */
[----:B--2---:R-:W-:-:S05]  /*7a790*/  F2FP.SATFINITE.E4M3.F32.PACK_AB_MERGE_C R26, R172, R173, RZ ;  /* 0x000000adac1a723e */ /* 0x004fca00048070ff */
[----:B------:R-:W-:Y:S04]  /*7a7a0*/  STL [R1+0x47dc], R26 ;  /* 0x0047dc1a01007387 */ /* 0x000fe80000100800 */
[----:B------:R0:W-:Y:S02]  /*7a7b0*/  STL.64 [R1+0x3070], R24 ;  /* 0x0030701801007387 */ /* 0x0001e40000100a00 */
[----:B0-----:R-:W-:Y:S02]  /*7a7c0*/  F2FP.SATFINITE.E4M3.F32.PACK_AB_MERGE_C R25, R160, R161, RZ ;  /* 0x000000a1a019723e */ /* 0x001fe400048070ff */
[----:B------:R-:W-:Y:S01]  /*7a7d0*/  F2FP.SATFINITE.E4M3.F32.PACK_AB_MERGE_C R24, R158, R159, RZ ;  /* 0x0000009f9e18723e */ /* 0x000fe200048070ff */
[----:B------:R-:W2:Y:S04]  /*7a7e0*/  LDL.LU R161, [R1+0x17e8] ;  /* 0x0017e80001a17983 */ /* 0x000ea80000300800 */
[----:B------:R-:W-:Y:S04]  /*7a7f0*/  STL [R1+0x47e0], R25 ;  /* 0x0047e01901007387 */ /* 0x000fe80000100800 */
[----:B------:R-:W2:Y:S04]  /*7a800*/  LDL.LU R160, [R1+0x17ec] ;  /* 0x0017ec0001a07983 */ /* 0x000ea80000300800 */
[----:B------:R0:W-:Y:S04]  /*7a810*/  STL [R1+0x47d4], R24 ;  /* 0x0047d41801007387 */ /* 0x0001e80000100800 */
[----:B------:R-:W2:Y:S04]  /*7a820*/  LDL.LU R159, [R1+0x17f0] ;  /* 0x0017f000019f7983 */ /* 0x000ea80000300800 */
[----:B------:R-:W2:Y:S01]  /*7a830*/  LDL.LU R158, [R1+0x17f4] ;  /* 0x0017f400019e7983 */ /* 0x000ea20000300800 */
[----:B0-----:R-:W-:-:S03]  /*7a840*/  F2FP.SATFINITE.E4M3.F32.PACK_AB_MERGE_C R24, R155, R157, RZ ;  /* 0x0000009d9b18723e */ /* 0x001fc600048070ff */
[----:B------:R-:W2:Y:S04]  /*7a850*/  LDL.LU R157, [R1+0x17f8] ;  /* 0x0017f800019d7983 */ /* 0x000ea80000300800 */
[----:B------:R-:W2:Y:S01]  /*7a860*/  LDL.LU R155, [R1+0x17fc] ;  /* 0x0017fc00019b7983 */ /* 0x000ea20000300800 */
[----:B------:R-:W-:Y:S01]  /*7a870*/  VIADD R153, R153, UR5 ;  /* 0x0000000599997c36 */ /* 0x000fe20008000000 */
[----:B------:R-:W-:Y:S01]  /*7a880*/  F2FP.SATFINITE.E4M3.F32.PACK_AB_MERGE_C R27, R170, R171, RZ ;  /* 0x000000abaa1b723e */ /* 0x000fe200048070ff */
[----:B------:R-:W-:Y:S01]  /*7a890*/  ULDC UR5, c[0x0][0x248] ;  /* 0x0000920000057ab9 */ /* 0x000fe20000000800 */
[----:B------:R0:W-:Y:S02]  /*7a8a0*/  STL [R1+0x47d8], R24 ;  /* 0x0047d81801007387 */ /* 0x0001e40000100800 */
[----:B------:R-:W-:-:S02]  /*7a8b0*/  SHF.R.S32.HI R154, RZ, 0x1f, R153 ;  /* 0x0000001fff9a7819 */ /* 0x000fc40000011499 */
[----:B0-----:R-:W-:-:S05]  /*7a8c0*/  IADD3 R24, P3, R153, R2, RZ ;  /* 0x0000000299187210 */ /* 0x001fca0007f7e0ff */
[----:B------:R-:W-:-:S05]  /*7a8d0*/  IMAD.X R25, R154, 0x1, R13, P3 ;  /* 0x000000019a197824 */ /* 0x000fca00018e060d */
[----:B------:R0:W-:Y:S01]  /*7a8e0*/  STL.64 [R1+0x3050], R24 ;  /* 0x0030501801007387 */ /* 0x0001e20000100a00 */
[----:B---3--:R-:W-:-:S03]  /*7a8f0*/  F2FP.SATFINITE.E4M3.F32.PACK_AB_MERGE_C R26, R168, R169, RZ ;  /* 0x000000a9a81a723e */ /* 0x008fc600048070ff */
[----:B------:R-:W-:Y:S01]  /*7a900*/  STL [R1+0x47cc], R27 ;  /* 0x0047cc1b01007387 */ /* 0x000fe20000100800 */
[----:B0-----:R-:W-:-:S03]  /*7a910*/  IADD3 R24, P3, R153, R0, RZ ;  /* 0x0000000099187210 */ /* 0x001fc60007f7e0ff */
[----:B------:R-:W-:Y:S02]  /*7a920*/  STL [R1+0x47d0], R26 ;  /* 0x0047d01a01007387 */ /* 0x000fe40000100800 */
[----:B------:R-:W-:-:S05]  /*7a930*/  IMAD.X R25, R154, 0x1, R7, P3 ;  /* 0x000000019a197824 */ /* 0x000fca00018e0607 */
[----:B------:R4:W-:Y:S04]  /*7a940*/  STL.64 [R1+0x3040], R24 ;  /* 0x0030401801007387 */ /* 0x0009e80000100a00 */
[----:B------:R-:W3:Y:S01]  /*7a950*/  LDL.LU R169, [R1+0x1400] ;  /* 0x0014000001a97983 */ /* 0x000ee20000300800 */
[----:B----4-:R-:W-:Y:S02]  /*7a960*/  F2FP.SATFINITE.E4M3.F32.PACK_AB_MERGE_C R25, R166, R167, RZ ;  /* 0x000000a7a619723e */ /* 0x010fe400048070ff */
[----:B------:R-:W-:-:S03]  /*7a970*/  F2FP.SATFINITE.E4M3.F32.PACK_AB_MERGE_C R24, R163, R165, RZ ;  /* 0x000000a5a318723e */ /* 0x000fc600048070ff */
[----:B------:R-:W-:Y:S04]  /*7a980*/  STL [R1+0x47c4], R25 ;  /* 0x0047c41901007387 */ /* 0x000fe80000100800 */
[----:B------:R-:W3:Y:S04]  /*7a990*/  LDL.LU R165, [R1+0x1404] ;  /* 0x0014040001a57983 */ /* 0x000ee80000300800 */
[----:B------:R0:W-:Y:S04]  /*7a9a0*/  STL [R1+0x47c8], R24 ;  /* 0x0047c81801007387 */ /* 0x0001e80000100800 */
[----:B------:R-:W4:Y:S04]  /*7a9b0*/  LDL.LU R168, [R1+0x1408] ;  /* 0x0014080001a87983 */ /* 0x000f280000300800 */
[----:B------:R-:W4:Y:S01]  /*7a9c0*/  LDL.LU R163, [R1+0x140c] ;  /* 0x00140c0001a37983 */ /* 0x000f220000300800 */
[----:B0-----:R-:W-:-:S05]  /*7a9d0*/  IADD3 R24, P3, R153, R6, RZ ;  /* 0x0000000699187210 */ /* 0x001fca0007f7e0ff */
[----:B------:R-:W-:-:S05]  /*7a9e0*/  IMAD.X R25, R154, 0x1, R5, P3 ;  /* 0x000000019a197824 */ /* 0x000fca00018e0605 */
[----:B------:R0:W-:Y:S04]  /*7a9f0*/  STL.64 [R1+0x3038], R24 ;  /* 0x0030381801007387 */ /* 0x0001e80000100a00 */
[----:B------:R-:W4:Y:S04]  /*7aa00*/  LDL.LU R177, [R1+0x1410] ;  /* 0x0014100001b17983 */ /* 0x000f280000300800 */
[----:B------:R-:W4:Y:S01]  /*7aa10*/  LDL.LU R167, [R1+0x1414] ;  /* 0x0014140001a77983 */ /* 0x000f220000300800 */
[----:B0-----:R-:W-:-:S05]  /*7aa20*/  F2FP.SATFINITE.E4M3.F32.PACK_AB_MERGE_C R24, R162, R164, RZ ;  /* 0x000000a4a218723e */ /* 0x001fca00048070ff */
[----:B------:R0:W-:Y:S04]  /*7aa30*/  STL [R1+0x47c0], R24 ;  /* 0x0047c01801007387 */ /* 0x0001e80000100800 */
[----:B------:R-:W4:Y:S04]  /*7aa40*/  LDL.LU R176, [R1+0x1418] ;  /* 0x0014180001b07983 */ /* 0x000f280000300800 */
[----:B------:R-:W4:Y:S04]  /*7aa50*/  LDL.LU R166, [R1+0x141c] ;  /* 0x00141c0001a67983 */ /* 0x000f280000300800 */
[----:B------:R-:W4:Y:S04]  /*7aa60*/  LDL.LU R164, [R1+0x1420] ;  /* 0x0014200001a47983 */ /* 0x000f280000300800 */
[----:B------:R-:W4:Y:S01]  /*7aa70*/  LDL.LU R162, [R1+0x1424] ;  /* 0x0014240001a27983 */ /* 0x000f220000300800 */
[----:B0-----:R-:W-:-:S05]  /*7aa80*/  IADD3 R24, P3, R153, R4, RZ ;  /* 0x0000000499187210 */ /* 0x001fca0007f7e0ff */
[----:B------:R-:W-:-:S05]  /*7aa90*/  IMAD.X R25, R154, 0x1, R3, P3 ;  /* 0x000000019a197824 */ /* 0x000fca00018e0603 */
[----:B------:R2:W-:Y:S04]  /*7aaa0*/  STL.64 [R1+0x3030], R24 ;  /* 0x0030301801007387 */ /* 0x0005e80000100a00 */
[----:B------:R-:W4:Y:S01]  /*7aab0*/  LDL.LU R173, [R1+0x1428] ;  /* 0x0014280001ad7983 */ /* 0x000f220000300800 */
[----:B------:R-:W-:Y:S01]  /*7aac0*/  VIADD R153, R153, UR5 ;  /* 0x0000000599997c36 */ /* 0x000fe20008000000 */
[----:B------:R-:W-:-:S04]  /*7aad0*/  ULDC UR5, c[0x0][0x248] ;  /* 0x0000920000057ab9 */ /* 0x000fc80000000800 */
[----:B------:R-:W-:Y:S02]  /*7aae0*/  SHF.R.S32.HI R154, RZ, 0x1f, R153 ;  /* 0x0000001fff9a7819 */ /* 0x000fe40000011499 */
[----:B--2---:R-:W-:-:S05]  /*7aaf0*/  F2FP.SATFINITE.E4M3.F32.PACK_AB_MERGE_C R25, R160, R161, RZ ;  /* 0x000000a1a019723e */ /* 0x004fca00048070ff */
[----:B------:R-:W-:Y:S04]  /*7ab00*/  STL [R1+0x47bc], R25 ;  /* 0x0047bc1901007387 */ /* 0x000fe80000100800 */
[----:B------:R-:W2:Y:S01]  /*7ab10*/  LDL.LU R172, [R1+0x142c] ;  /* 0x00142c0001ac7983 */ /* 0x000ea20000300800 */
[----:B------:R-:W-:-:S05]  /*7ab20*/  F2FP.SATFINITE.E4M3.F32.PACK_AB_MERGE_C R24, R158, R159, RZ ;  /* 0x0000009f9e18723e */ /* 0x000fca00048070ff */
[----:B------:R0:W-:Y:S04]  /*7ab30*/  STL [R1+0x47b8], R24 ;  /* 0x0047b81801007387 */ /* 0x0001e80000100800 */
[----:B------:R-:W2:Y:S04]  /*7ab40*/  LDL.LU R161, [R1+0x1430] ;  /* 0x0014300001a17983 */ /* 0x000ea80000300800 */
[----:B------:R-:W2:Y:S04]  /*7ab50*/  LDL.LU R160, [R1+0x1434] ;  /* 0x0014340001a07983 */ /* 0x000ea80000300800 */
[----:B------:R-:W2:Y:S01]  /*7ab60*/  LDL.LU R175, [R1+0x1438] ;  /* 0x0014380001af7983 */ /* 0x000ea20000300800 */
[----:B0-----:R-:W-:-:S03]  /*7ab70*/  F2FP.SATFINITE.E4M3.F32.PACK_AB_MERGE_C R24, R155, R157, RZ ;  /* 0x0000009d9b18723e */ /* 0x001fc600048070ff */
[----:B------:R-:W2:Y:S04]  /*7ab80*/  LDL.LU R174, [R1+0x143c] ;  /* 0x00143c0001ae7983 */ /* 0x000ea80000300800 */
[----:B------:R0:W-:Y:S04]  /*7ab90*/  STL [R1+0x47b4], R24 ;  /* 0x0047b41801007387 */ /* 0x0001e80000100800 */
[----:B------:R-:W2:Y:S04]  /*7aba0*/  LDL.LU R159, [R1+0x1440] ;  /* 0x00144000019f7983 */ /* 0x000ea80000300800 */
[----:B------:R-:W2:Y:S01]  /*7abb0*/  LDL.LU R158, [R1+0x1444] ;  /* 0x00144400019e7983 */ /* 0x000ea20000300800 */
[----:B0-----:R-:W-:-:S03]  /*7abc0*/  IADD3 R24, P3, R153, R2, RZ ;  /* 0x0000000299187210 */ /* 0x001fc60007f7e0ff */
[----:B------:R-:W2:Y:S02]  /*7abd0*/  LDL.LU R157, [R1+0x1448] ;  /* 0x00144800019d7983 */ /* 0x000ea40000300800 */
[----:B------:R-:W-:-:S05]  /*7abe0*/  IMAD.X R25, R154, 0x1, R13, P3 ;  /* 0x000000019a197824 */ /* 0x000fca00018e060d */
[----:B------:R0:W-:Y:S04]  /*7abf0*/  STL.64 [R1+0x3010], R24 ;  /* 0x0030101801007387 */ /* 0x0001e80000100a00 */
[----:B------:R-:W2:Y:S04]  /*7ac00*/  LDL.LU R155, [R1+0x144c] ;  /* 0x00144c00019b7983 */ /* 0x000ea80000300800 */
[----:B------:R-:W2:Y:S01]  /*7ac10*/  LDL.LU R171, [R1+0x1450] ;  /* 0x0014500001ab7983 */ /* 0x000ea20000300800 */
[----:B0-----:R-:W-:-:S03]  /*7ac20*/  IADD3 R24, P3, R153, R0, RZ ;  /* 0x0000000099187210 */ /* 0x001fc60007f7e0ff */
[----:B------:R-:W2:Y:S02]  /*7ac30*/  LDL.LU R170, [R1+0x1454] ;  /* 0x0014540001aa7983 */ /* 0x000ea40000300800 */
[----:B------:R-:W-:Y:S01]  /*7ac40*/  IMAD.X R25, R154, 0x1, R7, P3 ;  /* 0x000000019a197824 */ /* 0x000fe200018e0607 */
[----:B---3--:R-:W-:Y:S02]  /*7ac50*/  F2FP.SATFINITE.E4M3.F32.PACK_AB_MERGE_C R165, R165, R169, RZ ;  /* 0x000000a9a5a5723e */ /* 0x008fe400048070ff */
[----:B------:R-:W3:Y:S04]  /*7ac60*/  LDL.LU R169, [R1+0x1458] ;  /* 0x0014580001a97983 */ /* 0x000ee80000300800 */
[----:B------:R0:W-:Y:S01]  /*7ac70*/  STL.64 [R1+0x3000], R24 ;  /* 0x0030001801007387 */ /* 0x0001e20000100a00 */
[----:B----4-:R-:W-:-:S03]  /*7ac80*/  F2FP.SATFINITE.E4M3.F32.PACK_AB_MERGE_C R163, R163, R168, RZ ;  /* 0x000000a8a3a3723e */ /* 0x010fc600048070ff */
[----:B------:R-:W3:Y:S01]  /*7ac90*/  LDL.LU R168, [R1+0x145c] ;  /* 0x00145c0001a87983 */ /* 0x000ee20000300800 */
[----:B0-----:R-:W-:-:S05]  /*7aca0*/  IADD3 R24, P3, R153, R6, RZ ;  /* 0x0000000699187210 */ /* 0x001fca0007f7e0ff */
[----:B------:R-:W-:-:S05]  /*7acb0*/  IMAD.X R25, R154, 0x1, R5, P3 ;  /* 0x000000019a197824 */ /* 0x000fca00018e0605 */
[----:B------:R0:W-:Y:S02]  /*7acc0*/  STL.64 [R1+0x2ff8], R24 ;  /* 0x002ff81801007387 */ /* 0x0001e40000100a00 */
[----:B0-----:R-:W-:Y:S02]  /*7acd0*/  IADD3 R24, P3, R153, R4, RZ ;  /* 0x0000000499187210 */ /* 0x001fe40007f7e0ff */
[----:B------:R-:W-:-:S05]  /*7ace0*/  F2FP.SATFINITE.E4M3.F32.PACK_AB_MERGE_C R26, R162, R164, RZ ;  /* 0x000000a4a21a723e */ /* 0x000fca00048070ff */
[----:B------:R-:W-:Y:S04]  /*7acf0*/  STL [R1+0x1404], R26 ;  /* 0x0014041a01007387 */ /* 0x000fe80000100800 */
[----:B------:R-:W4:Y:S04]  /*7ad00*/  LDL.LU R164, [R1+0x1460] ;  /* 0x0014600001a47983 */ /* 0x000f280000300800 */
[----:B------:R-:W4:Y:S01]  /*7ad10*/  LDL.LU R162, [R1+0x1464] ;  /* 0x0014640001a27983 */ /* 0x000f220000300800 */
[----:B------:R-:W-:-:S05]  /*7ad20*/  IMAD.X R25, R154, 0x1, R3, P3 ;  /* 0x000000019a197824 */ /* 0x000fca00018e0603 */
[----:B------:R2:W-:Y:S01]  /*7ad30*/  STL.64 [R1+0x2ff0], R24 ;  /* 0x002ff01801007387 */ /* 0x0005e20000100a00 */
[----:B------:R-:W-:Y:S01]  /*7ad40*/  VIADD R153, R153, UR5 ;  /* 0x0000000599997c36 */ /* 0x000fe20008000000 */
[----:B------:R-:W-:-:S04]  /*7ad50*/  ULDC UR5, c[0x0][0x248] ;  /* 0x0000920000057ab9 */ /* 0x000fc80000000800 */
[----:B------:R-:W-:Y:S02]  /*7ad60*/  SHF.R.S32.HI R154, RZ, 0x1f, R153 ;  /* 0x0000001fff9a7819 */ /* 0x000fe40000011499 */
[----:B--2---:R-:W-:Y:S02]  /*7ad70*/  F2FP.SATFINITE.E4M3.F32.PACK_AB_MERGE_C R25, R172, R173, RZ ;  /* 0x000000adac19723e */ /* 0x004fe400048070ff */
[----:B------:R-:W2:Y:S04]  /*7ad80*/  LDL.LU R173, [R1+0x1468] ;  /* 0x0014680001ad7983 */ /* 0x000ea80000300800 */
[----:B------:R-:W-:Y:S04]  /*7ad90*/  STL [R1+0x1400], R25 ;  /* 0x0014001901007387 */ /* 0x000fe80000100800 */
[----:B------:R-:W2:Y:S01]  /*7ada0*/  LDL.LU R172, [R1+0x146c] ;  /* 0x00146c0001ac7983 */ /* 0x000ea20000300800 */
[----:B------:R-:W-:-:S05]  /*7adb0*/  F2FP.SATFINITE.E4M3.F32.PACK_AB_MERGE_C R24, R160, R161, RZ ;  /* 0x000000a1a018723e */ /* 0x000fca00048070ff */
[----:B------:R0:W-:Y:S04]  /*7adc0*/  STL [R1+0x140c], R24 ;  /* 0x00140c1801007387 */ /* 0x0001e80000100800 */
[----:B------:R-:W2:Y:S04]  /*7add0*/  LDL.LU R161, [R1+0x1470] ;  /* 0x0014700001a17983 */ /* 0x000ea80000300800 */
[----:B------:R-:W2:Y:S01]  /*7ade0*/  LDL.LU R160, [R1+0x1474] ;  /* 0x0014740001a07983 */ /* 0x000ea20000300800 */
[----:B0-----:R-:W-:-:S03]  /*7adf0*/  F2FP.SATFINITE.E4M3.F32.PACK_AB_MERGE_C R24, R174, R175, RZ ;  /* 0x000000afae18723e */ /* 0x001fc600048070ff */
[----:B------:R-:W2:Y:S04]  /*7ae00*/  LDL.LU R175, [R1+0x1478] ;  /* 0x0014780001af7983 */ /* 0x000ea80000300800 */
[----:B------:R-:W2:Y:S04]  /*7ae10*/  LDL.LU R174, [R1+0x147c] ;  /* 0x00147c0001ae7983 */ /* 0x000ea80000300800 */
[----:B------:R0:W-:Y:S02]  /*7ae20*/  STL [R1+0x1408], R24 ;  /* 0x0014081801007387 */ /* 0x0001e40000100800 */
[----:B0-----:R-:W-:-:S05]  /*7ae30*/  IADD3 R24, P3, R153, R2, RZ ;  /* 0x0000000299187210 */ /* 0x001fca0007f7e0ff */
[----:B------:R-:W-:-:S05]  /*7ae40*/  IMAD.X R25, R154, 0x1, R13, P3 ;  /* 0x000000019a197824 */ /* 0x000fca00018e060d */
        /* <DEDUP_REMOVED lines=9> */
[----:B0-----:R-:W-:-:S05]  /*7aee0*/  IADD3 R24, P3, R153, R0, RZ ;  /* 0x0000000099187210 */ /* 0x001fca0007f7e0ff */
[----:B------:R-:W-:-:S05]  /*7aef0*/  IMAD.X R25, R154, 0x1, R7, P3 ;  /* 0x000000019a197824 */ /* 0x000fca00018e0607 */
[----:B------:R0:W-:Y:S02]  /*7af00*/  STL.64 [R1+0x2fc0], R24 ;  /* 0x002fc01801007387 */ /* 0x0001e40000100a00 */
[----:B0-----:R-:W-:Y:S02]  /*7af10*/  F2FP.SATFINITE.E4M3.F32.PACK_AB_MERGE_C R25, R170, R171, RZ ;  /* 0x000000abaa19723e */ /* 0x001fe400048070ff */
[----:B---3--:R-:W-:Y:S01]  /*7af20*/  F2FP.SATFINITE.E4M3.F32.PACK_AB_MERGE_C R24, R168, R169, RZ ;  /* 0x000000a9a818723e */ /* 0x008fe200048070ff */
[----:B------:R-:W3:Y:S04]  /*7af30*/  LDL.LU R171, [R1+0x1490] ;  /* 0x0014900001ab7983 */ /* 0x000ee80000300800 */
[----:B------:R-:W-:Y:S04]  /*7af40*/  STL [R1+0x141c], R25 ;  /* 0x00141c1901007387 */ /* 0x000fe80000100800 */
[----:B------:R-:W3:Y:S04]  /*7af50*/  LDL.LU R170, [R1+0x1494] ;  /* 0x0014940001aa7983 */ /* 0x000ee80000300800 */
[----:B------:R0:W-:Y:S04]  /*7af60*/  STL [R1+0x1418], R24 ;  /* 0x0014181801007387 */ /* 0x0001e80000100800 */
[----:B------:R-:W3:Y:S04]  /*7af70*/  LDL.LU R169, [R1+0x1498] ;  /* 0x0014980001a97983 */ /* 0x000ee80000300800 */
[----:B------:R-:W3:Y:S01]  /*7af80*/  LDL.LU R168, [R1+0x149c] ;  /* 0x00149c0001a87983 */ /* 0x000ee20000300800 */
[----:B0-----:R-:W-:-:S02]  /*7af90*/  IADD3 R24, P3, R153, R6, RZ ;  /* 0x0000000699187210 */ /* 0x001fc40007f7e0ff */
[----:B----4-:R-:W-:-:S03]  /*7afa0*/  F2FP.SATFINITE.E4M3.F32.PACK_AB_MERGE_C R26, R162, R164, RZ ;  /* 0x000000a4a21a723e */ /* 0x010fc600048070ff */
[----:B------:R-:W-:-:S05]  /*7afb0*/  IMAD.X R25, R154, 0x1, R5, P3 ;  /* 0x000000019a197824 */ /* 0x000fca00018e0605 */
[----:B------:R0:W-:Y:S04]  /*7afc0*/  STL.64 [R1+0x2fb8], R24 ;  /* 0x002fb81801007387 */ /* 0x0001e80000100a00 */
[----:B------:R-:W-:Y:S04]  /*7afd0*/  STL [R1+0x1424], R26 ;  /* 0x0014241a01007387 */ /* 0x000fe80000100800 */
[----:B------:R-:W4:Y:S04]  /*7afe0*/  LDL.LU R164, [R1+0x14a0] ;  /* 0x0014a00001a47983 */ /* 0x000f280000300800 */
[----:B------:R-:W4:Y:S01]  /*7aff0*/  LDL.LU R162, [R1+0x14a4] ;  /* 0x0014a40001a27983 */ /* 0x000f220000300800 */
[----:B0-----:R-:W-:-:S05]  /*7b000*/  IADD3 R24, P3, R153, R4, RZ ;  /* 0x0000000499187210 */ /* 0x001fca0007f7e0ff */
        /* <DEDUP_REMOVED lines=21> */
[----:B------:R-:W2:Y:S04]  /*7b160*/  LDL.LU R159, [R1+0x14c0] ;  /* 0x0014c000019f7983 */ /* 0x000ea80000300800 */
[----:B------:R-:W-:Y:S01]  /*7b170*/  STL [R1+0x4630], R25 ;  /* 0x0046301901007387 */ /* 0x000fe20000100800 */
[----:B------:R-:W-:-:S03]  /*7b180*/  F2FP.SATFINITE.E4M3.F32.PACK_AB_MERGE_C R24, R155, R157, RZ ;  /* 0x0000009d9b18723e */ /* 0x000fc600048070ff */
[----:B------:R-:W2:Y:S04]  /*7b190*/  LDL.LU R158, [R1+0x14c4] ;  /* 0x0014c400019e7983 */ /* 0x000ea80000300800 */
[----:B------:R0:W-:Y:S04]  /*7b1a0*/  STL [R1+0x462c], R24 ;  /* 0x00462c1801007387 */ /* 0x0001e80000100800 */
[----:B------:R-:W2:Y:S04]  /*7b1b0*/  LDL.LU R157, [R1+0x14c8] ;  /* 0x0014c800019d7983 */ /* 0x000ea80000300800 */
[----:B------:R-:W2:Y:S01]  /*7b1c0*/  LDL.LU R155, [R1+0x14cc] ;  /* 0x0014cc00019b7983 */ /* 0x000ea20000300800 */
[----:B0-----:R-:W-:-:S05]  /*7b1d0*/  IADD3 R24, P3, R153, R0, RZ ;  /* 0x0000000099187210 */ /* 0x001fca0007f7e0ff */
[----:B------:R-:W-:-:S05]  /*7b1e0*/  IMAD.X R25, R154, 0x1, R7, P3 ;  /* 0x000000019a197824 */ /* 0x000fca00018e0607 */
[----:B------:R3:W-:Y:S02]  /*7b1f0*/  STL.64 [R1+0x2f80], R24 ;  /* 0x002f801801007387 */ /* 0x0007e40000100a00 */
[----:B---3--:R-:W-:Y:S02]  /*7b200*/  F2FP.SATFINITE.E4M3.F32.PACK_AB_MERGE_C R25, R170, R171, RZ ;  /* 0x000000abaa19723e */ /* 0x008fe400048070ff */
[----:B------:R-:W3:Y:S04]  /*7b210*/  LDL.LU R171, [R1+0x14d0] ;  /* 0x0014d00001ab7983 */ /* 0x000ee80000300800 */
[----:B------:R-:W-:Y:S01]  /*7b220*/  STL [R1+0x463c], R25 ;  /* 0x00463c1901007387 */ /* 0x000fe20000100800 */
[----:B------:R-:W-:-:S03]  /*7b230*/  F2FP.SATFINITE.E4M3.F32.PACK_AB_MERGE_C R24, R168, R169, RZ ;  /* 0x000000a9a818723e */ /* 0x000fc600048070ff */
[----:B------:R-:W3:Y:S04]  /*7b240*/  LDL.LU R170, [R1+0x14d4] ;  /* 0x0014d40001aa7983 */ /* 0x000ee80000300800 */
[----:B------:R0:W-:Y:S04]  /*7b250*/  STL [R1+0x4634], R24 ;  /* 0x0046341801007387 */ /* 0x0001e80000100800 */
[----:B------:R-:W3:Y:S04]  /*7b260*/  LDL.LU R169, [R1+0x14d8] ;  /* 0x0014d80001a97983 */ /* 0x000ee80000300800 */
[----:B------:R-:W3:Y:S01]  /*7b270*/  LDL.LU R168, [R1+0x14dc] ;  /* 0x0014dc0001a87983 */ /* 0x000ee20000300800 */
[----:B0-----:R-:W-:-:S05]  /*7b280*/  IADD3 R24, P3, R153, R6, RZ ;  /* 0x0000000699187210 */ /* 0x001fca0007f7e0ff */
[----:B------:R-:W-:Y:S01]  /*7b290*/  IMAD.X R25, R154, 0x1, R5, P3 ;  /* 0x000000019a197824 */ /* 0x000fe200018e0605 */
[----:B----4-:R-:W-:-:S04]  /*7b2a0*/  F2FP.SATFINITE.E4M3.F32.PACK_AB_MERGE_C R26, R162, R164, RZ ;  /* 0x000000a4a21a723e */ /* 0x010fc800048070ff */
        /* <DEDUP_REMOVED lines=215> */
[----:B------:R-:W2:Y:S04]  /*7c020*/  LDL.LU R158, [R1+0x1204] ;  /* 0x00120400019e7983 */ /* 0x000ea80000300800 */
[----:B------:R0:W-:Y:S02]  /*7c030*/  STL [R1+0x4e04], R24 ;  /* 0x004e041801007387 */ /* 0x0001e40000100800 */
[----:B0-----:R-:W-:-:S02]  /*7c040*/  F2FP.SATFINITE.E4M3.F32.PACK_AB_MERGE_C R24, R155, R157, RZ ;  /* 0x0000009d9b18723e */ /* 0x001fc400048070ff */
[----:B------:R-:W2:Y:S04]  /*7c050*/  LDL.LU R157, [R1+0x1208] ;  /* 0x00120800019d7983 */ /* 0x000ea80000300800 */
[----:B------:R-:W2:Y:S04]  /*7c060*/  LDL.LU R155, [R1+0x120c] ;  /* 0x00120c00019b7983 */ /* 0x000ea80000300800 */
[----:B------:R0:W-:Y:S02]  /*7c070*/  STL [R1+0x4e14], R24 ;  /* 0x004e141801007387 */ /* 0x0001e40000100800 */
[----:B0-----:R-:W-:-:S05]  /*7c080*/  IADD3 R24, P3, R153, R0, RZ ;  /* 0x0000000099187210 */ /* 0x001fca0007f7e0ff */
[----:B------:R-:W-:-:S05]  /*7c090*/  IMAD.X R25, R154, 0x1, R7, P3 ;  /* 0x000000019a197824 */ /* 0x000fca00018e0607 */
[----:B------:R3:W-:Y:S02]  /*7c0a0*/  STL.64 [R1+0x2e48], R24 ;  /* 0x002e481801007387 */ /* 0x0007e40000100a00 */
[----:B---3--:R-:W-:Y:S02]  /*7c0b0*/  F2FP.SATFINITE.E4M3.F32.PACK_AB_MERGE_C R25, R170, R171, RZ ;  /* 0x000000abaa19723e */ /* 0x008fe400048070ff */
[----:B------:R-:W-:Y:S01]  /*7c0c0*/  F2FP.SATFINITE.E4M3.F32.PACK_AB_MERGE_C R24, R168, R169, RZ ;  /* 0x000000a9a818723e */ /* 0x000fe200048070ff */
        /* <DEDUP_REMOVED lines=17> */
[----:B------:R-:W-:Y:S01]  /*7c1e0*/  F2FP.SATFINITE.E4M3.F32.PACK_AB_MERGE_C R167, R167, R177, RZ ;  /* 0x000000b1a7a7723e */ /* 0x000fe200048070ff */
[----:B------:R-:W-:-:S03]  /*7c1f0*/  ULDC UR5, c[0x0][0x248] ;  /* 0x0000920000057ab9 */ /* 0x000fc60000000800 */
[----:B------:R-:W-:Y:S02]  /*7c200*/  SHF.R.S32.HI R154, RZ, 0x1f, R153 ;  /* 0x0000001fff9a7819 */ /* 0x000fe40000011499 */
[----:B------:R-:W-:Y:S02]  /*7c210*/  F2FP.SATFINITE.E4M3.F32.PACK_AB_MERGE_C R166, R166, R176, RZ ;  /* 0x000000b0a6a6723e */ /* 0x000fe400048070ff */
        /* <DEDUP_REMOVED lines=8> */
[----:B0-----:R-:W-:Y:S02]  /*7c2a0*/  IADD3 R24, P3, R153, R2, RZ ;  /* 0x0000000299187210 */ /* 0x001fe40007f7e0ff */
[----:B------:R-:W-:-:S03]  /*7c2b0*/  F2FP.SATFINITE.E4M3.F32.PACK_AB_MERGE_C R26, R174, R175, RZ ;  /* 0x000000afae1a723e */ /* 0x000fc600048070ff */
[----:B------:R-:W-:Y:S02]  /*7c2c0*/  IMAD.X R25, R154, 0x1, R13, P3 ;  /* 0x000000019a197824 */ /* 0x000fe400018e060d */
[----:B------:R-:W-:Y:S04]  /*7c2d0*/  STL [R1+0x4d88], R26 ;  /* 0x004d881a01007387 */ /* 0x000fe80000100800 */
[----:B------:R0:W-:Y:S04]  /*7c2e0*/  STL.64 [R1+0x2e00], R24 ;  /* 0x002e001801007387 */ /* 0x0001e80000100a00 */
[----:B------:R-:W2:Y:S04]  /*7c2f0*/  LDL.LU R177, [R1+0x1238] ;  /* 0x0012380001b17983 */ /* 0x000ea80000300800 */
[----:B------:R-:W2:Y:S01]  /*7c300*/  LDL.LU R176, [R1+0x123c] ;  /* 0x00123c0001b07983 */ /* 0x000ea20000300800 */
[----:B0-----:R-:W-:-:S05]  /*7c310*/  F2FP.SATFINITE.E4M3.F32.PACK_AB_MERGE_C R24, R158, R159, RZ ;  /* 0x0000009f9e18723e */ /* 0x001fca00048070ff */
[----:B------:R0:W-:Y:S04]  /*7c320*/  STL [R1+0x4d40], R24 ;  /* 0x004d401801007387 */ /* 0x0001e80000100800 */
[----:B------:R-:W2:Y:S04]  /*7c330*/  LDL.LU R159, [R1+0x1240] ;  /* 0x00124000019f7983 */ /* 0x000ea80000300800 */
[----:B------:R-:W2:Y:S01]  /*7c340*/  LDL.LU R158, [R1+0x1244] ;  /* 0x00124400019e7983 */ /* 0x000ea20000300800 */
[----:B0-----:R-:W-:-:S05]  /*7c350*/  F2FP.SATFINITE.E4M3.F32.PACK_AB_MERGE_C R24, R155, R157, RZ ;  /* 0x0000009d9b18723e */ /* 0x001fca00048070ff */
        /* <DEDUP_REMOVED lines=8> */
[----:B------:R-:W-:Y:S04]  /*7c3e0*/  STL [R1+0x4cf8], R25 ;  /* 0x004cf81901007387 */ /* 0x000fe80000100800 */
[----:B------:R-:W3:Y:S01]  /*7c3f0*/  LDL.LU R170, [R1+0x1254] ;  /* 0x0012540001aa7983 */ /* 0x000ee20000300800 */
[----:B------:R-:W-:-:S05]  /*7c400*/  F2FP.SATFINITE.E4M3.F32.PACK_AB_MERGE_C R24, R168, R169, RZ ;  /* 0x000000a9a818723e */ /* 0x000fca00048070ff */
        /* <DEDUP_REMOVED lines=24> */
[----:B------:R-:W2:Y:S04]  /*7c590*/  LDL.LU R161, [R1+0x1278] ;  /* 0x0012780001a17983 */ /* 0x000ea80000300800 */
[----:B------:R-:W2:Y:S01]  /*7c5a0*/  LDL.LU R160, [R1+0x127c] ;  /* 0x00127c0001a07983 */ /* 0x000ea20000300800 */
[----:B0-----:R-:W-:-:S02]  /*7c5b0*/  IADD3 R24, P3, R153, R2, RZ ;  /* 0x0000000299187210 */ /* 0x001fc40007f7e0ff */
[----:B------:R-:W-:-:S03]  /*7c5c0*/  F2FP.SATFINITE.E4M3.F32.PACK_AB_MERGE_C R26, R176, R177, RZ ;  /* 0x000000b1b01a723e */ /* 0x000fc600048070ff */
[----:B------:R-:W-:Y:S02]  /*7c5d0*/  IMAD.X R25, R154, 0x1, R13, P3 ;  /* 0x000000019a197824 */ /* 0x000fe400018e060d */
[----:B------:R-:W-:Y:S04]  /*7c5e0*/  STL [R1+0x4c58], R26 ;  /* 0x004c581a01007387 */ /* 0x000fe80000100800 */
[----:B------:R0:W-:Y:S02]  /*7c5f0*/  STL.64 [R1+0x2db0], R24 ;  /* 0x002db01801007387 */ /* 0x0001e40000100a00 */
[----:B0-----:R-:W-:Y:S02]  /*7c600*/  F2FP.SATFINITE.E4M3.F32.PACK_AB_MERGE_C R25, R158, R159, RZ ;  /* 0x0000009f9e19723e */ /* 0x001fe400048070ff */
[----:B------:R-:W2:Y:S04]  /*7c610*/  LDL.LU R159, [R1+0x1280] ;  /* 0x00128000019f7983 */ /* 0x000ea80000300800 */
[----:B------:R-:W-:Y:S04]  /*7c620*/  STL [R1+0x4bc4], R25 ;  /* 0x004bc41901007387 */ /* 0x000fe80000100800 */
[----:B------:R-:W2:Y:S01]  /*7c630*/  LDL.LU R158, [R1+0x1284] ;  /* 0x00128400019e7983 */ /* 0x000ea20000300800 */
[----:B------:R-:W-:-:S05]  /*7c640*/  F2FP.SATFINITE.E4M3.F32.PACK_AB_MERGE_C R24, R155, R157, RZ ;  /* 0x0000009d9b18723e */ /* 0x000fca00048070ff */
        /* <DEDUP_REMOVED lines=27> */
[----:B--2---:R-:W-:-:S05]  /*7c800*/  F2FP.SATFINITE.E4M3.F32.PACK_AB_MERGE_C R25, R174, R175, RZ ;  /* 0x000000afae19723e */ /* 0x004fca00048070ff */
[----:B------:R-:W-:Y:S01]  /*7c810*/  STL [R1+0x4b6c], R25 ;  /* 0x004b6c1901007387 */ /* 0x000fe20000100800 */
[----:B------:R-:W-:-:S05]  /*7c820*/  F2FP.SATFINITE.E4M3.F32.PACK_AB_MERGE_C R24, R172, R173, RZ ;  /* 0x000000adac18723e */ /* 0x000fca00048070ff */
[----:B------:R0:W-:Y:S04]  /*7c830*/  STL [R1+0x4b10], R24 ;  /* 0x004b101801007387 */ /* 0x0001e80000100800 */
[----:B------:R-:W2:Y:S04]  /*7c840*/  LDL.LU R179, [R1+0x12a8] ;  /* 0x0012a80001b37983 */ /* 0x000ea80000300800 */
[----:B------:R-:W2:Y:S01]  /*7c850*/  LDL.LU R178, [R1+0x12ac] ;  /* 0x0012ac0001b27983 */ /* 0x000ea20000300800 */
[----:B0-----:R-:W-:-:S05]  /*7c860*/  F2FP.SATFINITE.E4M3.F32.PACK_AB_MERGE_C R24, R160, R161, RZ ;  /* 0x000000a1a018723e */ /* 0x001fca00048070ff */
[----:B------:R0:W-:Y:S04]  /*7c870*/  STL [R1+0x4b1c], R24 ;  /* 0x004b1c1801007387 */ /* 0x0001e80000100800 */
[----:B------:R-:W2:Y:S04]  /*7c880*/  LDL.LU R177, [R1+0x12b0] ;  /* 0x0012b00001b17983 */ /* 0x000ea80000300800 */
[----:B------:R-:W2:Y:S01]  /*7c890*/  LDL.LU R176, [R1+0x12b4] ;  /* 0x0012b40001b07983 */ /* 0x000ea20000300800 */
[----:B0-----:R-:W-:-:S03]  /*7c8a0*/  IADD3 R24, P3, R153, R2, RZ ;  /* 0x0000000299187210 */ /* 0x001fc60007f7e0ff */
[----:B------:R-:W2:Y:S04]  /*7c8b0*/  LDL.LU R161, [R1+0x12b8] ;  /* 0x0012b80001a17983 */ /* 0x000ea80000300800 */
[----:B------:R-:W2:Y:S01]  /*7c8c0*/  LDL.LU R160, [R1+0x12bc] ;  /* 0x0012bc0001a07983 */ /* 0x000ea20000300800 */
[----:B------:R-:W-:-:S05]  /*7c8d0*/  IMAD.X R25, R154, 0x1, R13, P3 ;  /* 0x000000019a197824 */ /* 0x000fca00018e060d */
        /* <DEDUP_REMOVED lines=11> */
[----:B------:R3:W-:Y:S04]  /*7c990*/  STL.64 [R1+0x2d68], R24 ;  /* 0x002d681801007387 */ /* 0x0007e80000100a00 */
[----:B------:R-:W2:Y:S01]  /*7c9a0*/  LDL.LU R173, [R1+0x12d0] ;  /* 0x0012d00001ad7983 */ /* 0x000ea20000300800 */
[----:B---3--:R-:W-:-:S05]  /*7c9b0*/  F2FP.SATFINITE.E4M3.F32.PACK_AB_MERGE_C R25, R170, R171, RZ ;  /* 0x000000abaa19723e */ /* 0x008fca00048070ff */
        /* <DEDUP_REMOVED lines=11> */
[----:B------:R-:W4:Y:S01]  /*7ca70*/  LDL.LU R175, [R1+0x12e0] ;  /* 0x0012e00001af7983 */ /* 0x000f220000300800 */
[----:B0-----:R-:W-:-:S03]  /*7ca80*/  IADD3 R24, P3, R153, R4, RZ ;  /* 0x0000000499187210 */ /* 0x001fc60007f7e0ff */
[----:B------:R-:W4:Y:S02]  /*7ca90*/  LDL.LU R174, [R1+0x12e4] ;  /* 0x0012e40001ae7983 */ /* 0x000f240000300800 */
[----:B------:R-:W-:Y:S02]  /*7caa0*/  IMAD.X R25, R154, 0x1, R3, P3 ;  /* 0x000000019a197824 */ /* 0x000fe400018e0603 */
[----:B------:R-:W4:Y:S04]  /*7cab0*/  LDL.LU R169, [R1+0x12e8] ;  /* 0x0012e80001a97983 */ /* 0x000f280000300800 */
[----:B------:R2:W-:Y:S04]  /*7cac0*/  STL.64 [R1+0x2120], R24 ;  /* 0x0021201801007387 */ /* 0x0005e80000100a00 */
[----:B------:R-:W4:Y:S04]  /*7cad0*/  LDL.LU R168, [R1+0x12ec] ;  /* 0x0012ec0001a87983 */ /* 0x000f280000300800 */
[----:B------:R-:W4:Y:S04]  /*7cae0*/  LDL.LU R164, [R1+0x12f0] ;  /* 0x0012f00001a47983 */ /* 0x000f280000300800 */
[----:B------:R-:W4:Y:S01]  /*7caf0*/  LDL.LU R162, [R1+0x12f4] ;  /* 0x0012f40001a27983 */ /* 0x000f220000300800 */
[----:B------:R-:W-:Y:S01]  /*7cb00*/  VIADD R153, R153, UR5 ;  /* 0x0000000599997c36 */ /* 0x000fe20008000000 */
[----:B------:R-:W-:-:S04]  /*7cb10*/  ULDC UR5, c[0x0][0x248] ;  /* 0x0000920000057ab9 */ /* 0x000fc80000000800 */
[----:B------:R-:W-:Y:S02]  /*7cb20*/  SHF.R.S32.HI R154, RZ, 0x1f, R153 ;  /* 0x0000001fff9a7819 */ /* 0x000fe40000011499 */
[----:B--2---:R-:W-:-:S05]  /*7cb30*/  F2FP.SATFINITE.E4M3.F32.PACK_AB_MERGE_C R25, R178, R179, RZ ;  /* 0x000000b3b219723e */ /* 0x004fca00048070ff */
[----:B------:R-:W-:Y:S01]  /*7cb40*/  STL [R1+0x4a00], R25 ;  /* 0x004a001901007387 */ /* 0x000fe20000100800 */
[----:B------:R-:W-:-:S05]  /*7cb50*/  F2FP.SATFINITE.E4M3.F32.PACK_AB_MERGE_C R24, R176, R177, RZ ;  /* 0x000000b1b018723e */ /* 0x000fca00048070ff */
[----:B------:R0:W-:Y:S02]  /*7cb60*/  STL [R1+0x49b4], R24 ;  /* 0x0049b41801007387 */ /* 0x0001e40000100800 */
[----:B0-----:R-:W-:Y:S02]  /*7cb70*/  F2FP.SATFINITE.E4M3.F32.PACK_AB_MERGE_C R24, R160, R161, RZ ;  /* 0x000000a1a018723e */ /* 0x001fe400048070ff */
        /* <DEDUP_REMOVED lines=26> */
[----:B------:R-:W-:-:S05]  /*7cd20*/  IMAD.X R25, R154, 0x1, R5, P3 ;  /* 0x000000019a197824 */ /* 0x000fca00018e0605 */
[----:B------:R0:W-:Y:S01]  /*7cd30*/  STL.64 [R1+0x2108], R24 ;  /* 0x0021081801007387 */ /* 0x0001e20000100a00 */
[----:B----4-:R-:W-:Y:S02]  /*7cd40*/  F2FP.SATFINITE.E4M3.F32.PACK_AB_MERGE_C R26, R174, R175, RZ ;  /* 0x000000afae1a723e */ /* 0x010fe400048070ff */
[----:B0-----:R-:W-:-:S03]  /*7cd50*/  IADD3 R24, P3, R153, R4, RZ ;  /* 0x0000000499187210 */ /* 0x001fc60007f7e0ff */
[----:B------:R-:W-:Y:S02]  /*7cd60*/  STL [R1+0x48dc], R26 ;  /* 0x0048dc1a01007387 */ /* 0x000fe40000100800 */
[----:B------:R-:W-:-:S05]  /*7cd70*/  IMAD.X R25, R154, 0x1, R3, P3 ;  /* 0x000000019a197824 */ /* 0x000fca00018e0603 */
[----:B------:R0:W-:Y:S04]  /*7cd80*/  STL.64 [R1+0x2100], R24 ;  /* 0x0021001801007387 */ /* 0x0001e80000100a00 */
[----:B------:R-:W4:Y:S01]  /*7cd90*/  LDL.LU R177, [R1+0x1320] ;  /* 0x0013200001b17983 */ /* 0x000f220000300800 */
[----:B0-----:R-:W-:Y:S02]  /*7cda0*/  F2FP.SATFINITE.E4M3.F32.PACK_AB_MERGE_C R25, R168, R169, RZ ;  /* 0x000000a9a819723e */ /* 0x001fe400048070ff */
[----:B------:R-:W-:-:S03]  /*7cdb0*/  F2FP.SATFINITE.E4M3.F32.PACK_AB_MERGE_C R24, R162, R164, RZ ;  /* 0x000000a4a218723e */ /* 0x000fc600048070ff */
[----:B------:R-:W-:Y:S04]  /*7cdc0*/  STL [R1+0x48f4], R25 ;  /* 0x0048f41901007387 */ /* 0x000fe80000100800 */
[----:B------:R-:W4:Y:S04]  /*7cdd0*/  LDL.LU R176, [R1+0x1324] ;  /* 0x0013240001b07983 */ /* 0x000f280000300800 */
[----:B------:R2:W-:Y:S04]  /*7cde0*/  STL [R1+0x48b8], R24 ;  /* 0x0048b81801007387 */ /* 0x0005e80000100800 */
[----:B------:R-:W4:Y:S04]  /*7cdf0*/  LDL.LU R169, [R1+0x1328] ;  /* 0x0013280001a97983 */ /* 0x000f280000300800 */
[----:B------:R-:W4:Y:S04]  /*7ce00*/  LDL.LU R168, [R1+0x132c] ;  /* 0x00132c0001a87983 */ /* 0x000f280000300800 */
[----:B------:R-:W4:Y:S04]  /*7ce10*/  LDL.LU R164, [R1+0x1330] ;  /* 0x0013300001a47983 */ /* 0x000f280000300800 */
[----:B------:R-:W4:Y:S01]  /*7ce20*/  LDL.LU R162, [R1+0x1334] ;  /* 0x0013340001a27983 */ /* 0x000f220000300800 */
[----:B------:R-:W-:Y:S01]  /*7ce30*/  VIADD R153, R153, UR5 ;  /* 0x0000000599997c36 */ /* 0x000fe20008000000 */
[----:B------:R-:W-:-:S04]  /*7ce40*/  ULDC UR5, c[0x0][0x248] ;  /* 0x0000920000057ab9 */ /* 0x000fc80000000800 */
[----:B------:R-:W-:Y:S02]  /*7ce50*/  SHF.R.S32.HI R154, RZ, 0x1f, R153 ;  /* 0x0000001fff9a7819 */ /* 0x000fe40000011499 */
[----:B--2---:R-:W-:Y:S02]  /*7ce60*/  F2FP.SATFINITE.E4M3.F32.PACK_AB_MERGE_C R24, R160, R161, RZ ;  /* 0x000000a1a018723e */ /* 0x004fe400048070ff */
        /* <DEDUP_REMOVED lines=25> */
[----:B0-----:R-:W-:-:S03]  /*7d000*/  IADD3 R24, P3, R153, R6, RZ ;  /* 0x0000000699187210 */ /* 0x001fc60007f7e0ff */
[----:B------:R-:W3:Y:S02]  /*7d010*/  LDL.LU R171, [R1+0x1360] ;  /* 0x0013600001ab7983 */ /* 0x000ee40000300800 */
[----:B------:R-:W-:Y:S02]  /*7d020*/  IMAD.X R25, R154, 0x1, R5, P3 ;  /* 0x000000019a197824 */ /* 0x000fe400018e0605 */
[----:B------:R-:W3:Y:S04]  /*7d030*/  LDL.LU R170, [R1+0x1364] ;  /* 0x0013640001aa7983 */ /* 0x000ee80000300800 */
[----:B------:R0:W-:Y:S02]  /*7d040*/  STL.64 [R1+0x20e8], R24 ;  /* 0x0020e81801007387 */ /* 0x0001e40000100a00 */
[----:B0-----:R-:W-:-:S05]  /*7d050*/  IADD3 R24, P3, R153, R4, RZ ;  /* 0x0000000499187210 */ /* 0x001fca0007f7e0ff */
[----:B------:R-:W-:Y:S01]  /*7d060*/  IMAD.X R25, R154, 0x1, R3, P3 ;  /* 0x000000019a197824 */ /* 0x000fe200018e0603 */
[----:B----4-:R-:W-:-:S05]  /*7d070*/  F2FP.SATFINITE.E4M3.F32.PACK_AB_MERGE_C R26, R176, R177, RZ ;  /* 0x000000b1b01a723e */ /* 0x010fca00048070ff */
[----:B------:R-:W-:Y:S04]  /*7d080*/  STL [R1+0x4848], R26 ;  /* 0x0048481a01007387 */ /* 0x000fe80000100800 */
[----:B------:R0:W-:Y:S02]  /*7d090*/  STL.64 [R1+0x20e0], R24 ;  /* 0x0020e01801007387 */ /* 0x0001e40000100a00 */
[----:B0-----:R-:W-:Y:S02]  /*7d0a0*/  F2FP.SATFINITE.E4M3.F32.PACK_AB_MERGE_C R25, R168, R169, RZ ;  /* 0x000000a9a819723e */ /* 0x001fe400048070ff */
[----:B------:R-:W-:Y:S01]  /*7d0b0*/  F2FP.SATFINITE.E4M3.F32.PACK_AB_MERGE_C R24, R162, R164, RZ ;  /* 0x000000a4a218723e */ /* 0x000fe200048070ff */
[----:B------:R-:W4:Y:S04]  /*7d0c0*/  LDL.LU R169, [R1+0x1368] ;  /* 0x0013680001a97983 */ /* 0x000f280000300800 */
[----:B------:R-:W-:Y:S04]  /*7d0d0*/  STL [R1+0x484c], R25 ;  /* 0x00484c1901007387 */ /* 0x000fe80000100800 */
[----:B------:R-:W4:Y:S04]  /*7d0e0*/  LDL.LU R168, [R1+0x136c] ;  /* 0x00136c0001a87983 */ /* 0x000f280000300800 */
[----:B------:R2:W-:Y:S04]  /*7d0f0*/  STL [R1+0x4824], R24 ;  /* 0x0048241801007387 */ /* 0x0005e80000100800 */
        /* <DEDUP_REMOVED lines=22> */
[----:B------:R0:W-:Y:S01]  /*7d260*/  STL.64 [R1+0x20d0], R24 ;  /* 0x0020d01801007387 */ /* 0x0001e20000100a00 */
[----:B---3--:R-:W-:Y:S02]  /*7d270*/  F2FP.SATFINITE.E4M3.F32.PACK_AB_MERGE_C R27, R174, R175, RZ ;  /* 0x000000afae1b723e */ /* 0x008fe400048070ff */
[----:B0-----:R-:W-:Y:S02]  /*7d280*/  IADD3 R24, P3, R153, R6, RZ ;  /* 0x0000000699187210 */ /* 0x001fe40007f7e0ff */
[----:B------:R-:W-:-:S03]  /*7d290*/  F2FP.SATFINITE.E4M3.F32.PACK_AB_MERGE_C R26, R172, R173, RZ ;  /* 0x000000adac1a723e */ /* 0x000fc600048070ff */
[----:B------:R-:W-:Y:S01]  /*7d2a0*/  IMAD.X R25, R154, 0x1, R5, P3 ;  /* 0x000000019a197824 */ /* 0x000fe200018e0605 */
[----:B------:R-:W-:Y:S04]  /*7d2b0*/  STL [R1+0x47a8], R27 ;  /* 0x0047a81b01007387 */ /* 0x000fe80000100800 */
[----:B------:R-:W-:Y:S04]  /*7d2c0*/  STL [R1+0x47a4], R26 ;  /* 0x0047a41a01007387 */ /* 0x000fe80000100800 */
[----:B------:R0:W-:Y:S04]  /*7d2d0*/  STL.64 [R1+0x20c8], R24 ;  /* 0x0020c81801007387 */ /* 0x0001e80000100a00 */
[----:B------:R-:W3:Y:S04]  /*7d2e0*/  LDL.LU R179, [R1+0x1390] ;  /* 0x0013900001b37983 */ /* 0x000ee80000300800 */
[----:B------:R-:W3:Y:S01]  /*7d2f0*/  LDL.LU R178, [R1+0x1394] ;  /* 0x0013940001b27983 */ /* 0x000ee20000300800 */
[----:B0-----:R-:W-:-:S05]  /*7d300*/  F2FP.SATFINITE.E4M3.F32.PACK_AB_MERGE_C R24, R170, R171, RZ ;  /* 0x000000abaa18723e */ /* 0x001fca00048070ff */
[----:B------:R0:W-:Y:S04]  /*7d310*/  STL [R1+0x479c], R24 ;  /* 0x00479c1801007387 */ /* 0x0001e80000100800 */
[----:B------:R-:W3:Y:S04]  /*7d320*/  LDL.LU R177, [R1+0x1398] ;  /* 0x0013980001b17983 */ /* 0x000ee80000300800 */
[----:B------:R-:W3:Y:S01]  /*7d330*/  LDL.LU R176, [R1+0x139c] ;  /* 0x00139c0001b07983 */ /* 0x000ee20000300800 */
[----:B0-----:R-:W-:-:S03]  /*7d340*/  IADD3 R24, P3, R153, R4, RZ ;  /* 0x0000000499187210 */ /* 0x001fc60007f7e0ff */
[----:B------:R-:W3:Y:S04]  /*7d350*/  LDL.LU R174, [R1+0x13a0] ;  /* 0x0013a00001ae7983 */ /* 0x000ee80000300800 */
[----:B------:R-:W3:Y:S01]  /*7d360*/  LDL.LU R173, [R1+0x13a4] ;  /* 0x0013a40001ad7983 */ /* 0x000ee20000300800 */
[----:B------:R-:W-:-:S05]  /*7d370*/  IMAD.X R25, R154, 0x1, R3, P3 ;  /* 0x000000019a197824 */ /* 0x000fca00018e0603 */
[----:B------:R4:W-:Y:S04]  /*7d380*/  STL.64 [R1+0x20c0], R24 ;  /* 0x0020c01801007387 */ /* 0x0009e80000100a00 */
[----:B------:R-:W3:Y:S01]  /*7d390*/  LDL.LU R172, [R1+0x13a8] ;  /* 0x0013a80001ac7983 */ /* 0x000ee20000300800 */
[----:B----4-:R-:W-:-:S05]  /*7d3a0*/  F2FP.SATFINITE.E4M3.F32.PACK_AB_MERGE_C R25, R168, R169, RZ ;  /* 0x000000a9a819723e */ /* 0x010fca00048070ff */
[----:B------:R-:W-:Y:S04]  /*7d3b0*/  STL [R1+0x47a0], R25 ;  /* 0x0047a01901007387 */ /* 0x000fe80000100800 */
[----:B------:R-:W4:Y:S01]  /*7d3c0*/  LDL.LU R171, [R1+0x13ac] ;  /* 0x0013ac0001ab7983 */ /* 0x000f220000300800 */
[----:B------:R-:W-:-:S05]  /*7d3d0*/  F2FP.SATFINITE.E4M3.F32.PACK_AB_MERGE_C R24, R162, R164, RZ ;  /* 0x000000a4a218723e */ /* 0x000fca00048070ff */
[----:B------:R2:W-:Y:S04]  /*7d3e0*/  STL [R1+0x4794], R24 ;  /* 0x0047941801007387 */ /* 0x0005e80000100800 */
[----:B------:R-:W4:Y:S04]  /*7d3f0*/  LDL.LU R170, [R1+0x13b0] ;  /* 0x0013b00001aa7983 */ /* 0x000f280000300800 */
[----:B------:R-:W4:Y:S01]  /*7d400*/  LDL.LU R169, [R1+0x13b4] ;  /* 0x0013b40001a97983 */ /* 0x000f220000300800 */
[----:B------:R-:W-:Y:S01]  /*7d410*/  VIADD R153, R153, UR5 ;  /* 0x0000000599997c36 */ /* 0x000fe20008000000 */
[----:B------:R-:W-:-:S02]  /*7d420*/  ULDC UR5, c[0x0][0x248] ;  /* 0x0000920000057ab9 */ /* 0x000fc40000000800 */
[----:B------:R-:W4:Y:S02]  /*7d430*/  LDL.LU R175, [R1+0x13b8] ;  /* 0x0013b80001af7983 */ /* 0x000f240000300800 */
[----:B------:R-:W-:Y:S02]  /*7d440*/  SHF.R.S32.HI R154, RZ, 0x1f, R153 ;  /* 0x0000001fff9a7819 */ /* 0x000fe40000011499 */
[----:B------:R-:W4:Y:S01]  /*7d450*/  LDL.LU R168, [R1+0x13bc] ;  /* 0x0013bc0001a87983 */ /* 0x000f220000300800 */
[----:B--2---:R-:W-:-:S05]  /*7d460*/  F2FP.SATFINITE.E4M3.F32.PACK_AB_MERGE_C R24, R160, R161, RZ ;  /* 0x000000a1a018723e */ /* 0x004fca00048070ff */
[----:B------:R0:W-:Y:S02]  /*7d470*/  STL [R1+0x4798], R24 ;  /* 0x0047981801007387 */ /* 0x0001e40000100800 */
[----:B0-----:R-:W-:-:S05]  /*7d480*/  IADD3 R24, P3, R153, R2, RZ ;  /* 0x0000000299187210 */ /* 0x001fca0007f7e0ff */
[----:B------:R-:W-:-:S05]  /*7d490*/  IMAD.X R25, R154, 0x1, R13, P3 ;  /* 0x000000019a197824 */ /* 0x000fca00018e060d */
[----:B------:R0:W-:Y:S02]  /*7d4a0*/  STL.64 [R1+0x20b8], R24 ;  /* 0x0020b81801007387 */ /* 0x0001e40000100a00 */
[----:B0-----:R-:W-:Y:S02]  /*7d4b0*/  F2FP.SATFINITE.E4M3.F32.PACK_AB_MERGE_C R24, R155, R157, RZ ;  /* 0x0000009d9b18723e */ /* 0x001fe400048070ff */
[----:B------:R-:W2:Y:S04]  /*7d4c0*/  LDL.LU R157, [R1+0x13c0] ;  /* 0x0013c000019d7983 */ /* 0x000ea80000300800 */
[----:B------:R-:W2:Y:S04]  /*7d4d0*/  LDL.LU R155, [R1+0x13c4] ;  /* 0x0013c400019b7983 */ /* 0x000ea80000300800 */
[----:B------:R0:W-:Y:S04]  /*7d4e0*/  STL [R1+0x478c], R24 ;  /* 0x00478c1801007387 */ /* 0x0001e80000100800 */
[----:B------:R-:W2:Y:S04]  /*7d4f0*/  LDL.LU R164, [R1+0x13c8] ;  /* 0x0013c80001a47983 */ /* 0x000ea80000300800 */
[----:B------:R-:W2:Y:S01]  /*7d500*/  LDL.LU R162, [R1+0x13cc] ;  /* 0x0013cc0001a27983 */ /* 0x000ea20000300800 */
[----:B0-----:R-:W-:-:S05]  /*7d510*/  F2FP.SATFINITE.E4M3.F32.PACK_AB_MERGE_C R24, R158, R159, RZ ;  /* 0x0000009f9e18723e */ /* 0x001fca00048070ff */
[----:B------:R0:W-:Y:S04]  /*7d520*/  STL [R1+0x4790], R24 ;  /* 0x0047901801007387 */ /* 0x0001e80000100800 */
[----:B------:R-:W2:Y:S04]  /*7d530*/  LDL.LU R161, [R1+0x13d0] ;  /* 0x0013d00001a17983 */ /* 0x000ea80000300800 */
[----:B------:R-:W2:Y:S04]  /*7d540*/  LDL.LU R160, [R1+0x13d4] ;  /* 0x0013d40001a07983 */ /* 0x000ea80000300800 */
[----:B------:R-:W2:Y:S04]  /*7d550*/  LDL.LU R159, [R1+0x13d8] ;  /* 0x0013d800019f7983 */ /* 0x000ea80000300800 */
[----:B------:R-:W2:Y:S01]  /*7d560*/  LDL.LU R158, [R1+0x13dc] ;  /* 0x0013dc00019e7983 */ /* 0x000ea20000300800 */
[----:B0-----:R-:W-:-:S05]  /*7d570*/  IADD3 R24, P3, R153, R0, RZ ;  /* 0x0000000099187210 */ /* 0x001fca0007f7e0ff */
[----:B------:R-:W-:-:S05]  /*7d580*/  IMAD.X R25, R154, 0x1, R7, P3 ;  /* 0x000000019a197824 */ /* 0x000fca00018e0607 */
[----:B------:R0:W-:Y:S01]  /*7d590*/  STL.64 [R1+0x20b0], R24 ;  /* 0x0020b01801007387 */ /* 0x0001e20000100a00 */
[----:B---3--:R-:W-:Y:S02]  /*7d5a0*/  F2FP.SATFINITE.E4M3.F32.PACK_AB_MERGE_C R27, R178, R179, RZ ;  /* 0x000000b3b21b723e */ /* 0x008fe400048070ff */
[----:B0-----:R-:W-:-:S03]  /*7d5b0*/  IADD3 R24, P3, R153, R6, RZ ;  /* 0x0000000699187210 */ /* 0x001fc60007f7e0ff */
[----:B------:R-:W-:Y:S02]  /*7d5c0*/  STL [R1+0x4788], R27 ;  /* 0x0047881b01007387 */ /* 0x000fe40000100800 */
[----:B------:R-:W-:Y:S01]  /*7d5d0*/  IMAD.X R25, R154, 0x1, R5, P3 ;  /* 0x000000019a197824 */ /* 0x000fe200018e0605 */
[----:B------:R-:W-:-:S05]  /*7d5e0*/  F2FP.SATFINITE.E4M3.F32.PACK_AB_MERGE_C R26, R176, R177, RZ ;  /* 0x000000b1b01a723e */ /* 0x000fca00048070ff */
[----:B------:R0:W-:Y:S04]  /*7d5f0*/  STL [R1+0x4784], R26 ;  /* 0x0047841a01007387 */ /* 0x0001e80000100800 */
[----:B------:R1:W-:Y:S01]  /*7d600*/  STL.64 [R1+0x20a8], R24 ;  /* 0x0020a81801007387 */ /* 0x0003e20000100a00 */
[----:B0-----:R-:W-:-:S05]  /*7d610*/  F2FP.SATFINITE.E4M3.F32.PACK_AB_MERGE_C R26, R173, R174, RZ ;  /* 0x000000aead1a723e */ /* 0x001fca00048070ff */
[----:B------:R-:W-:Y:S01]  /*7d620*/  STL [R1+0x4780], R26 ;  /* 0x0047801a01007387 */ /* 0x000fe20000100800 */
[----:B-1----:R-:W-:-:S03]  /*7d630*/  IADD3 R24, P3, R153, R4, RZ ;  /* 0x0000000499187210 */ /* 0x002fc60007f7e0ff */
[----:B------:R-:W3:Y:S04]  /*7d640*/  LDL.LU R174, [R1+0x13e0] ;  /* 0x0013e00001ae7983 */ /* 0x000ee80000300800 */
[----:B------:R-:W3:Y:S01]  /*7d650*/  LDL.LU R173, [R1+0x13e4] ;  /* 0x0013e40001ad7983 */ /* 0x000ee20000300800 */
[----:B------:R-:W-:-:S05]  /*7d660*/  IMAD.X R25, R154, 0x1, R3, P3 ;  /* 0x000000019a197824 */ /* 0x000fca00018e0603 */
[----:B------:R4:W-:Y:S02]  /*7d670*/  STL.64 [R1+0x20a0], R24 ;  /* 0x0020a01801007387 */ /* 0x0009e40000100a00 */
[----:B----4-:R-:W-:Y:S02]  /*7d680*/  F2FP.SATFINITE.E4M3.F32.PACK_AB_MERGE_C R25, R171, R172, RZ ;  /* 0x000000acab19723e */ /* 0x010fe400048070ff */
[----:B------:R-:W4:Y:S04]  /*7d690*/  LDL.LU R172, [R1+0x13e8] ;  /* 0x0013e80001ac7983 */ /* 0x000f280000300800 */
[----:B------:R-:W-:Y:S04]  /*7d6a0*/  STL [R1+0x477c], R25 ;  /* 0x00477c1901007387 */ /* 0x000fe80000100800 */
[----:B------:R-:W4:Y:S01]  /*7d6b0*/  LDL.LU R171, [R1+0x13ec] ;  /* 0x0013ec0001ab7983 */ /* 0x000f220000300800 */
[----:B------:R-:W-:-:S05]  /*7d6c0*/  F2FP.SATFINITE.E4M3.F32.PACK_AB_MERGE_C R24, R169, R170, RZ ;  /* 0x000000aaa918723e */ /* 0x000fca00048070ff */
[----:B------:R0:W-:Y:S04]  /*7d6d0*/  STL [R1+0x4778], R24 ;  /* 0x0047781801007387 */ /* 0x0001e80000100800 */
[----:B------:R-:W4:Y:S04]  /*7d6e0*/  LDL.LU R170, [R1+0x13f0] ;  /* 0x0013f00001aa7983 */ /* 0x000f280000300800 */
[----:B------:R-:W4:Y:S01]  /*7d6f0*/  LDL.LU R169, [R1+0x13f4] ;  /* 0x0013f40001a97983 */ /* 0x000f220000300800 */
[----:B------:R-:W-:Y:S01]  /*7d700*/  VIADD R153, R153, UR5 ;  /* 0x0000000599997c36 */ /* 0x000fe20008000000 */
[----:B------:R-:W-:Y:S01]  /*7d710*/  F2FP.SATFINITE.E4M3.F32.PACK_AB_MERGE_C R26, R168, R175, RZ ;  /* 0x000000afa81a723e */ /* 0x000fe200048070ff */
[----:B------:R-:W-:-:S03]  /*7d720*/  ULDC UR5, c[0x0][0x248] ;  /* 0x0000920000057ab9 */ /* 0x000fc60000000800 */
[----:B------:R-:W-:Y:S02]  /*7d730*/  SHF.R.S32.HI R154, RZ, 0x1f, R153 ;  /* 0x0000001fff9a7819 */ /* 0x000fe40000011499 */
[----:B0-----:R-:W-:Y:S01]  /*7d740*/  IADD3 R24, P3, R153, R2, RZ ;  /* 0x0000000299187210 */ /* 0x001fe20007f7e0ff */
[----:B------:R-:W-:Y:S04]  /*7d750*/  STL [R1+0x4774], R26 ;  /* 0x0047741a01007387 */ /* 0x000fe80000100800 */
[----:B------:R-:W-:-:S05]  /*7d760*/  IMAD.X R25, R154, 0x1, R13, P3 ;  /* 0x000000019a197824 */ /* 0x000fca00018e060d */
[----:B------:R2:W-:Y:S02]  /*7d770*/  STL.64 [R1+0x2098], R24 ;  /* 0x0020981801007387 */ /* 0x0005e40000100a00 */
[----:B--2---:R-:W-:Y:S02]  /*7d780*/  F2FP.SATFINITE.E4M3.F32.PACK_AB_MERGE_C R24, R155, R157, RZ ;  /* 0x0000009d9b18723e */ /* 0x004fe400048070ff */
[----:B------:R-:W2:Y:S04]  /*7d790*/  LDL.LU R157, [R1+0x13f8] ;  /* 0x0013f800019d7983 */ /* 0x000ea80000300800 */
[----:B------:R-:W2:Y:S04]  /*7d7a0*/  LDL.LU R155, [R1+0x13fc] ;  /* 0x0013fc00019b7983 */ /* 0x000ea80000300800 */
[----:B------:R0:W-:Y:S01]  /*7d7b0*/  STL [R1+0x4770], R24 ;  /* 0x0047701801007387 */ /* 0x0001e20000100800 */
[----:B------:R-:W-:-:S02]  /*7d7c0*/  F2FP.SATFINITE.E4M3.F32.PACK_AB_MERGE_C R26, R162, R164, RZ ;  /* 0x000000a4a21a723e */ /* 0x000fc400048070ff */
[----:B0-----:R-:W-:-:S03]  /*7d7d0*/  IADD3 R24, P3, R153, R0, RZ ;  /* 0x0000000099187210 */ /* 0x001fc60007f7e0ff */
[----:B------:R-:W-:Y:S02]  /*7d7e0*/  STL [R1+0x476c], R26 ;  /* 0x00476c1a01007387 */ /* 0x000fe40000100800 */
[----:B------:R-:W-:-:S05]  /*7d7f0*/  IMAD.X R25, R154, 0x1, R7, P3 ;  /* 0x000000019a197824 */ /* 0x000fca00018e0607 */
[----:B------:R0:W-:Y:S04]  /*7d800*/  STL.64 [R1+0x2090], R24 ;  /* 0x0020901801007387 */ /* 0x0001e80000100a00 */
[----:B------:R-:W2:Y:S01]  /*7d810*/  LDL.LU R179, [R1+0x1000] ;  /* 0x0010000001b37983 */ /* 0x000ea20000300800 */
[----:B0-----:R-:W-:Y:S02]  /*7d820*/  F2FP.SATFINITE.E4M3.F32.PACK_AB_MERGE_C R25, R160, R161, RZ ;  /* 0x000000a1a019723e */ /* 0x001fe400048070ff */
[----:B------:R-:W-:-:S03]  /*7d830*/  F2FP.SATFINITE.E4M3.F32.PACK_AB_MERGE_C R24, R158, R159, RZ ;  /* 0x0000009f9e18723e */ /* 0x000fc600048070ff */
[----:B------:R-:W-:Y:S04]  /*7d840*/  STL [R1+0x4764], R25 ;  /* 0x0047641901007387 */ /* 0x000fe80000100800 */
[----:B------:R-:W2:Y:S04]  /*7d850*/  LDL.LU R162, [R1+0x1004] ;  /* 0x0010040001a27983 */ /* 0x000ea80000300800 */
[----:B------:R0:W-:Y:S04]  /*7d860*/  STL [R1+0x4768], R24 ;  /* 0x0047681801007387 */ /* 0x0001e80000100800 */
[----:B------:R-:W2:Y:S04]  /*7d870*/  LDL.LU R168, [R1+0x1008] ;  /* 0x0010080001a87983 */ /* 0x000ea80000300800 */
[----:B------:R-:W2:Y:S04]  /*7d880*/  LDL.LU R161, [R1+0x100c] ;  /* 0x00100c0001a17983 */ /* 0x000ea80000300800 */
[----:B------:R-:W2:Y:S04]  /*7d890*/  LDL.LU R164, [R1+0x1010] ;  /* 0x0010100001a47983 */ /* 0x000ea80000300800 */
[----:B------:R-:W2:Y:S04]  /*7d8a0*/  LDL.LU R160, [R1+0x1014] ;  /* 0x0010140001a07983 */ /* 0x000ea80000300800 */
[----:B------:R-:W2:Y:S04]  /*7d8b0*/  LDL.LU R159, [R1+0x1018] ;  /* 0x00101800019f7983 */ /* 0x000ea80000300800 */
[----:B------:R-:W2:Y:S01]  /*7d8c0*/  LDL.LU R158, [R1+0x101c] ;  /* 0x00101c00019e7983 */ /* 0x000ea20000300800 */
[----:B0-----:R-:W-:-:S05]  /*7d8d0*/  IADD3 R24, P3, R153, R6, RZ ;  /* 0x0000000699187210 */ /* 0x001fca0007f7e0ff */
[----:B------:R-:W-:-:S05]  /*7d8e0*/  IMAD.X R25, R154, 0x1, R5, P3 ;  /* 0x000000019a197824 */ /* 0x000fca00018e0605 */
[----:B------:R0:W-:Y:S01]  /*7d8f0*/  STL.64 [R1+0x2088], R24 ;  /* 0x0020881801007387 */ /* 0x0001e20000100a00 */
[----:B---3--:R-:W-:-:S05]  /*7d900*/  F2FP.SATFINITE.E4M3.F32.PACK_AB_MERGE_C R26, R173, R174, RZ ;  /* 0x000000aead1a723e */ /* 0x008fca00048070ff */
[----:B------:R-:W-:Y:S01]  /*7d910*/  STL [R1+0x4754], R26 ;  /* 0x0047541a01007387 */ /* 0x000fe20000100800 */
        /* <DEDUP_REMOVED lines=18> */
[----:B0-----:R-:W-:-:S05]  /*7da40*/  IADD3 R24, P3, R153, R2, RZ ;  /* 0x0000000299187210 */ /* 0x001fca0007f7e0ff */
[----:B------:R-:W-:Y:S01]  /*7da50*/  IMAD.X R25, R154, 0x1, R13, P3 ;  /* 0x000000019a197824 */ /* 0x000fe200018e060d */
[----:B--2---:R-:W-:-:S05]  /*7da60*/  F2FP.SATFINITE.E4M3.F32.PACK_AB_MERGE_C R26, R155, R157, RZ ;  /* 0x0000009d9b1a723e */ /* 0x004fca00048070ff */
[----:B------:R-:W-:Y:S04]  /*7da70*/  STL [R1+0x4748], R26 ;  /* 0x0047481a01007387 */ /* 0x000fe80000100800 */
[----:B------:R-:W2:Y:S04]  /*7da80*/  LDL.LU R172, [R1+0x1040] ;  /* 0x0010400001ac7983 */ /* 0x000ea80000300800 */
[----:B------:R-:W2:Y:S04]  /*7da90*/  LDL.LU R171, [R1+0x1044] ;  /* 0x0010440001ab7983 */ /* 0x000ea80000300800 */
[----:B------:R-:W2:Y:S04]  /*7daa0*/  LDL.LU R157, [R1+0x1048] ;  /* 0x00104800019d7983 */ /* 0x000ea80000300800 */
[----:B------:R0:W-:Y:S04]  /*7dab0*/  STL.64 [R1+0x2078], R24 ;  /* 0x0020781801007387 */ /* 0x0001e80000100a00 */
[----:B------:R-:W2:Y:S01]  /*7dac0*/  LDL.LU R155, [R1+0x104c] ;  /* 0x00104c00019b7983 */ /* 0x000ea20000300800 */
[----:B0-----:R-:W-:-:S05]  /*7dad0*/  IADD3 R24, P3, R153, R0, RZ ;  /* 0x0000000099187210 */ /* 0x001fca0007f7e0ff */
[----:B------:R-:W-:-:S05]  /*7dae0*/  IMAD.X R25, R154, 0x1, R7, P3 ;  /* 0x000000019a197824 */ /* 0x000fca00018e0607 */
[----:B------:R0:W-:Y:S01]  /*7daf0*/  STL.64 [R1+0x2070], R24 ;  /* 0x0020701801007387 */ /* 0x0001e20000100a00 */
[----:B------:R-:W-:-:S03]  /*7db00*/  F2FP.SATFINITE.E4M3.F32.PACK_AB_MERGE_C R161, R161, R168, RZ ;  /* 0x000000a8a1a1723e */ /* 0x000fc600048070ff */
[----:B------:R-:W2:Y:S01]  /*7db10*/  LDL.LU R168, [R1+0x1050] ;  /* 0x0010500001a87983 */ /* 0x000ea20000300800 */
[----:B------:R-:W-:-:S03]  /*7db20*/  F2FP.SATFINITE.E4M3.F32.PACK_AB_MERGE_C R164, R160, R164, RZ ;  /* 0x000000a4a0a4723e */ /* 0x000fc600048070ff */
[----:B------:R-:W2:Y:S01]  /*7db30*/  LDL.LU R160, [R1+0x1054] ;  /* 0x0010540001a07983 */ /* 0x000ea20000300800 */
[----:B0-----:R-:W-:-:S05]  /*7db40*/  F2FP.SATFINITE.E4M3.F32.PACK_AB_MERGE_C R24, R158, R159, RZ ;  /* 0x0000009f9e18723e */ /* 0x001fca00048070ff */
[----:B------:R0:W-:Y:S04]  /*7db50*/  STL [R1+0x1000], R24 ;  /* 0x0010001801007387 */ /* 0x0001e80000100800 */
        /* <DEDUP_REMOVED lines=11> */
[----:B------:R4:W-:Y:S01]  /*7dc10*/  STL.64 [R1+0x2060], R24 ;  /* 0x0020601801007387 */ /* 0x0009e20000100a00 */
[----:B------:R-:W-:Y:S01]  /*7dc20*/  VIADD R153, R153, UR5 ;  /* 0x0000000599997c36 */ /* 0x000fe20008000000 */
[----:B------:R-:W-:Y:S01]  /*7dc30*/  F2FP.SATFINITE.E4M3.F32.PACK_AB_MERGE_C R162, R162, R179, RZ ;  /* 0x000000b3a2a2723e */ /* 0x000fe200048070ff */
[----:B------:R-:W-:Y:S01]  /*7dc40*/  ULDC UR5, c[0x0][0x248] ;  /* 0x0000920000057ab9 */ /* 0x000fe20000000800 */
[----:B----4-:R-:W-:-:S05]  /*7dc50*/  F2FP.SATFINITE.E4M3.F32.PACK_AB_MERGE_C R25, R177, R178, RZ ;  /* 0x000000b2b119723e */ /* 0x010fca00048070ff */
[----:B------:R-:W-:Y:S01]  /*7dc60*/  STL [R1+0x1004], R25 ;  /* 0x0010041901007387 */ /* 0x000fe20000100800 */
[----:B------:R-:W-:-:S05]  /*7dc70*/  F2FP.SATFINITE.E4M3.F32.PACK_AB_MERGE_C R24, R175, R176, RZ ;  /* 0x000000b0af18723e */ /* 0x000fca00048070ff */
[----:B------:R0:W-:Y:S04]  /*7dc80*/  STL [R1+0x1010], R24 ;  /* 0x0010101801007387 */ /* 0x0001e80000100800 */
[----:B------:R-:W4:Y:S04]  /*7dc90*/  LDL.LU R182, [R1+0x1068] ;  /* 0x0010680001b67983 */ /* 0x000f280000300800 */
[----:B------:R-:W4:Y:S01]  /*7dca0*/  LDL.LU R181, [R1+0x106c] ;  /* 0x00106c0001b57983 */ /* 0x000f220000300800 */
[----:B0-----:R-:W-:Y:S02]  /*7dcb0*/  F2FP.SATFINITE.E4M3.F32.PACK_AB_MERGE_C R24, R169, R170, RZ ;  /* 0x000000aaa918723e */ /* 0x001fe400048070ff */
[----:B------:R-:W-:-:S03]  /*7dcc0*/  SHF.R.S32.HI R154, RZ, 0x1f, R153 ;  /* 0x0000001fff9a7819 */ /* 0x000fc60000011499 */
        /* <DEDUP_REMOVED lines=8> */
[----:B--2---:R-:W-:-:S05]  /*7dd50*/  F2FP.SATFINITE.E4M3.F32.PACK_AB_MERGE_C R24, R171, R172, RZ ;  /* 0x000000acab18723e */ /* 0x004fca00048070ff */
        /* <DEDUP_REMOVED lines=20> */
[----:B------:R0:W-:Y:S01]  /*7dea0*/  STL.64 [R1+0x2048], R24 ;  /* 0x0020481801007387 */ /* 0x0001e20000100a00 */
[----:B---3--:R-:W-:Y:S02]  /*7deb0*/  F2FP.SATFINITE.E4M3.F32.PACK_AB_MERGE_C R26, R173, R174, RZ ;  /* 0x000000aead1a723e */ /* 0x008fe400048070ff */
[----:B0-----:R-:W-:-:S03]  /*7dec0*/  IADD3 R24, P3, R153, R4, RZ ;  /* 0x0000000499187210 */ /* 0x001fc60007f7e0ff */
[----:B------:R-:W-:Y:S04]  /*7ded0*/  STL [R1+0x1028], R26 ;  /* 0x0010281a01007387 */ /* 0x000fe80000100800 */
[----:B------:R-:W3:Y:S01]  /*7dee0*/  LDL.LU R178, [R1+0x10a0] ;  /* 0x0010a00001b27983 */ /* 0x000ee20000300800 */
[----:B------:R-:W-:-:S03]  /*7def0*/  IMAD.X R25, R154, 0x1, R3, P3 ;  /* 0x000000019a197824 */ /* 0x000fc600018e0603 */
[----:B------:R-:W3:Y:S04]  /*7df00*/  LDL.LU R177, [R1+0x10a4] ;  /* 0x0010a40001b17983 */ /* 0x000ee80000300800 */
[----:B------:R-:W3:Y:S04]  /*7df10*/  LDL.LU R176, [R1+0x10a8] ;  /* 0x0010a80001b07983 */ /* 0x000ee80000300800 */
[----:B------:R4:W-:Y:S04]  /*7df20*/  STL.64 [R1+0x2040], R24 ;  /* 0x0020401801007387 */ /* 0x0009e80000100a00 */
[----:B------:R-:W3:Y:S04]  /*7df30*/  LDL.LU R175, [R1+0x10ac] ;  /* 0x0010ac0001af7983 */ /* 0x000ee80000300800 */
[----:B------:R-:W3:Y:S04]  /*7df40*/  LDL.LU R174, [R1+0x10b0] ;  /* 0x0010b00001ae7983 */ /* 0x000ee80000300800 */
[----:B------:R-:W3:Y:S01]  /*7df50*/  LDL.LU R173, [R1+0x10b4] ;  /* 0x0010b40001ad7983 */ /* 0x000ee20000300800 */
[----:B------:R-:W-:Y:S01]  /*7df60*/  VIADD R153, R153, UR5 ;  /* 0x0000000599997c36 */ /* 0x000fe20008000000 */
[----:B------:R-:W-:Y:S01]  /*7df70*/  ULDC UR5, c[0x0][0x248] ;  /* 0x0000920000057ab9 */ /* 0x000fe20000000800 */
[----:B----4-:R-:W-:-:S03]  /*7df80*/  F2FP.SATFINITE.E4M3.F32.PACK_AB_MERGE_C R25, R181, R182, RZ ;  /* 0x000000b6b519723e */ /* 0x010fc600048070ff */
[----:B------:R-:W-:Y:S02]  /*7df90*/  SHF.R.S32.HI R154, RZ, 0x1f, R153 ;  /* 0x0000001fff9a7819 */ /* 0x000fe40000011499 */
[----:B------:R-:W-:Y:S02]  /*7dfa0*/  F2FP.SATFINITE.E4M3.F32.PACK_AB_MERGE_C R24, R169, R170, RZ ;  /* 0x000000aaa918723e */ /* 0x000fe400048070ff */
[----:B------:R-:W4:Y:S04]  /*7dfb0*/  LDL.LU R170, [R1+0x10b8] ;  /* 0x0010b80001aa7983 */ /* 0x000f280000300800 */
[----:B------:R-:W-:Y:S04]  /*7dfc0*/  STL [R1+0x1024], R25 ;  /* 0x0010241901007387 */ /* 0x000fe80000100800 */
[----:B------:R-:W4:Y:S04]  /*7dfd0*/  LDL.LU R169, [R1+0x10bc] ;  /* 0x0010bc0001a97983 */ /* 0x000f280000300800 */
[----:B------:R0:W-:Y:S01]  /*7dfe0*/  STL [R1+0x1030], R24 ;  /* 0x0010301801007387 */ /* 0x0001e20000100800 */
[----:B------:R-:W-:-:S02]  /*7dff0*/  F2FP.SATFINITE.E4M3.F32.PACK_AB_MERGE_C R26, R179, R180, RZ ;  /* 0x000000b4b31a723e */ /* 0x000fc400048070ff */
[----:B0-----:R-:W-:-:S03]  /*7e000*/  IADD3 R24, P3, R153, R2, RZ ;  /* 0x0000000299187210 */ /* 0x001fc60007f7e0ff */
[----:B------:R-:W-:Y:S02]  /*7e010*/  STL [R1+0x102c], R26 ;  /* 0x00102c1a01007387 */ /* 0x000fe40000100800 */
[----:B------:R-:W-:-:S05]  /*7e020*/  IMAD.X R25, R154, 0x1, R13, P3 ;  /* 0x000000019a197824 */ /* 0x000fca00018e060d */
[----:B------:R2:W-:Y:S02]  /*7e030*/  STL.64 [R1+0x2038], R24 ;  /* 0x0020381801007387 */ /* 0x0005e40000100a00 */
[----:B--2---:R-:W-:Y:S02]  /*7e040*/  F2FP.SATFINITE.E4M3.F32.PACK_AB_MERGE_C R24, R171, R172, RZ ;  /* 0x000000acab18723e */ /* 0x004fe400048070ff */
        /* <DEDUP_REMOVED lines=24> */
[----:B------:R-:W-:-:S05]  /*7e1d0*/  IMAD.X R25, R154, 0x1, R3, P3 ;  /* 0x000000019a197824 */ /* 0x000fca00018e0603 */
[----:B------:R0:W-:Y:S02]  /*7e1e0*/  STL.64 [R1+0x2020], R24 ;  /* 0x0020201801007387 */ /* 0x0001e40000100a00 */
[----:B0-----:R-:W-:Y:S02]  /*7e1f0*/  F2FP.SATFINITE.E4M3.F32.PACK_AB_MERGE_C R25, R175, R176, RZ ;  /* 0x000000b0af19723e */ /* 0x001fe400048070ff */
[----:B------:R-:W-:Y:S02]  /*7e200*/  F2FP.SATFINITE.E4M3.F32.PACK_AB_MERGE_C R24, R173, R174, RZ ;  /* 0x000000aead18723e */ /* 0x000fe400048070ff */
[----:B------:R-:W3:Y:S04]  /*7e210*/  LDL.LU R174, [R1+0x10e0] ;  /* 0x0010e00001ae7983 */ /* 0x000ee80000300800 */
[----:B------:R-:W-:Y:S04]  /*7e220*/  STL [R1+0x1044], R25 ;  /* 0x0010441901007387 */ /* 0x000fe80000100800 */
[----:B------:R-:W3:Y:S01]  /*7e230*/  LDL.LU R173, [R1+0x10e4] ;  /* 0x0010e40001ad7983 */ /* 0x000ee20000300800 */
[----:B------:R-:W-:Y:S01]  /*7e240*/  VIADD R153, R153, UR5 ;  /* 0x0000000599997c36 */ /* 0x000fe20008000000 */
[----:B------:R-:W-:-:S02]  /*7e250*/  ULDC UR5, c[0x0][0x248] ;  /* 0x0000920000057ab9 */ /* 0x000fc40000000800 */
[----:B------:R4:W-:Y:S02]  /*7e260*/  STL [R1+0x1050], R24 ;  /* 0x0010501801007387 */ /* 0x0009e40000100800 */
[----:B------:R-:W-:Y:S02]  /*7e270*/  SHF.R.S32.HI R154, RZ, 0x1f, R153 ;  /* 0x0000001fff9a7819 */ /* 0x000fe40000011499 */
[----:B----4-:R-:W-:Y:S02]  /*7e280*/  F2FP.SATFINITE.E4M3.F32.PACK_AB_MERGE_C R24, R169, R170, RZ ;  /* 0x000000aaa918723e */ /* 0x010fe400048070ff */
[----:B------:R-:W4:Y:S04]  /*7e290*/  LDL.LU R170, [R1+0x10e8] ;  /* 0x0010e80001aa7983 */ /* 0x000f280000300800 */
[----:B------:R-:W4:Y:S04]  /*7e2a0*/  LDL.LU R169, [R1+0x10ec] ;  /* 0x0010ec0001a97983 */ /* 0x000f280000300800 */
        /* <DEDUP_REMOVED lines=18> */
[----:B------:R0:W-:Y:S04]  /*7e3d0*/  STL.64 [R1+0x17f8], R24 ;  /* 0x0017f81801007387 */ /* 0x0001e80000100a00 */
[----:B------:R-:W2:Y:S01]  /*7e3e0*/  LDL.LU R178, [R1+0x1110] ;  /* 0x0011100001b27983 */ /* 0x000ea20000300800 */
[----:B0-----:R-:W-:-:S05]  /*7e3f0*/  F2FP.SATFINITE.E4M3.F32.PACK_AB_MERGE_C R25, R160, R168, RZ ;  /* 0x000000a8a019723e */ /* 0x001fca00048070ff */
[----:B------:R-:W-:Y:S04]  /*7e400*/  STL [R1+0x1060], R25 ;  /* 0x0010601901007387 */ /* 0x000fe80000100800 */
[----:B------:R-:W2:Y:S01]  /*7e410*/  LDL.LU R177, [R1+0x1114] ;  /* 0x0011140001b17983 */ /* 0x000ea20000300800 */
[----:B------:R-:W-:-:S05]  /*7e420*/  F2FP.SATFINITE.E4M3.F32.PACK_AB_MERGE_C R24, R158, R159, RZ ;  /* 0x0000009f9e18723e */ /* 0x000fca00048070ff */
        /* <DEDUP_REMOVED lines=9> */
[----:B------:R0:W-:Y:S02]  /*7e4c0*/  STL.64 [R1+0x17f0], R24 ;  /* 0x0017f01801007387 */ /* 0x0001e40000100a00 */
[----:B0-----:R-:W-:Y:S02]  /*7e4d0*/  IADD3 R24, P3, R153, R4, RZ ;  /* 0x0000000499187210 */ /* 0x001fe40007f7e0ff */
[----:B---3--:R-:W-:-:S03]  /*7e4e0*/  F2FP.SATFINITE.E4M3.F32.PACK_AB_MERGE_C R26, R173, R174, RZ ;  /* 0x000000aead1a723e */ /* 0x008fc600048070ff */
[----:B------:R-:W-:Y:S02]  /*7e4f0*/  IMAD.X R25, R154, 0x1, R3, P3 ;  /* 0x000000019a197824 */ /* 0x000fe400018e0603 */
[----:B------:R-:W-:Y:S04]  /*7e500*/  STL [R1+0x4f48], R26 ;  /* 0x004f481a01007387 */ /* 0x000fe80000100800 */
[----:B------:R-:W3:Y:S04]  /*7e510*/  LDL.LU R174, [R1+0x1130] ;  /* 0x0011300001ae7983 */ /* 0x000ee80000300800 */
[----:B------:R-:W3:Y:S04]  /*7e520*/  LDL.LU R173, [R1+0x1134] ;  /* 0x0011340001ad7983 */ /* 0x000ee80000300800 */
[----:B------:R4:W-:Y:S01]  /*7e530*/  STL.64 [R1+0x17e8], R24 ;  /* 0x0017e81801007387 */ /* 0x0009e20000100a00 */
[----:B------:R-:W-:Y:S01]  /*7e540*/  VIADD R153, R153, UR5 ;  /* 0x0000000599997c36 */ /* 0x000fe20008000000 */
[----:B------:R-:W-:Y:S01]  /*7e550*/  ULDC UR5, c[0x0][0x248] ;  /* 0x0000920000057ab9 */ /* 0x000fe20000000800 */
[----:B----4-:R-:W-:-:S02]  /*7e560*/  F2FP.SATFINITE.E4M3.F32.PACK_AB_MERGE_C R24, R169, R170, RZ ;  /* 0x000000aaa918723e */ /* 0x010fc400048070ff */
[----:B------:R-:W4:Y:S04]  /*7e570*/  LDL.LU R170, [R1+0x1138] ;  /* 0x0011380001aa7983 */ /* 0x000f280000300800 */
[----:B------:R-:W4:Y:S04]  /*7e580*/  LDL.LU R169, [R1+0x113c] ;  /* 0x00113c0001a97983 */ /* 0x000f280000300800 */
[----:B------:R0:W-:Y:S01]  /*7e590*/  STL [R1+0x4f54], R24 ;  /* 0x004f541801007387 */ /* 0x0001e20000100800 */
[----:B------:R-:W-:Y:S02]  /*7e5a0*/  SHF.R.S32.HI R154, RZ, 0x1f, R153 ;  /* 0x0000001fff9a7819 */ /* 0x000fe40000011499 */
[----:B0-----:R-:W-:-:S05]  /*7e5b0*/  F2FP.SATFINITE.E4M3.F32.PACK_AB_MERGE_C R24, R181, R182, RZ ;  /* 0x000000b6b518723e */ /* 0x001fca00048070ff */
[----:B------:R0:W-:Y:S01]  /*7e5c0*/  STL [R1+0x4f34], R24 ;  /* 0x004f341801007387 */ /* 0x0001e20000100800 */
[----:B------:R-:W-:Y:S02]  /*7e5d0*/  F2FP.SATFINITE.E4M3.F32.PACK_AB_MERGE_C R26, R179, R180, RZ ;  /* 0x000000b4b31a723e */ /* 0x000fe400048070ff */
        /* <DEDUP_REMOVED lines=15> */
[----:B0-----:R-:W-:Y:S02]  /*7e6d0*/  IADD3 R24, P3, R153, R6, RZ ;  /* 0x0000000699187210 */ /* 0x001fe40007f7e0ff */
[----:B------:R-:W-:-:S03]  /*7e6e0*/  F2FP.SATFINITE.E4M3.F32.PACK_AB_MERGE_C R27, R177, R178, RZ ;  /* 0x000000b2b11b723e */ /* 0x000fc600048070ff */
[----:B------:R-:W-:Y:S02]  /*7e6f0*/  IMAD.X R25, R154, 0x1, R5, P3 ;  /* 0x000000019a197824 */ /* 0x000fe400018e0605 */
[----:B------:R-:W-:Y:S01]  /*7e700*/  STL [R1+0x4f00], R27 ;  /* 0x004f001b01007387 */ /* 0x000fe20000100800 */
[----:B------:R-:W-:-:S05]  /*7e710*/  F2FP.SATFINITE.E4M3.F32.PACK_AB_MERGE_C R26, R175, R176, RZ ;  /* 0x000000b0af1a723e */ /* 0x000fca00048070ff */
[----:B------:R0:W-:Y:S04]  /*7e720*/  STL [R1+0x4f08], R26 ;  /* 0x004f081a01007387 */ /* 0x0001e80000100800 */
[----:B------:R1:W-:Y:S01]  /*7e730*/  STL.64 [R1+0x17d0], R24 ;  /* 0x0017d01801007387 */ /* 0x0003e20000100a00 */
[----:B0-----:R-:W-:Y:S02]  /*7e740*/  F2FP.SATFINITE.E4M3.F32.PACK_AB_MERGE_C R26, R160, R168, RZ ;  /* 0x000000a8a01a723e */ /* 0x001fe400048070ff */
[----:B-1----:R-:W-:-:S03]  /*7e750*/  IADD3 R24, P3, R153, R4, RZ ;  /* 0x0000000499187210 */ /* 0x002fc60007f7e0ff */
[----:B------:R-:W-:Y:S02]  /*7e760*/  STL [R1+0x4ee8], R26 ;  /* 0x004ee81a01007387 */ /* 0x000fe40000100800 */
[----:B------:R-:W-:-:S05]  /*7e770*/  IMAD.X R25, R154, 0x1, R3, P3 ;  /* 0x000000019a197824 */ /* 0x000fca00018e0603 */
[----:B------:R0:W-:Y:S04]  /*7e780*/  STL.64 [R1+0x17c8], R24 ;  /* 0x0017c81801007387 */ /* 0x0001e80000100a00 */
[----:B------:R-:W2:Y:S04]  /*7e790*/  LDL.LU R168, [R1+0x1150] ;  /* 0x0011500001a87983 */ /* 0x000ea80000300800 */
[----:B------:R-:W2:Y:S01]  /*7e7a0*/  LDL.LU R160, [R1+0x1154] ;  /* 0x0011540001a07983 */ /* 0x000ea20000300800 */
[----:B0-----:R-:W-:-:S05]  /*7e7b0*/  F2FP.SATFINITE.E4M3.F32.PACK_AB_MERGE_C R24, R158, R159, RZ ;  /* 0x0000009f9e18723e */ /* 0x001fca00048070ff */
[----:B------:R3:W-:Y:S04]  /*7e7c0*/  STL [R1+0x4ef0], R24 ;  /* 0x004ef01801007387 */ /* 0x0007e80000100800 */
[----:B------:R-:W2:Y:S04]  /*7e7d0*/  LDL.LU R159, [R1+0x1158] ;  /* 0x00115800019f7983 */ /* 0x000ea80000300800 */
[----:B------:R-:W2:Y:S01]  /*7e7e0*/  LDL.LU R158, [R1+0x115c] ;  /* 0x00115c00019e7983 */ /* 0x000ea20000300800 */
[----:B---3--:R-:W-:-:S05]  /*7e7f0*/  F2FP.SATFINITE.E4M3.F32.PACK_AB_MERGE_C R24, R173, R174, RZ ;  /* 0x000000aead18723e */ /* 0x008fca00048070ff */
[----:B------:R4:W-:Y:S04]  /*7e800*/  STL [R1+0x4ec4], R24 ;  /* 0x004ec41801007387 */ /* 0x0009e80000100800 */
[----:B------:R-:W3:Y:S04]  /*7e810*/  LDL.LU R184, [R1+0x1160] ;  /* 0x0011600001b87983 */ /* 0x000ee80000300800 */
[----:B------:R-:W3:Y:S01]  /*7e820*/  LDL.LU R183, [R1+0x1164] ;  /* 0x0011640001b77983 */ /* 0x000ee20000300800 */
[----:B------:R-:W-:Y:S01]  /*7e830*/  VIADD R153, R153, UR5 ;  /* 0x0000000599997c36 */ /* 0x000fe20008000000 */
[----:B------:R-:W-:Y:S01]  /*7e840*/  ULDC UR5, c[0x0][0x248] ;  /* 0x0000920000057ab9 */ /* 0x000fe20000000800 */
[----:B----4-:R-:W-:-:S05]  /*7e850*/  F2FP.SATFINITE.E4M3.F32.PACK_AB_MERGE_C R24, R169, R170, RZ ;  /* 0x000000aaa918723e */ /* 0x010fca00048070ff */
[----:B------:R0:W-:Y:S04]  /*7e860*/  STL [R1+0x4ed4], R24 ;  /* 0x004ed41801007387 */ /* 0x0001e80000100800 */
[----:B------:R-:W4:Y:S04]  /*7e870*/  LDL.LU R182, [R1+0x1168] ;  /* 0x0011680001b67983 */ /* 0x000f280000300800 */
[----:B------:R-:W4:Y:S04]  /*7e880*/  LDL.LU R181, [R1+0x116c] ;  /* 0x00116c0001b57983 */ /* 0x000f280000300800 */
[----:B------:R-:W4:Y:S01]  /*7e890*/  LDL.LU R170, [R1+0x1170] ;  /* 0x0011700001aa7983 */ /* 0x000f220000300800 */
[----:B------:R-:W-:-:S03]  /*7e8a0*/  SHF.R.S32.HI R154, RZ, 0x1f, R153 ;  /* 0x0000001fff9a7819 */ /* 0x000fc60000011499 */
        /* <DEDUP_REMOVED lines=38> */
[----:B------:R4:W-:Y:S01]  /*7eb10*/  STL.64 [R1+0x17a8], R24 ;  /* 0x0017a81801007387 */ /* 0x0009e20000100a00 */
[----:B------:R-:W-:Y:S01]  /*7eb20*/  VIADD R153, R153, UR5 ;  /* 0x0000000599997c36 */ /* 0x000fe20008000000 */
[----:B------:R-:W-:Y:S01]  /*7eb30*/  ULDC UR5, c[0x0][0x248] ;  /* 0x0000920000057ab9 */ /* 0x000fe20000000800 */
[----:B----4-:R-:W-:Y:S02]  /*7eb40*/  F2FP.SATFINITE.E4M3.F32.PACK_AB_MERGE_C R25, R181, R182, RZ ;  /* 0x000000b6b519723e */ /* 0x010fe400048070ff */
[----:B------:R-:W-:Y:S02]  /*7eb50*/  F2FP.SATFINITE.E4M3.F32.PACK_AB_MERGE_C R24, R169, R170, RZ ;  /* 0x000000aaa918723e */ /* 0x000fe400048070ff */
[----:B------:R-:W3:Y:S04]  /*7eb60*/  LDL.LU R170, [R1+0x11b8] ;  /* 0x0011b80001aa7983 */ /* 0x000ee80000300800 */
[----:B------:R-:W-:Y:S04]  /*7eb70*/  STL [R1+0x4e58], R25 ;  /* 0x004e581901007387 */ /* 0x000fe80000100800 */
[----:B------:R-:W3:Y:S01]  /*7eb80*/  LDL.LU R169, [R1+0x11bc] ;  /* 0x0011bc0001a97983 */ /* 0x000ee20000300800 */
[----:B------:R-:W-:-:S03]  /*7eb90*/  SHF.R.S32.HI R154, RZ, 0x1f, R153 ;  /* 0x0000001fff9a7819 */ /* 0x000fc60000011499 */
[----:B------:R0:W-:Y:S01]  /*7eba0*/  STL [R1+0x4e2c], R24 ;  /* 0x004e2c1801007387 */ /* 0x0001e20000100800 */
[----:B------:R-:W-:Y:S02]  /*7ebb0*/  F2FP.SATFINITE.E4M3.F32.PACK_AB_MERGE_C R26, R179, R180, RZ ;  /* 0x000000b4b31a723e */ /* 0x000fe400048070ff */
[----:B0-----:R-:W-:-:S03]  /*7ebc0*/  IADD3 R24, P3, R153, R2, RZ ;  /* 0x0000000299187210 */ /* 0x001fc60007f7e0ff */
[----:B------:R-:W-:Y:S02]  /*7ebd0*/  STL [R1+0x4e34], R26 ;  /* 0x004e341a01007387 */ /* 0x000fe40000100800 */
[----:B------:R-:W-:-:S05]  /*7ebe0*/  IMAD.X R25, R154, 0x1, R13, P3 ;  /* 0x000000019a197824 */ /* 0x000fca00018e060d */
[----:B------:R0:W-:Y:S02]  /*7ebf0*/  STL.64 [R1+0x17a0], R24 ;  /* 0x0017a01801007387 */ /* 0x0001e40000100a00 */
[----:B0-----:R-:W-:-:S05]  /*7ec00*/  IADD3 R24, P3, R153, R0, RZ ;  /* 0x0000000099187210 */ /* 0x001fca0007f7e0ff */
[----:B------:R-:W-:Y:S01]  /*7ec10*/  IMAD.X R25, R154, 0x1, R7, P3 ;  /* 0x000000019a197824 */ /* 0x000fe200018e0607 */
[----:B--2---:R-:W-:-:S05]  /*7ec20*/  F2FP.SATFINITE.E4M3.F32.PACK_AB_MERGE_C R27, R177, R178, RZ ;  /* 0x000000b2b11b723e */ /* 0x004fca00048070ff */
[----:B------:R0:W-:Y:S01]  /*7ec30*/  STL [R1+0x4e0c], R27 ;  /* 0x004e0c1b01007387 */ /* 0x0001e20000100800 */
[----:B------:R-:W-:-:S05]  /*7ec40*/  F2FP.SATFINITE.E4M3.F32.PACK_AB_MERGE_C R26, R175, R176, RZ ;  /* 0x000000b0af1a723e */ /* 0x000fca00048070ff */
[----:B------:R1:W-:Y:S01]  /*7ec50*/  STL [R1+0x4e18], R26 ;  /* 0x004e181a01007387 */ /* 0x0003e20000100800 */
[----:B0-----:R-:W-:-:S03]  /*7ec60*/  F2FP.SATFINITE.E4M3.F32.PACK_AB_MERGE_C R27, R173, R174, RZ ;  /* 0x000000aead1b723e */ /* 0x001fc600048070ff */
[----:B------:R0:W-:Y:S01]  /*7ec70*/  STL.64 [R1+0x1798], R24 ;  /* 0x0017981801007387 */ /* 0x0001e20000100a00 */
[----:B-1----:R-:W-:-:S03]  /*7ec80*/  F2FP.SATFINITE.E4M3.F32.PACK_AB_MERGE_C R26, R171, R172, RZ ;  /* 0x000000acab1a723e */ /* 0x002fc600048070ff */
[----:B------:R-:W-:Y:S01]  /*7ec90*/  STL [R1+0x4df0], R27 ;  /* 0x004df01b01007387 */ /* 0x000fe20000100800 */
[----:B0-----:R-:W-:-:S03]  /*7eca0*/  IADD3 R24, P3, R153, R6, RZ ;  /* 0x0000000699187210 */ /* 0x001fc60007f7e0ff */
[----:B------:R0:W-:Y:S02]  /*7ecb0*/  STL [R1+0x4df8], R26 ;  /* 0x004df81a01007387 */ /* 0x0001e40000100800 */
[----:B------:R-:W-:Y:S01]  /*7ecc0*/  IMAD.X R25, R154, 0x1, R5, P3 ;  /* 0x000000019a197824 */ /* 0x000fe200018e0605 */
[----:B0-----:R-:W-:-:S04]  /*7ecd0*/  F2FP.SATFINITE.E4M3.F32.PACK_AB_MERGE_C R26, R155, R157, RZ ;  /* 0x0000009d9b1a723e */ /* 0x001fc800048070ff */
[----:B------:R0:W-:Y:S04]  /*7ece0*/  STL.64 [R1+0x1790], R24 ;  /* 0x0017901801007387 */ /* 0x0001e80000100a00 */
[----:B------:R-:W-:Y:S04]  /*7ecf0*/  STL [R1+0x4db0], R26 ;  /* 0x004db01a01007387 */ /* 0x000fe80000100800 */
[----:B------:R-:W2:Y:S04]  /*7ed00*/  LDL.LU R157, [R1+0x11c0] ;  /* 0x0011c000019d7983 */ /* 0x000ea80000300800 */
[----:B------:R-:W2:Y:S01]  /*7ed10*/  LDL.LU R155, [R1+0x11c4] ;  /* 0x0011c400019b7983 */ /* 0x000ea20000300800 */
[----:B0-----:R-:W-:-:S05]  /*7ed20*/  IADD3 R24, P3, R153, R4, RZ ;  /* 0x0000000499187210 */ /* 0x001fca0007f7e0ff */
[----:B------:R-:W-:-:S05]  /*7ed30*/  IMAD.X R25, R154, 0x1, R3, P3 ;  /* 0x000000019a197824 */ /* 0x000fca00018e0603 */
[----:B------:R0:W-:Y:S02]  /*7ed40*/  STL.64 [R1+0x1788], R24 ;  /* 0x0017881801007387 */ /* 0x0001e40000100a00 */
[----:B0-----:R-:W-:Y:S02]  /*7ed50*/  F2FP.SATFINITE.E4M3.F32.PACK_AB_MERGE_C R24, R160, R168, RZ ;  /* 0x000000a8a018723e */ /* 0x001fe400048070ff */
[----:B------:R-:W4:Y:S04]  /*7ed60*/  LDL.LU R168, [R1+0x11c8] ;  /* 0x0011c80001a87983 */ /* 0x000f280000300800 */
[----:B------:R-:W4:Y:S04]  /*7ed70*/  LDL.LU R160, [R1+0x11cc] ;  /* 0x0011cc0001a07983 */ /* 0x000f280000300800 */
[----:B------:R0:W-:Y:S04]  /*7ed80*/  STL [R1+0x4dc4], R24 ;  /* 0x004dc41801007387 */ /* 0x0001e80000100800 */
[----:B------:R-:W4:Y:S04]  /*7ed90*/  LDL.LU R186, [R1+0x11d0] ;  /* 0x0011d00001ba7983 */ /* 0x000f280000300800 */
[----:B------:R-:W4:Y:S01]  /*7eda0*/  LDL.LU R185, [R1+0x11d4] ;  /* 0x0011d40001b97983 */ /* 0x000f220000300800 */
[----:B0-----:R-:W-:-:S05]  /*7edb0*/  F2FP.SATFINITE.E4M3.F32.PACK_AB_MERGE_C R24, R158, R159, RZ ;  /* 0x0000009f9e18723e */ /* 0x001fca00048070ff */
[----:B------:R3:W-:Y:S04]  /*7edc0*/  STL [R1+0x4d7c], R24 ;  /* 0x004d7c1801007387 */ /* 0x0007e80000100800 */
[----:B------:R-:W4:Y:S04]  /*7edd0*/  LDL.LU R184, [R1+0x11d8] ;  /* 0x0011d80001b87983 */ /* 0x000f280000300800 */
[----:B------:R-:W4:Y:S04]  /*7ede0*/  LDL.LU R183, [R1+0x11dc] ;  /* 0x0011dc0001b77983 */ /* 0x000f280000300800 */
[----:B------:R-:W4:Y:S04]  /*7edf0*/  LDL.LU R159, [R1+0x11e0] ;  /* 0x0011e000019f7983 */ /* 0x000f280000300800 */
[----:B------:R-:W4:Y:S04]  /*7ee00*/  LDL.LU R158, [R1+0x11e4] ;  /* 0x0011e400019e7983 */ /* 0x000f280000300800 */
[----:B------:R-:W4:Y:S04]  /*7ee10*/  LDL.LU R182, [R1+0x11e8] ;  /* 0x0011e80001b67983 */ /* 0x000f280000300800 */
[----:B------:R-:W4:Y:S01]  /*7ee20*/  LDL.LU R181, [R1+0x11ec] ;  /* 0x0011ec0001b57983 */ /* 0x000f220000300800 */
[----:B------:R-:W-:Y:S01]  /*7ee30*/  VIADD R153, R153, UR5 ;  /* 0x0000000599997c36 */ /* 0x000fe20008000000 */
[----:B------:R-:W-:-:S04]  /*7ee40*/  ULDC UR5, c[0x0][0x248] ;  /* 0x0000920000057ab9 */ /* 0x000fc80000000800 */
[----:B------:R-:W-:Y:S02]  /*7ee50*/  SHF.R.S32.HI R154, RZ, 0x1f, R153 ;  /* 0x0000001fff9a7819 */ /* 0x000fe40000011499 */
[----:B---3--:R-:W-:-:S05]  /*7ee60*/  F2FP.SATFINITE.E4M3.F32.PACK_AB_MERGE_C R24, R169, R170, RZ ;  /* 0x000000aaa918723e */ /* 0x008fca00048070ff */
[----:B------:R0:W-:Y:S04]  /*7ee70*/  STL [R1+0x4da0], R24 ;  /* 0x004da01801007387 */ /* 0x0001e80000100800 */
[----:B------:R-:W3:Y:S04]  /*7ee80*/  LDL.LU R180, [R1+0x11f0] ;  /* 0x0011f00001b47983 */ /* 0x000ee80000300800 */
[----:B------:R-:W3:Y:S01]  /*7ee90*/  LDL.LU R179, [R1+0x11f4] ;  /* 0x0011f40001b37983 */ /* 0x000ee20000300800 */
[----:B0-----:R-:W-:-:S03]  /*7eea0*/  IADD3 R24, P3, R153, R2, RZ ;  /* 0x0000000299187210 */ /* 0x001fc60007f7e0ff */
[----:B------:R-:W3:Y:S04]  /*7eeb0*/  LDL.LU R178, [R1+0x11f8] ;  /* 0x0011f80001b27983 */ /* 0x000ee80000300800 */
[----:B------:R-:W3:Y:S01]  /*7eec0*/  LDL.LU R177, [R1+0x11fc] ;  /* 0x0011fc0001b17983 */ /* 0x000ee20000300800 */
[----:B------:R-:W-:-:S03]  /*7eed0*/  IMAD.X R25, R154, 0x1, R13, P3 ;  /* 0x000000019a197824 */ /* 0x000fc600018e060d */
[----:B------:R-:W3:Y:S04]  /*7eee0*/  LDL.LU R176, [R1+0xe00] ;  /* 0x000e000001b07983 */ /* 0x000ee80000300800 */
[----:B------:R-:W3:Y:S04]  /*7eef0*/  LDL.LU R175, [R1+0xe04] ;  /* 0x000e040001af7983 */ /* 0x000ee80000300800 */
[----:B------:R-:W3:Y:S04]  /*7ef00*/  LDL.LU R174, [R1+0xe08] ;  /* 0x000e080001ae7983 */ /* 0x000ee80000300800 */
[----:B------:R2:W-:Y:S04]  /*7ef10*/  STL.64 [R1+0x1780], R24 ;  /* 0x0017801801007387 */ /* 0x0005e80000100a00 */
[----:B------:R-:W3:Y:S04]  /*7ef20*/  LDL.LU R173, [R1+0xe0c] ;  /* 0x000e0c0001ad7983 */ /* 0x000ee80000300800 */
[----:B------:R-:W3:Y:S04]  /*7ef30*/  LDL.LU R172, [R1+0xe10] ;  /* 0x000e100001ac7983 */ /* 0x000ee80000300800 */
[----:B------:R-:W3:Y:S04]  /*7ef40*/  LDL.LU R171, [R1+0xe14] ;  /* 0x000e140001ab7983 */ /* 0x000ee80000300800 */
[----:B------:R-:W3:Y:S04]  /*7ef50*/  LDL.LU R170, [R1+0xe18] ;  /* 0x000e180001aa7983 */ /* 0x000ee80000300800 */
[----:B------:R-:W3:Y:S01]  /*7ef60*/  LDL.LU R169, [R1+0xe1c] ;  /* 0x000e1c0001a97983 */ /* 0x000ee20000300800 */
[----:B--2---:R-:W-:-:S03]  /*7ef70*/  F2FP.SATFINITE.E4M3.F32.PACK_AB_MERGE_C R24, R155, R157, RZ ;  /* 0x0000009d9b18723e */ /* 0x004fc600048070ff */
[----:B------:R-:W2:Y:S04]  /*7ef80*/  LDL.LU R157, [R1+0xe20] ;  /* 0x000e2000019d7983 */ /* 0x000ea80000300800 */
[----:B------:R-:W2:Y:S04]  /*7ef90*/  LDL.LU R155, [R1+0xe24] ;  /* 0x000e2400019b7983 */ /* 0x000ea80000300800 */
[----:B------:R0:W-:Y:S02]  /*7efa0*/  STL [R1+0x4d30], R24 ;  /* 0x004d301801007387 */ /* 0x0001e40000100800 */
[----:B0-----:R-:W-:-:S05]  /*7efb0*/  IADD3 R24, P3, R153, R0, RZ ;  /* 0x0000000099187210 */ /* 0x001fca0007f7e0ff */
[----:B------:R-:W-:Y:S01]  /*7efc0*/  IMAD.X R25, R154, 0x1, R7, P3 ;  /* 0x000000019a197824 */ /* 0x000fe200018e0607 */
[----:B----4-:R-:W-:-:S05]  /*7efd0*/  F2FP.SATFINITE.E4M3.F32.PACK_AB_MERGE_C R26, R160, R168, RZ ;  /* 0x000000a8a01a723e */ /* 0x010fca00048070ff */
[----:B------:R-:W-:Y:S04]  /*7efe0*/  STL [R1+0x4d50], R26 ;  /* 0x004d501a01007387 */ /* 0x000fe80000100800 */
[----:B------:R-:W4:Y:S04]  /*7eff0*/  LDL.LU R168, [R1+0xe28] ;  /* 0x000e280001a87983 */ /* 0x000f280000300800 */
[----:B------:R-:W4:Y:S04]  /*7f000*/  LDL.LU R160, [R1+0xe2c] ;  /* 0x000e2c0001a07983 */ /* 0x000f280000300800 */
[----:B------:R0:W-:Y:S01]  /*7f010*/  STL.64 [R1+0x1778], R24 ;  /* 0x0017781801007387 */ /* 0x0001e20000100a00 */
[----:B------:R-:W-:-:S02]  /*7f020*/  F2FP.SATFINITE.E4M3.F32.PACK_AB_MERGE_C R27, R185, R186, RZ ;  /* 0x000000bab91b723e */ /* 0x000fc400048070ff */
[----:B0-----:R-:W-:Y:S02]  /*7f030*/  IADD3 R24, P3, R153, R6, RZ ;  /* 0x0000000699187210 */ /* 0x001fe40007f7e0ff */
[----:B------:R-:W-:-:S03]  /*7f040*/  F2FP.SATFINITE.E4M3.F32.PACK_AB_MERGE_C R26, R183, R184, RZ ;  /* 0x000000b8b71a723e */ /* 0x000fc600048070ff */
[----:B------:R-:W-:Y:S01]  /*7f050*/  IMAD.X R25, R154, 0x1, R5, P3 ;  /* 0x000000019a197824 */ /* 0x000fe200018e0605 */
[----:B------:R-:W-:Y:S04]  /*7f060*/  STL [R1+0x4cf4], R27 ;  /* 0x004cf41b01007387 */ /* 0x000fe80000100800 */
[----:B------:R0:W-:Y:S04]  /*7f070*/  STL [R1+0x4d0c], R26 ;  /* 0x004d0c1a01007387 */ /* 0x0001e80000100800 */
[----:B------:R1:W-:Y:S01]  /*7f080*/  STL.64 [R1+0x1770], R24 ;  /* 0x0017701801007387 */ /* 0x0003e20000100a00 */
[----:B0-----:R-:W-:-:S02]  /*7f090*/  F2FP.SATFINITE.E4M3.F32.PACK_AB_MERGE_C R26, R158, R159, RZ ;  /* 0x0000009f9e1a723e */ /* 0x001fc400048070ff */
[----:B-1----:R-:W-:-:S03]  /*7f0a0*/  IADD3 R24, P3, R153, R4, RZ ;  /* 0x0000000499187210 */ /* 0x002fc60007f7e0ff */
[----:B------:R-:W-:Y:S02]  /*7f0b0*/  STL [R1+0x4c78], R26 ;  /* 0x004c781a01007387 */ /* 0x000fe40000100800 */
[----:B------:R-:W-:Y:S02]  /*7f0c0*/  IMAD.X R25, R154, 0x1, R3, P3 ;  /* 0x000000019a197824 */ /* 0x000fe400018e0603 */
[----:B------:R-:W4:Y:S04]  /*7f0d0*/  LDL.LU R159, [R1+0xe30] ;  /* 0x000e3000019f7983 */ /* 0x000f280000300800 */
[----:B------:R-:W4:Y:S01]  /*7f0e0*/  LDL.LU R158, [R1+0xe34] ;  /* 0x000e3400019e7983 */ /* 0x000f220000300800 */
[----:B------:R-:W-:Y:S01]  /*7f0f0*/  VIADD R153, R153, UR5 ;  /* 0x0000000599997c36 */ /* 0x000fe20008000000 */
[----:B------:R-:W-:-:S02]  /*7f100*/  ULDC UR5, c[0x0][0x248] ;  /* 0x0000920000057ab9 */ /* 0x000fc40000000800 */
[----:B------:R0:W-:Y:S02]  /*7f110*/  STL.64 [R1+0x1768], R24 ;  /* 0x0017681801007387 */ /* 0x0001e40000100a00 */
[----:B------:R-:W-:Y:S02]  /*7f120*/  SHF.R.S32.HI R154, RZ, 0x1f, R153 ;  /* 0x0000001fff9a7819 */ /* 0x000fe40000011499 */
[----:B0-----:R-:W-:Y:S02]  /*7f130*/  F2FP.SATFINITE.E4M3.F32.PACK_AB_MERGE_C R25, R181, R182, RZ ;  /* 0x000000b6b519723e */ /* 0x001fe400048070ff */
[----:B---3--:R-:W-:-:S03]  /*7f140*/  F2FP.SATFINITE.E4M3.F32.PACK_AB_MERGE_C R24, R179, R180, RZ ;  /* 0x000000b4b318723e */ /* 0x008fc600048070ff */
[----:B------:R-:W-:Y:S04]  /*7f150*/  STL [R1+0x4cb8], R25 ;  /* 0x004cb81901007387 */ /* 0x000fe80000100800 */
[----:B------:R0:W-:Y:S01]  /*7f160*/  STL [R1+0x4c18], R24 ;  /* 0x004c181801007387 */ /* 0x0001e20000100800 */
[----:B------:R-:W-:Y:S02]  /*7f170*/  F2FP.SATFINITE.E4M3.F32.PACK_AB_MERGE_C R26, R177, R178, RZ ;  /* 0x000000b2b11a723e */ /* 0x000fe400048070ff */
[----:B0-----:R-:W-:-:S03]  /*7f180*/  IADD3 R24, P3, R153, R2, RZ ;  /* 0x0000000299187210 */ /* 0x001fc60007f7e0ff */
[----:B------:R0:W-:Y:S02]  /*7f190*/  STL [R1+0x4c38], R26 ;  /* 0x004c381a01007387 */ /* 0x0001e40000100800 */
[----:B------:R-:W-:Y:S01]  /*7f1a0*/  IMAD.X R25, R154, 0x1, R13, P3 ;  /* 0x000000019a197824 */ /* 0x000fe200018e060d */
[----:B------:R-:W-:-:S04]  /*7f1b0*/  F2FP.SATFINITE.E4M3.F32.PACK_AB_MERGE_C R27, R175, R176, RZ ;  /* 0x000000b0af1b723e */ /* 0x000fc800048070ff */
[----:B------:R1:W-:Y:S01]  /*7f1c0*/  STL.64 [R1+0x1760], R24 ;  /* 0x0017601801007387 */ /* 0x0003e20000100a00 */
[----:B0-----:R-:W-:-:S03]  /*7f1d0*/  F2FP.SATFINITE.E4M3.F32.PACK_AB_MERGE_C R26, R173, R174, RZ ;  /* 0x000000aead1a723e */ /* 0x001fc600048070ff */
[----:B------:R0:W-:Y:S01]  /*7f1e0*/  STL [R1+0x4bc8], R27 ;  /* 0x004bc81b01007387 */ /* 0x0001e20000100800 */
[----:B-1----:R-:W-:-:S03]  /*7f1f0*/  IADD3 R24, P3, R153, R0, RZ ;  /* 0x0000000099187210 */ /* 0x002fc60007f7e0ff */
[----:B------:R1:W-:Y:S02]  /*7f200*/  STL [R1+0x4bd4], R26 ;  /* 0x004bd41a01007387 */ /* 0x0003e40000100800 */
[----:B------:R-:W-:Y:S01]  /*7f210*/  IMAD.X R25, R154, 0x1, R7, P3 ;  /* 0x000000019a197824 */ /* 0x000fe200018e0607 */
[----:B0-----:R-:W-:-:S04]  /*7f220*/  F2FP.SATFINITE.E4M3.F32.PACK_AB_MERGE_C R27, R171, R172, RZ ;  /* 0x000000acab1b723e */ /* 0x001fc800048070ff */
[----:B------:R0:W-:Y:S01]  /*7f230*/  STL.64 [R1+0x1758], R24 ;  /* 0x0017581801007387 */ /* 0x0001e20000100a00 */
[----:B-1----:R-:W-:-:S03]  /*7f240*/  F2FP.SATFINITE.E4M3.F32.PACK_AB_MERGE_C R26, R169, R170, RZ ;  /* 0x000000aaa91a723e */ /* 0x002fc600048070ff */
[----:B------:R-:W-:Y:S01]  /*7f250*/  STL [R1+0x4b84], R27 ;  /* 0x004b841b01007387 */ /* 0x000fe20000100800 */
        /* <DEDUP_REMOVED lines=8> */
[----:B0-----:R-:W-:-:S05]  /*7f2e0*/  IADD3 R24, P3, R153, R4, RZ ;  /* 0x0000000499187210 */ /* 0x001fca0007f7e0ff */
[----:B------:R-:W-:-:S05]  /*7f2f0*/  IMAD.X R25, R154, 0x1, R3, P3 ;  /* 0x000000019a197824 */ /* 0x000fca00018e0603 */
[----:B------:R4:W-:Y:S04]  /*7f300*/  STL.64 [R1+0x1748], R24 ;  /* 0x0017481801007387 */ /* 0x0009e80000100a00 */
[----:B------:R-:W3:Y:S04]  /*7f310*/  LDL.LU R188, [R1+0xe40] ;  /* 0x000e400001bc7983 */ /* 0x000ee80000300800 */
[----:B------:R-:W3:Y:S01]  /*7f320*/  LDL.LU R187, [R1+0xe44] ;  /* 0x000e440001bb7983 */ /* 0x000ee20000300800 */
[----:B----4-:R-:W-:-:S05]  /*7f330*/  F2FP.SATFINITE.E4M3.F32.PACK_AB_MERGE_C R24, R160, R168, RZ ;  /* 0x000000a8a018723e */ /* 0x010fca00048070ff */
        /* <DEDUP_REMOVED lines=25> */
[----:B--2---:R-:W-:-:S03]  /*7f4d0*/  F2FP.SATFINITE.E4M3.F32.PACK_AB_MERGE_C R24, R155, R157, RZ ;  /* 0x0000009d9b18723e */ /* 0x004fc600048070ff */
[----:B------:R-:W2:Y:S04]  /*7f4e0*/  LDL.LU R157, [R1+0xea0] ;  /* 0x000ea000019d7983 */ /* 0x000ea80000300800 */
[----:B------:R-:W2:Y:S01]  /*7f4f0*/  LDL.LU R155, [R1+0xea4] ;  /* 0x000ea400019b7983 */ /* 0x000ea20000300800 */
[----:B------:R-:W-:Y:S01]  /*7f500*/  VIADD R153, R153, UR5 ;  /* 0x0000000599997c36 */ /* 0x000fe20008000000 */
[----:B------:R-:W-:Y:S02]  /*7f510*/  ULDC UR5, c[0x0][0x248] ;  /* 0x0000920000057ab9 */ /* 0x000fe40000000800 */
[----:B------:R0:W-:Y:S02]  /*7f520*/  STL [R1+0x4af4], R24 ;  /* 0x004af41801007387 */ /* 0x0001e40000100800 */
[----:B------:R-:W-:-:S02]  /*7f530*/  SHF.R.S32.HI R154, RZ, 0x1f, R153 ;  /* 0x0000001fff9a7819 */ /* 0x000fc40000011499 */
[----:B0-----:R-:W-:-:S05]  /*7f540*/  IADD3 R24, P3, R153, R2, RZ ;  /* 0x0000000299187210 */ /* 0x001fca0007f7e0ff */
[----:B------:R-:W-:-:S05]  /*7f550*/  IMAD.X R25, R154, 0x1, R13, P3 ;  /* 0x000000019a197824 */ /* 0x000fca00018e060d */
[----:B------:R0:W-:Y:S01]  /*7f560*/  STL.64 [R1+0x1740], R24 ;  /* 0x0017401801007387 */ /* 0x0001e20000100a00 */
[----:B---3--:R-:W-:Y:S02]  /*7f570*/  F2FP.SATFINITE.E4M3.F32.PACK_AB_MERGE_C R27, R187, R188, RZ ;  /* 0x000000bcbb1b723e */ /* 0x008fe400048070ff */
[----:B0-----:R-:W-:-:S03]  /*7f580*/  IADD3 R24, P3, R153, R0, RZ ;  /* 0x0000000099187210 */ /* 0x001fc60007f7e0ff */
[----:B------:R0:W-:Y:S02]  /*7f590*/  STL [R1+0x4a6c], R27 ;  /* 0x004a6c1b01007387 */ /* 0x0001e40000100800 */
[----:B------:R-:W-:Y:S01]  /*7f5a0*/  IMAD.X R25, R154, 0x1, R7, P3 ;  /* 0x000000019a197824 */ /* 0x000fe200018e0607 */
[----:B----4-:R-:W-:-:S05]  /*7f5b0*/  F2FP.SATFINITE.E4M3.F32.PACK_AB_MERGE_C R26, R185, R186, RZ ;  /* 0x000000bab91a723e */ /* 0x010fca00048070ff */
[----:B------:R1:W-:Y:S04]  /*7f5c0*/  STL [R1+0x4a9c], R26 ;  /* 0x004a9c1a01007387 */ /* 0x0003e80000100800 */
[----:B------:R3:W-:Y:S01]  /*7f5d0*/  STL.64 [R1+0x1738], R24 ;  /* 0x0017381801007387 */ /* 0x0007e20000100a00 */
[----:B0-----:R-:W-:Y:S02]  /*7f5e0*/  F2FP.SATFINITE.E4M3.F32.PACK_AB_MERGE_C R27, R183, R184, RZ ;  /* 0x000000b8b71b723e */ /* 0x001fe400048070ff */
[----:B-1----:R-:W-:Y:S02]  /*7f5f0*/  F2FP.SATFINITE.E4M3.F32.PACK_AB_MERGE_C R26, R181, R182, RZ ;  /* 0x000000b6b51a723e */ /* 0x002fe400048070ff */
[----:B---3--:R-:W-:Y:S01]  /*7f600*/  IADD3 R24, P3, R153, R6, RZ ;  /* 0x0000000699187210 */ /* 0x008fe20007f7e0ff */
[----:B------:R-:W-:Y:S04]  /*7f610*/  STL [R1+0x4a2c], R27 ;  /* 0x004a2c1b01007387 */ /* 0x000fe80000100800 */
[----:B------:R-:W-:Y:S01]  /*7f620*/  IMAD.X R25, R154, 0x1, R5, P3 ;  /* 0x000000019a197824 */ /* 0x000fe200018e0605 */
[----:B------:R0:W-:Y:S04]  /*7f630*/  STL [R1+0x4a44], R26 ;  /* 0x004a441a01007387 */ /* 0x0001e80000100800 */
[----:B------:R1:W-:Y:S01]  /*7f640*/  STL.64 [R1+0x1730], R24 ;  /* 0x0017301801007387 */ /* 0x0003e20000100a00 */
[----:B0-----:R-:W-:-:S02]  /*7f650*/  F2FP.SATFINITE.E4M3.F32.PACK_AB_MERGE_C R26, R179, R180, RZ ;  /* 0x000000b4b31a723e */ /* 0x001fc400048070ff */
[----:B-1----:R-:W-:-:S03]  /*7f660*/  IADD3 R24, P3, R153, R4, RZ ;  /* 0x0000000499187210 */ /* 0x002fc60007f7e0ff */
[----:B------:R-:W-:Y:S02]  /*7f670*/  STL [R1+0x49c8], R26 ;  /* 0x0049c81a01007387 */ /* 0x000fe40000100800 */
[----:B------:R-:W-:Y:S02]  /*7f680*/  IMAD.X R25, R154, 0x1, R3, P3 ;  /* 0x000000019a197824 */ /* 0x000fe400018e0603 */
[----:B------:R-:W-:Y:S01]  /*7f690*/  VIADD R153, R153, UR5 ;  /* 0x0000000599997c36 */ /* 0x000fe20008000000 */
[----:B------:R-:W-:Y:S02]  /*7f6a0*/  ULDC UR5, c[0x0][0x248] ;  /* 0x0000920000057ab9 */ /* 0x000fe40000000800 */
[----:B------:R0:W-:Y:S02]  /*7f6b0*/  STL.64 [R1+0x1728], R24 ;  /* 0x0017281801007387 */ /* 0x0001e40000100a00 */
[----:B------:R-:W-:Y:S02]  /*7f6c0*/  SHF.R.S32.HI R154, RZ, 0x1f, R153 ;  /* 0x0000001fff9a7819 */ /* 0x000fe40000011499 */
[----:B0-----:R-:W-:-:S02]  /*7f6d0*/  F2FP.SATFINITE.E4M3.F32.PACK_AB_MERGE_C R25, R177, R178, RZ ;  /* 0x000000b2b119723e */ /* 0x001fc400048070ff */
[----:B------:R-:W-:-:S03]  /*7f6e0*/  F2FP.SATFINITE.E4M3.F32.PACK_AB_MERGE_C R24, R175, R176, RZ ;  /* 0x000000b0af18723e */ /* 0x000fc600048070ff */
        /* <DEDUP_REMOVED lines=21> */
[----:B0-----:R-:W-:-:S05]  /*7f840*/  IADD3 R24, P3, R153, R4, RZ ;  /* 0x0000000499187210 */ /* 0x001fca0007f7e0ff */
[----:B------:R-:W-:Y:S01]  /*7f850*/  IMAD.X R25, R154, 0x1, R3, P3 ;  /* 0x000000019a197824 */ /* 0x000fe200018e0603 */
[----:B--2---:R-:W-:-:S05]  /*7f860*/  F2FP.SATFINITE.E4M3.F32.PACK_AB_MERGE_C R26, R155, R157, RZ ;  /* 0x0000009d9b1a723e */ /* 0x004fca00048070ff */
[----:B------:R-:W-:Y:S04]  /*7f870*/  STL [R1+0x48c8], R26 ;  /* 0x0048c81a01007387 */ /* 0x000fe80000100800 */
[----:B------:R-:W2:Y:S04]  /*7f880*/  LDL.LU R212, [R1+0xea8] ;  /* 0x000ea80001d47983 */ /* 0x000ea80000300800 */
[----:B------:R-:W2:Y:S04]  /*7f890*/  LDL.LU R211, [R1+0xeac] ;  /* 0x000eac0001d37983 */ /* 0x000ea80000300800 */
[----:B------:R-:W3:Y:S04]  /*7f8a0*/  LDL.LU R210, [R1+0xeb0] ;  /* 0x000eb00001d27983 */ /* 0x000ee80000300800 */
[----:B------:R2:W-:Y:S04]  /*7f8b0*/  STL.64 [R1+0x1708], R24 ;  /* 0x0017081801007387 */ /* 0x0005e80000100a00 */
        /* <DEDUP_REMOVED lines=47> */
[----:B--2---:R-:W-:-:S05]  /*7fbb0*/  F2FP.SATFINITE.E4M3.F32.PACK_AB_MERGE_C R25, R211, R212, RZ ;  /* 0x000000d4d319723e */ /* 0x004fca00048070ff */
[----:B------:R-:W-:Y:S01]  /*7fbc0*/  STL [R1+0x48cc], R25 ;  /* 0x0048cc1901007387 */ /* 0x000fe20000100800 */
[----:B---3--:R-:W-:Y:S01]  /*7fbd0*/  F2FP.SATFINITE.E4M3.F32.PACK_AB_MERGE_C R24, R169, R210, RZ ;  /* 0x000000d2a918723e */ /* 0x008fe200048070ff */
[----:B------:R-:W-:Y:S01]  /*7fbe0*/  VIADD R169, R153, UR5 ;  /* 0x0000000599a97c36 */ /* 0x000fe20008000000 */
[----:B------:R-:W-:Y:S01]  /*7fbf0*/  LOP3.LUT R165, R165, 0xffff, RZ, 0xc0, !PT ;  /* 0x0000ffffa5a57812 */ /* 0x000fe200078ec0ff */
[----:B------:R-:W-:Y:S02]  /*7fc00*/  ULDC UR5, c[0x0][0x228] ;  /* 0x00008a0000057ab9 */ /* 0x000fe40000000800 */
[----:B------:R4:W-:Y:S01]  /*7fc10*/  STL [R1+0x4894], R24 ;  /* 0x0048941801007387 */ /* 0x0009e20000100800 */
[----:B------:R-:W-:-:S03]  /*7fc20*/  SHF.R.S32.HI R26, RZ, 0x1f, R169 ;  /* 0x0000001fff1a7819 */ /* 0x000fc600000114a9 */
[----:B------:R-:W-:Y:S01]  /*7fc30*/  STL [R1+0xe00], R169 ;  /* 0x000e00a901007387 */ /* 0x000fe20000100800 */
[----:B----4-:R-:W-:-:S05]  /*7fc40*/  F2FP.SATFINITE.E4M3.F32.PACK_AB_MERGE_C R24, R208, R209, RZ ;  /* 0x000000d1d018723e */ /* 0x010fca00048070ff */
[----:B------:R0:W-:Y:S02]  /*7fc50*/  STL [R1+0x48ac], R24 ;  /* 0x0048ac1801007387 */ /* 0x0001e40000100800 */
[----:B0-----:R-:W-:Y:S02]  /*7fc60*/  IADD3 R24, P3, R169, R2, RZ ;  /* 0x00000002a9187210 */ /* 0x001fe40007f7e0ff */
[----:B------:R0:W-:Y:S03]  /*7fc70*/  STL [R1+0xe04], R26 ;  /* 0x000e041a01007387 */ /* 0x0001e60000100800 */
[----:B------:R-:W-:-:S05]  /*7fc80*/  IMAD.X R25, R26, 0x1, R13, P3 ;  /* 0x000000011a197824 */ /* 0x000fca00018e060d */
[----:B------:R1:W-:Y:S01]  /*7fc90*/  STL.64 [R1+0x1700], R24 ;  /* 0x0017001801007387 */ /* 0x0003e20000100a00 */
[----:B0-----:R-:W-:Y:S02]  /*7fca0*/  F2FP.SATFINITE.E4M3.F32.PACK_AB_MERGE_C R26, R204, R205, RZ ;  /* 0x000000cdcc1a723e */ /* 0x001fe400048070ff */
[----:B-1----:R-:W-:Y:S02]  /*7fcb0*/  F2FP.SATFINITE.E4M3.F32.PACK_AB_MERGE_C R24, R206, R207, RZ ;  /* 0x000000cfce18723e */ /* 0x002fe400048070ff */
[----:B------:R-:W-:-:S03]  /*7fcc0*/  F2FP.SATFINITE.E4M3.F32.PACK_AB_MERGE_C R25, R202, R203, RZ ;  /* 0x000000cbca19723e */ /* 0x000fc600048070ff */
[----:B------:R0:W-:Y:S04]  /*7fcd0*/  STL [R1+0x486c], R24 ;  /* 0x00486c1801007387 */ /* 0x0001e80000100800 */
[----:B------:R1:W-:Y:S01]  /*7fce0*/  STL [R1+0x4888], R26 ;  /* 0x0048881a01007387 */ /* 0x0003e20000100800 */
[----:B0-----:R-:W-:-:S03]  /*7fcf0*/  F2FP.SATFINITE.E4M3.F32.PACK_AB_MERGE_C R24, R200, R201, RZ ;  /* 0x000000c9c818723e */ /* 0x001fc600048070ff */
[----:B------:R0:W-:Y:S01]  /*7fd00*/  STL [R1+0x4850], R25 ;  /* 0x0048501901007387 */ /* 0x0001e20000100800 */
[----:B-1----:R-:W-:-:S03]  /*7fd10*/  F2FP.SATFINITE.E4M3.F32.PACK_AB_MERGE_C R26, R198, R199, RZ ;  /* 0x000000c7c61a723e */ /* 0x002fc600048070ff */
        /* <DEDUP_REMOVED lines=20> */
[----:B------:R1:W-:Y:S04]  /*7fe60*/  STL [R1+0x4738], R26 ;  /* 0x0047381a01007387 */ /* 0x0003e80000100800 */
[----:B------:R2:W-:Y:S01]  /*7fe70*/  STL [R1+0x472c], R25 ;  /* 0x00472c1901007387 */ /* 0x0005e20000100800 */
[----:B0-----:R-:W-:-:S05]  /*7fe80*/  F2FP.SATFINITE.E4M3.F32.PACK_AB_MERGE_C R24, R176, R177, RZ ;  /* 0x000000b1b018723e */ /* 0x001fca00048070ff */
[----:B------:R0:W-:Y:S01]  /*7fe90*/  STL [R1+0x4730], R24 ;  /* 0x0047301801007387 */ /* 0x0001e20000100800 */
[----:B-1----:R-:W-:-:S05]  /*7fea0*/  F2FP.SATFINITE.E4M3.F32.PACK_AB_MERGE_C R26, R174, R175, RZ ;  /* 0x000000afae1a723e */ /* 0x002fca00048070ff */
[----:B------:R1:W-:Y:S01]  /*7feb0*/  STL [R1+0x4724], R26 ;  /* 0x0047241a01007387 */ /* 0x0003e20000100800 */
[----:B--2---:R-:W-:-:S05]  /*7fec0*/  F2FP.SATFINITE.E4M3.F32.PACK_AB_MERGE_C R25, R172, R173, RZ ;  /* 0x000000adac19723e */ /* 0x004fca00048070ff */
[----:B------:R2:W-:Y:S01]  /*7fed0*/  STL [R1+0x4728], R25 ;  /* 0x0047281901007387 */ /* 0x0005e20000100800 */
[----:B0-----:R-:W-:-:S05]  /*7fee0*/  F2FP.SATFINITE.E4M3.F32.PACK_AB_MERGE_C R24, R170, R171, RZ ;  /* 0x000000abaa18723e */ /* 0x001fca00048070ff */
[----:B------:R-:W-:Y:S01]  /*7fef0*/  STL [R1+0x471c], R24 ;  /* 0x00471c1801007387 */ /* 0x000fe20000100800 */
[----:B-1----:R-:W-:-:S05]  /*7ff00*/  F2FP.SATFINITE.E4M3.F32.PACK_AB_MERGE_C R26, R160, R168, RZ ;  /* 0x000000a8a01a723e */ /* 0x002fca00048070ff */
[----:B------:R0:W-:Y:S01]  /*7ff10*/  STL [R1+0x4720], R26 ;  /* 0x0047201a01007387 */ /* 0x0001e20000100800 */
[----:B--2---:R-:W-:-:S03]  /*7ff20*/  F2FP.SATFINITE.E4M3.F32.PACK_AB_MERGE_C R25, R158, R159, RZ ;  /* 0x0000009f9e19723e */ /* 0x004fc600048070ff */
[----:B0-----:R-:W2:Y:S01]  /*7ff30*/  LDL.LU R26, [R1+0xf70] ;  /* 0x000f7000011a7983 */ /* 0x001ea20000300800 */
[----:B------:R-:W-:-:S03]  /*7ff40*/  F2FP.SATFINITE.E4M3.F32.PACK_AB_MERGE_C R24, R155, R157, RZ ;  /* 0x0000009d9b18723e */ /* 0x000fc600048070ff */
[----:B------:R0:W-:Y:S04]  /*7ff50*/  STL [R1+0x4714], R25 ;  /* 0x0047141901007387 */ /* 0x0001e80000100800 */
[----:B------:R-:W2:Y:S04]  /*7ff60*/  LDL.LU R27, [R1+0xf74] ;  /* 0x000f7400011b7983 */ /* 0x000ea80000300800 */
[----:B------:R1:W-:Y:S04]  /*7ff70*/  STL [R1+0x4718], R24 ;  /* 0x0047181801007387 */ /* 0x0003e80000100800 */
[----:B------:R-:W0:Y:S04]  /*7ff80*/  LDL.LU R28, [R1+0xf78] ;  /* 0x000f7800011c7983 */ /* 0x000e280000300800 */
[----:B------:R-:W0:Y:S04]  /*7ff90*/  LDL.LU R29, [R1+0xf7c] ;  /* 0x000f7c00011d7983 */ /* 0x000e280000300800 */
[----:B------:R-:W1:Y:S04]  /*7ffa0*/  LDL.LU R30, [R1+0xf80] ;  /* 0x000f8000011e7983 */ /* 0x000e680000300800 */
[----:B------:R-:W1:Y:S04]  /*7ffb0*/  LDL.LU R252, [R1+0xf84] ;  /* 0x000f840001fc7983 */ /* 0x000e680000300800 */
        /* <DEDUP_REMOVED lines=50> */
[----:B------:R-:W4:Y:S04]  /*802e0*/  LDL R173, [R1+0xc50] ;  /* 0x000c500001ad7983 */ /* 0x000f280000100800 */
[----:B------:R-:W4:Y:S04]  /*802f0*/  LDL.LU R172, [R1+0xc54] ;  /* 0x000c540001ac7983 */ /* 0x000f280000300800 */
[----:B------:R-:W4:Y:S04]  /*80300*/  LDL.LU R171, [R1+0xc58] ;  /* 0x000c580001ab7983 */ /* 0x000f280000300800 */
[----:B------:R-:W4:Y:S04]  /*80310*/  LDL.LU R170, [R1+0xc5c] ;  /* 0x000c5c0001aa7983 */ /* 0x000f280000300800 */
[----:B------:R-:W4:Y:S04]  /*80320*/  LDL.LU R168, [R1+0xc60] ;  /* 0x000c600001a87983 */ /* 0x000f280000300800 */
[----:B------:R-:W4:Y:S01]  /*80330*/  LDL.LU R157, [R1+0xc64] ;  /* 0x000c6400019d7983 */ /* 0x000f220000300800 */
[----:B--2---:R-:W-:-:S05]  /*80340*/  F2FP.SATFINITE.E4M3.F32.PACK_AB_MERGE_C R26, R27, R26, RZ ;  /* 0x0000001a1b1a723e */ /* 0x004fca00048070ff */
[----:B------:R3:W-:Y:S01]  /*80350*/  STL [R1+0x470c], R26 ;  /* 0x00470c1a01007387 */ /* 0x0007e20000100800 */
[----:B0-----:R-:W-:-:S05]  /*80360*/  F2FP.SATFINITE.E4M3.F32.PACK_AB_MERGE_C R25, R29, R28, RZ ;  /* 0x0000001c1d19723e */ /* 0x001fca00048070ff */
[----:B------:R4:W-:Y:S01]  /*80370*/  STL [R1+0x4710], R25 ;  /* 0x0047101901007387 */ /* 0x0009e20000100800 */
[----:B-1----:R-:W-:-:S05]  /*80380*/  F2FP.SATFINITE.E4M3.F32.PACK_AB_MERGE_C R24, R252, R30, RZ ;  /* 0x0000001efc18723e */ /* 0x002fca00048070ff */
[----:B------:R0:W-:Y:S01]  /*80390*/  STL [R1+0x4704], R24 ;  /* 0x0047041801007387 */ /* 0x0001e20000100800 */
[----:B---3--:R-:W-:-:S05]  /*803a0*/  F2FP.SATFINITE.E4M3.F32.PACK_AB_MERGE_C R26, R250, R251, RZ ;  /* 0x000000fbfa1a723e */ /* 0x008fca00048070ff */
[----:B------:R1:W-:Y:S01]  /*803b0*/  STL [R1+0x4708], R26 ;  /* 0x0047081a01007387 */ /* 0x0003e20000100800 */
[----:B----4-:R-:W-:-:S05]  /*803c0*/  F2FP.SATFINITE.E4M3.F32.PACK_AB_MERGE_C R25, R222, R249, RZ ;  /* 0x000000f9de19723e */ /* 0x010fca00048070ff */
        /* <DEDUP_REMOVED lines=41> */
[----:B--2---:R-:W-:-:S03]  /*80660*/  F2FP.SATFINITE.E4M3.F32.PACK_AB_MERGE_C R25, R170, R171, RZ ;  /* 0x000000abaa19723e */ /* 0x004fc600048070ff */
[----:B------:R-:W2:Y:S04]  /*80670*/  LDL.LU R30, [R1+0xc68] ;  /* 0x000c6800011e7983 */ /* 0x000ea80000300800 */
[----:B------:R-:W-:Y:S01]  /*80680*/  STL [R1+0xe10], R25 ;  /* 0x000e101901007387 */ /* 0x000fe20000100800 */
[----:B0-----:R-:W-:-:S03]  /*80690*/  F2FP.SATFINITE.E4M3.F32.PACK_AB_MERGE_C R24, R157, R168, RZ ;  /* 0x000000a89d18723e */ /* 0x001fc600048070ff */
[----:B------:R-:W2:Y:S04]  /*806a0*/  LDL.LU R29, [R1+0xc6c] ;  /* 0x000c6c00011d7983 */ /* 0x000ea80000300800 */
[----:B------:R0:W-:Y:S04]  /*806b0*/  STL [R1+0xe1c], R24 ;  /* 0x000e1c1801007387 */ /* 0x0001e80000100800 */
[----:B------:R-:W3:Y:S04]  /*806c0*/  LDL.LU R28, [R1+0xc70] ;  /* 0x000c7000011c7983 */ /* 0x000ee80000300800 */
[----:B------:R-:W3:Y:S04]  /*806d0*/  LDL.LU R27, [R1+0xc74] ;  /* 0x000c7400011b7983 */ /* 0x000ee80000300800 */
[----:B-1----:R-:W4:Y:S04]  /*806e0*/  LDL.LU R26, [R1+0xc78] ;  /* 0x000c7800011a7983 */ /* 0x002f280000300800 */
[----:B------:R-:W4:Y:S04]  /*806f0*/  LDL.LU R153, [R1+0xc7c] ;  /* 0x000c7c0001997983 */ /* 0x000f280000300800 */
[----:B------:R-:W4:Y:S04]  /*80700*/  LDL.LU R154, [R1+0xc80] ;  /* 0x000c8000019a7983 */ /* 0x000f280000300800 */
[----:B0-----:R-:W4:Y:S04]  /*80710*/  LDL.LU R24, [R1+0xc84] ;  /* 0x000c840001187983 */ /* 0x001f280000300800 */
        /* <DEDUP_REMOVED lines=28> */
[----:B------:R-:W-:-:S03]  /*808e0*/  F2FP.SATFINITE.E4M3.F32.PACK_AB_MERGE_C R160, R160, R189, RZ ;  /* 0x000000bda0a0723e */ /* 0x000fc600048070ff */
[----:B------:R-:W4:Y:S01]  /*808f0*/  LDL.LU R193, [R1+0xcf8] ;  /* 0x000cf80001c17983 */ /* 0x000f220000300800 */
[----:B------:R-:W-:-:S03]  /*80900*/  F2FP.SATFINITE.E4M3.F32.PACK_AB_MERGE_C R155, R155, R188, RZ ;  /* 0x000000bc9b9b723e */ /* 0x000fc600048070ff */
[----:B------:R-:W4:Y:S01]  /*80910*/  LDL.LU R192, [R1+0xcfc] ;  /* 0x000cfc0001c07983 */ /* 0x000f220000300800 */
[----:B------:R-:W-:-:S03]  /*80920*/  F2FP.SATFINITE.E4M3.F32.PACK_AB_MERGE_C R159, R159, R187, RZ ;  /* 0x000000bb9f9f723e */ /* 0x000fc600048070ff */
[----:B------:R-:W4:Y:S01]  /*80930*/  LDL.LU R191, [R1+0xd00] ;  /* 0x000d000001bf7983 */ /* 0x000f220000300800 */
[----:B------:R-:W-:-:S03]  /*80940*/  F2FP.SATFINITE.E4M3.F32.PACK_AB_MERGE_C R158, R158, R186, RZ ;  /* 0x000000ba9e9e723e */ /* 0x000fc600048070ff */
        /* <DEDUP_REMOVED lines=25> */
[----:B------:R0:W-:Y:S01]  /*80ae0*/  STL [R1+0xe18], R29 ;  /* 0x000e181d01007387 */ /* 0x0001e20000100800 */
[----:B---3--:R-:W-:-:S03]  /*80af0*/  F2FP.SATFINITE.E4M3.F32.PACK_AB_MERGE_C R27, R27, R28, RZ ;  /* 0x0000001c1b1b723e */ /* 0x008fc600048070ff */
[----:B0-----:R-:W3:Y:S01]  /*80b00*/  LDL.LU R29, [R1+0x51dc] ;  /* 0x0051dc00011d7983 */ /* 0x001ee20000300800 */
[----:B----4-:R-:W-:-:S03]  /*80b10*/  F2FP.SATFINITE.E4M3.F32.PACK_AB_MERGE_C R153, R153, R26, RZ ;  /* 0x0000001a9999723e */ /* 0x010fc600048070ff */
[----:B------:R-:W3:Y:S04]  /*80b20*/  LDL.LU R28, [R1+0x51d8] ;  /* 0x0051d800011c7983 */ /* 0x000ee80000300800 */
[----:B------:R0:W-:Y:S04]  /*80b30*/  STL [R1+0xe24], R27 ;  /* 0x000e241b01007387 */ /* 0x0001e80000100800 */
[----:B0-----:R-:W4:Y:S04]  /*80b40*/  LDL.LU R27, [R1+0x51d4] ;  /* 0x0051d400011b7983 */ /* 0x001f280000300800 */
[----:B------:R-:W4:Y:S01]  /*80b50*/  LDL.LU R26, [R1+0x51d0] ;  /* 0x0051d000011a7983 */ /* 0x000f220000300800 */
[----:B------:R-:W-:-:S03]  /*80b60*/  F2FP.SATFINITE.E4M3.F32.PACK_AB_MERGE_C R25, R252, R25, RZ ;  /* 0x00000019fc19723e */ /* 0x000fc600048070ff */
[----:B------:R0:W-:Y:S02]  /*80b70*/  STL [R1+0xe20], R153 ;  /* 0x000e209901007387 */ /* 0x0001e40000100800 */
[----:B0-----:R-:W-:Y:S02]  /*80b80*/  F2FP.SATFINITE.E4M3.F32.PACK_AB_MERGE_C R153, R24, R154, RZ ;  /* 0x0000009a1899723e */ /* 0x001fe400048070ff */
        /* <DEDUP_REMOVED lines=24> */
[----:B------:R-:W-:-:S05]  /*80d10*/  F2FP.SATFINITE.E4M3.F32.PACK_AB_MERGE_C R25, R196, R197, RZ ;  /* 0x000000c5c419723e */ /* 0x000fca00048070ff */
        /* <DEDUP_REMOVED lines=22> */
[----:B------:R-:W-:Y:S01]  /*80e80*/  STL [R1+0x4dfc], R153 ;  /* 0x004dfc9901007387 */ /* 0x000fe20000100800 */
[----:B------:R-:W-:-:S05]  /*80e90*/  F2FP.SATFINITE.E4M3.F32.PACK_AB_MERGE_C R25, R172, R173, RZ ;  /* 0x000000adac19723e */ /* 0x000fca00048070ff */
[----:B------:R1:W-:Y:S01]  /*80ea0*/  STL [R1+0x4e10], R25 ;  /* 0x004e101901007387 */ /* 0x0003e20000100800 */
[----:B0-----:R-:W-:-:S03]  /*80eb0*/  F2FP.SATFINITE.E4M3.F32.PACK_AB_MERGE_C R24, R170, R171, RZ ;  /* 0x000000abaa18723e */ /* 0x001fc600048070ff */
[----:B-1----:R-:W2:Y:S01]  /*80ec0*/  LDL.LU R25, [R1+0xd60] ;  /* 0x000d600001197983 */ /* 0x002ea20000300800 */
[----:B------:R-:W-:-:S03]  /*80ed0*/  F2FP.SATFINITE.E4M3.F32.PACK_AB_MERGE_C R153, R157, R168, RZ ;  /* 0x000000a89d99723e */ /* 0x000fc600048070ff */
[----:B------:R0:W-:Y:S04]  /*80ee0*/  STL [R1+0x4dd4], R24 ;  /* 0x004dd41801007387 */ /* 0x0001e80000100800 */
[----:B0-----:R-:W2:Y:S04]  /*80ef0*/  LDL.LU R24, [R1+0xd64] ;  /* 0x000d640001187983 */ /* 0x001ea80000300800 */
[----:B------:R0:W-:Y:S04]  /*80f00*/  STL [R1+0x4dc8], R153 ;  /* 0x004dc89901007387 */ /* 0x0001e80000100800 */
[----:B0-----:R-:W3:Y:S04]  /*80f10*/  LDL.LU R153, [R1+0xd68] ;  /* 0x000d680001997983 */ /* 0x001ee80000300800 */
        /* <DEDUP_REMOVED lines=45> */
[----:B------:R-:W4:Y:S04]  /*811f0*/  LDL.LU R179, [R1] ;  /* 0x0000000001b37983 */ /* 0x000f280000300800 */
        /* <DEDUP_REMOVED lines=10> */
[----:B------:R0:W-:Y:S04]  /*812a0*/  STL [R1+0x4da4], R24 ;  /* 0x004da41801007387 */ /* 0x0001e80000100800 */
[----:B0-----:R-:W2:Y:S01]  /*812b0*/  LDL.LU R24, [R1+0x51c8] ;  /* 0x0051c80001187983 */ /* 0x001ea20000300800 */
[----:B---3--:R-:W-:Y:S02]  /*812c0*/  F2FP.SATFINITE.E4M3.F32.PACK_AB_MERGE_C R154, R154, R153, RZ ;  /* 0x000000999a9a723e */ /* 0x008fe400048070ff */
[----:B----4-:R-:W-:-:S03]  /*812d0*/  F2FP.SATFINITE.E4M3.F32.PACK_AB_MERGE_C R153, R251, R252, RZ ;  /* 0x000000fcfb99723e */ /* 0x010fc600048070ff */
[----:B------:R0:W-:Y:S04]  /*812e0*/  STL [R1+0x4db8], R154 ;  /* 0x004db89a01007387 */ /* 0x0001e80000100800 */
[----:B------:R1:W-:Y:S01]  /*812f0*/  STL [R1+0x4d68], R153 ;  /* 0x004d689901007387 */ /* 0x0003e20000100800 */
[----:B------:R-:W-:Y:S02]  /*81300*/  F2FP.SATFINITE.E4M3.F32.PACK_AB_MERGE_C R249, R249, R250, RZ ;  /* 0x000000faf9f9723e */ /* 0x000fe400048070ff */
[----:B0-----:R-:W-:-:S03]  /*81310*/  F2FP.SATFINITE.E4M3.F32.PACK_AB_MERGE_C R154, R215, R222, RZ ;  /* 0x000000ded79a723e */ /* 0x001fc600048070ff */
[----:B------:R-:W-:Y:S01]  /*81320*/  STL [R1+0x4d74], R249 ;  /* 0x004d74f901007387 */ /* 0x000fe20000100800 */
[----:B-1----:R-:W-:-:S03]  /*81330*/  F2FP.SATFINITE.E4M3.F32.PACK_AB_MERGE_C R153, R213, R214, RZ ;  /* 0x000000d6d599723e */ /* 0x002fc600048070ff */
[----:B------:R0:W-:Y:S04]  /*81340*/  STL [R1+0x4d20], R154 ;  /* 0x004d209a01007387 */ /* 0x0001e80000100800 */
[----:B------:R1:W-:Y:S01]  /*81350*/  STL [R1+0x4d24], R153 ;  /* 0x004d249901007387 */ /* 0x0003e20000100800 */
[----:B------:R-:W-:Y:S02]  /*81360*/  F2FP.SATFINITE.E4M3.F32.PACK_AB_MERGE_C R211, R211, R212, RZ ;  /* 0x000000d4d3d3723e */ /* 0x000fe400048070ff */
[----:B0-----:R-:W-:-:S03]  /*81370*/  F2FP.SATFINITE.E4M3.F32.PACK_AB_MERGE_C R154, R209, R210, RZ ;  /* 0x000000d2d19a723e */ /* 0x001fc600048070ff */
[----:B------:R-:W-:Y:S01]  /*81380*/  STL [R1+0x4cd0], R211 ;  /* 0x004cd0d301007387 */ /* 0x000fe20000100800 */
[----:B-1----:R-:W-:-:S03]  /*81390*/  F2FP.SATFINITE.E4M3.F32.PACK_AB_MERGE_C R153, R207, R208, RZ ;  /* 0x000000d0cf99723e */ /* 0x002fc600048070ff */
[----:B------:R-:W-:Y:S01]  /*813a0*/  STL [R1+0x4ce0], R154 ;  /* 0x004ce09a01007387 */ /* 0x000fe20000100800 */
[----:B------:R-:W-:-:S03]  /*813b0*/  F2FP.SATFINITE.E4M3.F32.PACK_AB_MERGE_C R205, R205, R206, RZ ;  /* 0x000000cecdcd723e */ /* 0x000fc600048070ff */
[----:B------:R0:W-:Y:S04]  /*813c0*/  STL [R1+0x4c64], R153 ;  /* 0x004c649901007387 */ /* 0x0001e80000100800 */
[----:B------:R-:W-:Y:S01]  /*813d0*/  STL [R1+0x4c7c], R205 ;  /* 0x004c7ccd01007387 */ /* 0x000fe20000100800 */
[----:B0-----:R-:W-:-:S03]  /*813e0*/  F2FP.SATFINITE.E4M3.F32.PACK_AB_MERGE_C R153, R171, R202, RZ ;  /* 0x000000caab99723e */ /* 0x001fc600048070ff */
[----:B------:R-:W3:Y:S01]  /*813f0*/  LDL.LU R171, [R1+0x4660] ;  /* 0x0046600001ab7983 */ /* 0x000ee20000300800 */
[----:B------:R-:W-:-:S05]  /*81400*/  F2FP.SATFINITE.E4M3.F32.PACK_AB_MERGE_C R154, R203, R204, RZ ;  /* 0x000000cccb9a723e */ /* 0x000fca00048070ff */
[----:B------:R0:W-:Y:S04]  /*81410*/  STL [R1+0x4bec], R154 ;  /* 0x004bec9a01007387 */ /* 0x0001e80000100800 */
[----:B------:R1:W-:Y:S01]  /*81420*/  STL [R1+0x4c20], R153 ;  /* 0x004c209901007387 */ /* 0x0003e20000100800 */
[----:B0-----:R-:W-:Y:S02]  /*81430*/  F2FP.SATFINITE.E4M3.F32.PACK_AB_MERGE_C R154, R200, R201, RZ ;  /* 0x000000c9c89a723e */ /* 0x001fe400048070ff */
[----:B-1----:R-:W-:Y:S02]  /*81440*/  F2FP.SATFINITE.E4M3.F32.PACK_AB_MERGE_C R153, R198, R199, RZ ;  /* 0x000000c7c699723e */ /* 0x002fe400048070ff */
[----:B------:R-:W-:Y:S01]  /*81450*/  F2FP.SATFINITE.E4M3.F32.PACK_AB_MERGE_C R196, R196, R197, RZ ;  /* 0x000000c5c4c4723e */ /* 0x000fe200048070ff */
[----:B------:R-:W-:Y:S04]  /*81460*/  STL [R1+0x4b9c], R154 ;  /* 0x004b9c9a01007387 */ /* 0x000fe80000100800 */
[----:B------:R-:W-:Y:S04]  /*81470*/  STL [R1+0x4bbc], R153 ;  /* 0x004bbc9901007387 */ /* 0x000fe80000100800 */
[----:B------:R-:W-:Y:S01]  /*81480*/  STL [R1+0x4b68], R196 ;  /* 0x004b68c401007387 */ /* 0x000fe20000100800 */
[----:B------:R-:W-:-:S02]  /*81490*/  F2FP.SATFINITE.E4M3.F32.PACK_AB_MERGE_C R189, R189, R190, RZ ;  /* 0x000000bebdbd723e */ /* 0x000fc400048070ff */
[----:B------:R-:W-:-:S03]  /*814a0*/  F2FP.SATFINITE.E4M3.F32.PACK_AB_MERGE_C R187, R187, R188, RZ ;  /* 0x000000bcbbbb723e */ /* 0x000fc600048070ff */
[----:B------:R-:W-:Y:S01]  /*814b0*/  STL [R1+0x80c], R189 ;  /* 0x00080cbd01007387 */ /* 0x000fe20000100800 */
[----:B------:R-:W-:-:S03]  /*814c0*/  F2FP.SATFINITE.E4M3.F32.PACK_AB_MERGE_C R185, R185, R186, RZ ;  /* 0x000000bab9b9723e */ /* 0x000fc600048070ff */
[----:B------:R-:W-:Y:S04]  /*814d0*/  STL [R1+0x810], R187 ;  /* 0x000810bb01007387 */ /* 0x000fe80000100800 */
[----:B------:R-:W-:Y:S01]  /*814e0*/  STL [R1+0x804], R185 ;  /* 0x000804b901007387 */ /* 0x000fe20000100800 */
[----:B------:R-:W-:-:S03]  /*814f0*/  F2FP.SATFINITE.E4M3.F32.PACK_AB_MERGE_C R182, R170, R182, RZ ;  /* 0x000000b6aab6723e */ /* 0x000fc600048070ff */
[----:B------:R-:W4:Y:S01]  /*81500*/  LDL.LU R170, [R1+0x4648] ;  /* 0x0046480001aa7983 */ /* 0x000f220000300800 */
[----:B------:R-:W-:Y:S02]  /*81510*/  F2FP.SATFINITE.E4M3.F32.PACK_AB_MERGE_C R183, R183, R184, RZ ;  /* 0x000000b8b7b7723e */ /* 0x000fe400048070ff */
[----:B------:R-:W-:-:S03]  /*81520*/  F2FP.SATFINITE.E4M3.F32.PACK_AB_MERGE_C R180, R180, R181, RZ ;  /* 0x000000b5b4b4723e */ /* 0x000fc600048070ff */
[----:B------:R-:W-:Y:S04]  /*81530*/  STL [R1+0x800], R183 ;  /* 0x000800b701007387 */ /* 0x000fe80000100800 */
[----:B------:R-:W-:Y:S01]  /*81540*/  STL [R1+0x808], R182 ;  /* 0x000808b601007387 */ /* 0x000fe20000100800 */
[----:B------:R-:W-:-:S03]  /*81550*/  F2FP.SATFINITE.E4M3.F32.PACK_AB_MERGE_C R178, R178, R179, RZ ;  /* 0x000000b3b2b2723e */ /* 0x000fc600048070ff */
[----:B------:R-:W-:Y:S01]  /*81560*/  STL [R1+0x41c], R180 ;  /* 0x00041cb401007387 */ /* 0x000fe20000100800 */
[----:B------:R-:W-:-:S03]  /*81570*/  F2FP.SATFINITE.E4M3.F32.PACK_AB_MERGE_C R176, R176, R177, RZ ;  /* 0x000000b1b0b0723e */ /* 0x000fc600048070ff */
[----:B------:R-:W-:Y:S01]  /*81580*/  STL [R1+0x410], R178 ;  /* 0x000410b201007387 */ /* 0x000fe20000100800 */
[----:B------:R-:W-:-:S03]  /*81590*/  F2FP.SATFINITE.E4M3.F32.PACK_AB_MERGE_C R174, R174, R175, RZ ;  /* 0x000000afaeae723e */ /* 0x000fc600048070ff */
[----:B------:R-:W-:Y:S01]  /*815a0*/  STL [R1+0x400], R176 ;  /* 0x000400b001007387 */ /* 0x000fe20000100800 */
[----:B------:R-:W-:-:S03]  /*815b0*/  F2FP.SATFINITE.E4M3.F32.PACK_AB_MERGE_C R172, R172, R173, RZ ;  /* 0x000000adacac723e */ /* 0x000fc600048070ff */
[----:B------:R-:W-:Y:S01]  /*815c0*/  STL [R1+0x418], R174 ;  /* 0x000418ae01007387 */ /* 0x000fe20000100800 */
[----:B------:R-:W-:-:S03]  /*815d0*/  LOP3.LUT R168, R168, 0xffff, RZ, 0xc0, !PT ;  /* 0x0000ffffa8a87812 */ /* 0x000fc600078ec0ff */
[----:B------:R0:W-:Y:S04]  /*815e0*/  STL [R1+0x414], R172 ;  /* 0x000414ac01007387 */ /* 0x0001e80000100800 */
[----:B------:R1:W-:Y:S01]  /*815f0*/  STL [R1+0xc54], R168 ;  /* 0x000c54a801007387 */ /* 0x0003e20000100800 */
[----:B0-----:R-:W-:-:S05]  /*81600*/  LOP3.LUT R172, R155, 0xffff, RZ, 0xc0, !PT ;  /* 0x0000ffff9bac7812 */ /* 0x001fca00078ec0ff */
[----:B------:R0:W-:Y:S04]  /*81610*/  STL [R1+0xc58], R172 ;  /* 0x000c58ac01007387 */ /* 0x0001e80000100800 */
[----:B------:R-:W2:Y:S01]  /*81620*/  LDL.LU R173, [R1+0x4638] ;  /* 0x0046380001ad7983 */ /* 0x000ea20000300800 */
[----:B------:R-:W-:Y:S02]  /*81630*/  LOP3.LUT R222, R163, 0xffff, RZ, 0xc0, !PT ;  /* 0x0000ffffa3de7812 */ /* 0x000fe400078ec0ff */
[----:B------:R-:W-:-:S04]  /*81640*/  SHF.R.U32.HI R163, RZ, 0x8, R172 ;  /* 0x00000008ffa37819 */ /* 0x000fc800000116ac */
[----:B------:R-:W-:-:S04]  /*81650*/  LOP3.LUT R163, R163, 0xffff, RZ, 0xc0, !PT ;  /* 0x0000ffffa3a37812 */ /* 0x000fc800078ec0ff */
[----:B------:R-:W-:Y:S02]  /*81660*/  PRMT R156, R163, 0x3340, R156 ;  /* 0x00003340a39c7816 */ /* 0x000fe4000000009c */
[----:B------:R-:W-:Y:S02]  /*81670*/  LOP3.LUT R163, R160, 0xffff, RZ, 0xc0, !PT ;  /* 0x0000ffffa0a37812 */ /* 0x000fe400078ec0ff */
[----:B------:R-:W-:Y:S02]  /*81680*/  SHF.R.U32.HI R155, RZ, 0x8, R168 ;  /* 0x00000008ff9b7819 */ /* 0x000fe400000116a8 */
[----:B-1----:R-:W-:Y:S02]  /*81690*/  SHF.R.U32.HI R168, RZ, 0x8, R222 ;  /* 0x00000008ffa87819 */ /* 0x002fe400000116de */
[----:B------:R-:W-:Y:S02]  /*816a0*/  LOP3.LUT R155, R155, 0xffff, RZ, 0xc0, !PT ;  /* 0x0000ffff9b9b7812 */ /* 0x000fe400078ec0ff */
[----:B------:R-:W-:-:S04]  /*816b0*/  LOP3.LUT R168, R168, 0xffff, RZ, 0xc0, !PT ;  /* 0x0000ffffa8a87812 */ /* 0x000fc800078ec0ff */
[----:B------:R-:W-:Y:S02]  /*816c0*/  PRMT R168, R155, 0x3340, R168 ;  /* 0x000033409ba87816 */ /* 0x000fe400000000a8 */
[----:B------:R-:W-:Y:S02]  /*816d0*/  SHF.R.U32.HI R160, RZ, 0x8, R165 ;  /* 0x00000008ffa07819 */ /* 0x000fe400000116a5 */
[----:B------:R-:W-:Y:S02]  /*816e0*/  LOP3.LUT R162, R162, 0xffff, RZ, 0xc0, !PT ;  /* 0x0000ffffa2a27812 */ /* 0x000fe400078ec0ff */
[----:B---3--:R-:W-:-:S05]  /*816f0*/  LOP3.LUT R171, R171, 0xffff, RZ, 0xc0, !PT ;  /* 0x0000ffffabab7812 */ /* 0x008fca00078ec0ff */
[----:B------:R1:W-:Y:S04]  /*81700*/  STL [R1+0xc30], R171 ;  /* 0x000c30ab01007387 */ /* 0x0003e80000100800 */
[----:B------:R4:W-:Y:S04]  /*81710*/  STL [R1+0xc24], R165 ;  /* 0x000c24a501007387 */ /* 0x0009e80000100800 */
[----:B------:R3:W-:Y:S04]  /*81720*/  STL [R1+0xc18], R163 ;  /* 0x000c18a301007387 */ /* 0x0007e80000100800 */
[----:B0-----:R-:W2:Y:S01]  /*81730*/  LDL.LU R172, [R1+0x4670] ;  /* 0x0046700001ac7983 */ /* 0x001ea20000300800 */
[----:B------:R-:W-:-:S03]  /*81740*/  SHF.R.U32.HI R155, RZ, 0x8, R171 ;  /* 0x00000008ff9b7819 */ /* 0x000fc600000116ab */
[----:B-1----:R-:W2:Y:S01]  /*81750*/  LDL.LU R171, [R1+0x4674] ;  /* 0x0046740001ab7983 */ /* 0x002ea20000300800 */
[----:B----4-:R-:W-:-:S05]  /*81760*/  LOP3.LUT R165, R170, 0xffff, RZ, 0xc0, !PT ;  /* 0x0000ffffaaa57812 */ /* 0x010fca00078ec0ff */
[----:B------:R-:W-:Y:S04]  /*81770*/  STL [R1+0xc2c], R165 ;  /* 0x000c2ca501007387 */ /* 0x000fe80000100800 */
[----:B------:R0:W-:Y:S04]  /*81780*/  STL [R1+0xc1c], R162 ;  /* 0x000c1ca201007387 */ /* 0x0001e80000100800 */
[----:B------:R-:W4:Y:S01]  /*81790*/  LDL.LU R170, [R1+0x464c] ;  /* 0x00464c0001aa7983 */ /* 0x000f220000300800 */
[----:B---3--:R-:W-:Y:S02]  /*817a0*/  SHF.R.U32.HI R163, RZ, 0x8, R163 ;  /* 0x00000008ffa37819 */ /* 0x008fe400000116a3 */
[----:B------:R-:W-:-:S02]  /*817b0*/  LOP3.LUT R155, R155, 0xffff, RZ, 0xc0, !PT ;  /* 0x0000ffff9b9b7812 */ /* 0x000fc400078ec0ff */
[----:B------:R-:W-:Y:S02]  /*817c0*/  LOP3.LUT R160, R160, 0xffff, RZ, 0xc0, !PT ;  /* 0x0000ffffa0a07812 */ /* 0x000fe400078ec0ff */
[----:B------:R-:W-:Y:S02]  /*817d0*/  LOP3.LUT R163, R163, 0xffff, RZ, 0xc0, !PT ;  /* 0x0000ffffa3a37812 */ /* 0x000fe400078ec0ff */
[----:B------:R-:W-:Y:S02]  /*817e0*/  F2FP.SATFINITE.E4M3.F32.PACK_AB_MERGE_C R154, R194, R195, RZ ;  /* 0x000000c3c29a723e */ /* 0x000fe400048070ff */
[----:B------:R-:W-:Y:S02]  /*817f0*/  PRMT R160, R155, 0x3340, R160 ;  /* 0x000033409ba07816 */ /* 0x000fe400000000a0 */
[----:B------:R-:W-:Y:S02]  /*81800*/  PRMT R155, R163, 0x3340, R0 ;  /* 0x00003340a39b7816 */ /* 0x000fe40000000000 */
[----:B------:R-:W-:-:S02]  /*81810*/  LOP3.LUT R163, R154, 0xffff, RZ, 0xc0, !PT ;  /* 0x0000ffff9aa37812 */ /* 0x000fc400078ec0ff */
[----:B------:R-:W-:Y:S02]  /*81820*/  SHF.R.U32.HI R154, RZ, 0x8, R165 ;  /* 0x00000008ff9a7819 */ /* 0x000fe400000116a5 */
[----:B0-----:R-:W-:Y:S01]  /*81830*/  SHF.R.U32.HI R162, RZ, 0x8, R162 ;  /* 0x00000008ffa27819 */ /* 0x001fe200000116a2 */
[----:B------:R0:W-:Y:S01]  /*81840*/  STL [R1+0xc14], R163 ;  /* 0x000c14a301007387 */ /* 0x0001e20000100800 */
[----:B------:R-:W-:Y:S02]  /*81850*/  F2FP.SATFINITE.E4M3.F32.PACK_AB_MERGE_C R153, R192, R193, RZ ;  /* 0x000000c1c099723e */ /* 0x000fe400048070ff */
[----:B------:R-:W-:Y:S02]  /*81860*/  LOP3.LUT R154, R154, 0xffff, RZ, 0xc0, !PT ;  /* 0x0000ffff9a9a7812 */ /* 0x000fe400078ec0ff */
[----:B------:R-:W-:Y:S02]  /*81870*/  LOP3.LUT R162, R162, 0xffff, RZ, 0xc0, !PT ;  /* 0x0000ffffa2a27812 */ /* 0x000fe400078ec0ff */
[----:B0-----:R-:W-:-:S02]  /*81880*/  SHF.R.U32.HI R163, RZ, 0x8, R163 ;  /* 0x00000008ffa37819 */ /* 0x001fc400000116a3 */
[----:B------:R-:W-:Y:S02]  /*81890*/  LOP3.LUT R161, R161, 0xffff, RZ, 0xc0, !PT ;  /* 0x0000ffffa1a17812 */ /* 0x000fe400078ec0ff */
[----:B------:R-:W-:Y:S02]  /*818a0*/  LOP3.LUT R163, R163, 0xffff, RZ, 0xc0, !PT ;  /* 0x0000ffffa3a37812 */ /* 0x000fe400078ec0ff */
[----:B------:R-:W-:Y:S02]  /*818b0*/  LOP3.LUT R165, R153, 0xffff, RZ, 0xc0, !PT ;  /* 0x0000ffff99a57812 */ /* 0x000fe400078ec0ff */
[----:B------:R-:W-:Y:S02]  /*818c0*/  PRMT R162, R154, 0x3340, R162 ;  /* 0x000033409aa27816 */ /* 0x000fe400000000a2 */
[----:B------:R-:W-:Y:S02]  /*818d0*/  PRMT R154, R163, 0x3340, R0 ;  /* 0x00003340a39a7816 */ /* 0x000fe40000000000 */
[----:B------:R-:W-:-:S02]  /*818e0*/  SHF.R.U32.HI R163, RZ, 0x8, R161 ;  /* 0x00000008ffa37819 */ /* 0x000fc400000116a1 */
[----:B--2---:R-:W-:-:S04]  /*818f0*/  LOP3.LUT R173, R173, 0xffff, RZ, 0xc0, !PT ;  /* 0x0000ffffadad7812 */ /* 0x004fc800078ec0ff */
[----:B------:R-:W-:Y:S01]  /*81900*/  SHF.R.U32.HI R153, RZ, 0x8, R173 ;  /* 0x00000008ff997819 */ /* 0x000fe200000116ad */
[----:B------:R-:W-:Y:S04]  /*81910*/  STL [R1+0x824], R173 ;  /* 0x000824ad01007387 */ /* 0x000fe80000100800 */
[----:B------:R0:W-:Y:S01]  /*81920*/  STL [R1+0x820], R161 ;  /* 0x000820a101007387 */ /* 0x0001e20000100800 */
[----:B------:R-:W-:Y:S02]  /*81930*/  LOP3.LUT R153, R153, 0xffff, RZ, 0xc0, !PT ;  /* 0x0000ffff99997812 */ /* 0x000fe400078ec0ff */
[----:B------:R-:W-:Y:S02]  /*81940*/  LOP3.LUT R163, R163, 0xffff, RZ, 0xc0, !PT ;  /* 0x0000ffffa3a37812 */ /* 0x000fe400078ec0ff */
[----:B0-----:R-:W-:-:S04]  /*81950*/  SHF.R.U32.HI R161, RZ, 0x8, R165 ;  /* 0x00000008ffa17819 */ /* 0x001fc800000116a5 */
[----:B------:R-:W-:Y:S02]  /*81960*/  LOP3.LUT R161, R161, 0xffff, RZ, 0xc0, !PT ;  /* 0x0000ffffa1a17812 */ /* 0x000fe400078ec0ff */
[----:B------:R-:W-:Y:S02]  /*81970*/  PRMT R163, R153, 0x3340, R163 ;  /* 0x0000334099a37816 */ /* 0x000fe400000000a3 */
[----:B------:R-:W-:Y:S01]  /*81980*/  PRMT R153, R161, 0x3340, R0 ;  /* 0x00003340a1997816 */ /* 0x000fe20000000000 */
[----:B------:R-:W-:Y:S01]  /*81990*/  STL [R1+0xc10], R165 ;  /* 0x000c10a501007387 */ /* 0x000fe20000100800 */
[----:B------:R-:W-:Y:S02]  /*819a0*/  PRMT R162, R162, 0x5410, R154 ;  /* 0x00005410a2a27816 */ /* 0x000fe4000000009a */
[----:B------:R-:W-:Y:S02]  /*819b0*/  PRMT R163, R163, 0x5410, R153 ;  /* 0x00005410a3a37816 */ /* 0x000fe40000000099 */
[----:B------:R-:W-:-:S02]  /*819c0*/  LOP3.LUT R153, R159, 0xffff, RZ, 0xc0, !PT ;  /* 0x0000ffff9f997812 */ /* 0x000fc400078ec0ff */
[----:B------:R-:W-:-:S03]  /*819d0*/  LOP3.LUT R154, R167, 0xffff, RZ, 0xc0, !PT ;  /* 0x0000ffffa79a7812 */ /* 0x000fc600078ec0ff */
[----:B------:R0:W-:Y:S02]  /*819e0*/  STL [R1+0xc4c], R153 ;  /* 0x000c4c9901007387 */ /* 0x0001e40000100800 */
[----:B0-----:R-:W-:Y:S02]  /*819f0*/  PRMT R153, R153, 0x3340, R0 ;  /* 0x0000334099997816 */ /* 0x001fe40000000000 */
[----:B------:R-:W-:Y:S02]  /*81a00*/  F2FP.SATFINITE.E4M3.F32.PACK_AB_MERGE_C R157, R157, R191, RZ ;  /* 0x000000bf9d9d723e */ /* 0x000fe400048070ff */
[----:B------:R-:W-:Y:S02]  /*81a10*/  PRMT R161, R168, 0x5410, R156 ;  /* 0x00005410a8a17816 */ /* 0x000fe4000000009c */
[----:B------:R-:W-:Y:S01]  /*81a20*/  ISETP.LT.AND P2, PT, R9, UR12, !P2 ;  /* 0x0000000c09007c0c */ /* 0x000fe2000d741270 */
[----:B------:R-:W-:Y:S01]  /*81a30*/  ULDC.64 UR12, c[0x0][0x228] ;  /* 0x00008a00000c7ab9 */ /* 0x000fe20000000a00 */
[----:B------:R-:W-:-:S11]  /*81a40*/  LOP3.LUT R223, R223, 0xff7fffff, RZ, 0xc0, !PT ;  /* 0xff7fffffdfdf7812 */ /* 0x000fd600078ec0ff */
[----:B------:R-:W-:-:S04]  /*81a50*/  @P2 LOP3.LUT R223, R223, 0x800000, RZ, 0xfc, !PT ;  /* 0x00800000dfdf2812 */ /* 0x000fc800078efcff */
[----:B------:R-:W-:Y:S02]  /*81a60*/  LOP3.LUT R223, R223, 0xffbfffff, RZ, 0xc0, !PT ;  /* 0xffbfffffdfdf7812 */ /* 0x000fe400078ec0ff */
[----:B------:R-:W-:-:S05]  /*81a70*/  LOP3.LUT R165, R172, 0xffff, RZ, 0xc0, !PT ;  /* 0x0000ffffaca57812 */ /* 0x000fca00078ec0ff */
[----:B------:R-:W-:Y:S04]  /*81a80*/  STL [R1+0xc3c], R165 ;  /* 0x000c3ca501007387 */ /* 0x000fe80000100800 */
[----:B------:R0:W-:Y:S01]  /*81a90*/  STL [R1+0xc20], R154 ;  /* 0x000c209a01007387 */ /* 0x0001e20000100800 */
[----:B------:R-:W-:Y:S02]  /*81aa0*/  LOP3.LUT R159, R171, 0xffff, RZ, 0xc0, !PT ;  /* 0x0000ffffab9f7812 */ /* 0x000fe400078ec0ff */
[----:B0-----:R-:W-:-:S04]  /*81ab0*/  PRMT R154, R165, 0x3340, R154 ;  /* 0x00003340a59a7816 */ /* 0x001fc8000000009a */
[----:B------:R-:W-:Y:S02]  /*81ac0*/  PRMT R154, R154, 0x5410, R153 ;  /* 0x000054109a9a7816 */ /* 0x000fe40000000099 */
[----:B------:R-:W-:-:S03]  /*81ad0*/  LOP3.LUT R153, R158, 0xffff, RZ, 0xc0, !PT ;  /* 0x0000ffff9e997812 */ /* 0x000fc600078ec0ff */
[----:B------:R0:W-:Y:S04]  /*81ae0*/  STL [R1+0x81c], R154 ;  /* 0x00081c9a01007387 */ /* 0x0001e80000100800 */
[----:B------:R-:W-:Y:S01]  /*81af0*/  STL [R1+0xc40], R159 ;  /* 0x000c409f01007387 */ /* 0x000fe20000100800 */
[----:B0-----:R-:W-:-:S03]  /*81b00*/  LOP3.LUT R154, R166, 0xffff, RZ, 0xc0, !PT ;  /* 0x0000ffffa69a7812 */ /* 0x001fc600078ec0ff */
[----:B------:R0:W-:Y:S01]  /*81b10*/  STL [R1+0xc34], R153 ;  /* 0x000c349901007387 */ /* 0x0001e20000100800 */
[----:B------:R-:W-:-:S03]  /*81b20*/  LOP3.LUT R158, R157, 0xffff, RZ, 0xc0, !PT ;  /* 0x0000ffff9d9e7812 */ /* 0x000fc600078ec0ff */
[----:B------:R1:W-:Y:S01]  /*81b30*/  STL [R1+0xc28], R154 ;  /* 0x000c289a01007387 */ /* 0x0003e20000100800 */
[----:B------:R-:W-:Y:S02]  /*81b40*/  LOP3.LUT R157, R164, 0xffff, RZ, 0xc0, !PT ;  /* 0x0000ffffa49d7812 */ /* 0x000fe400078ec0ff */
[----:B0-----:R-:W-:Y:S02]  /*81b50*/  PRMT R153, R153, 0x3340, R0 ;  /* 0x0000334099997816 */ /* 0x001fe40000000000 */
[----:B-1----:R-:W-:-:S04]  /*81b60*/  PRMT R154, R159, 0x3340, R154 ;  /* 0x000033409f9a7816 */ /* 0x002fc8000000009a */
[----:B------:R-:W-:Y:S02]  /*81b70*/  PRMT R154, R154, 0x5410, R153 ;  /* 0x000054109a9a7816 */ /* 0x000fe40000000099 */
[----:B------:R-:W-:Y:S02]  /*81b80*/  PRMT R153, R158, 0x3340, R0 ;  /* 0x000033409e997816 */ /* 0x000fe40000000000 */
[----:B----4-:R-:W-:-:S05]  /*81b90*/  LOP3.LUT R156, R170, 0xffff, RZ, 0xc0, !PT ;  /* 0x0000ffffaa9c7812 */ /* 0x010fca00078ec0ff */
[----:B------:R-:W-:Y:S04]  /*81ba0*/  STL [R1+0xc48], R156 ;  /* 0x000c489c01007387 */ /* 0x000fe80000100800 */
[----:B------:R-:W-:Y:S04]  /*81bb0*/  STL [R1+0xc44], R158 ;  /* 0x000c449e01007387 */ /* 0x000fe80000100800 */
[----:B------:R-:W-:Y:S04]  /*81bc0*/  STL [R1+0xc38], R157 ;  /* 0x000c389d01007387 */ /* 0x000fe80000100800 */
[----:B------:R0:W-:Y:S02]  /*81bd0*/  STL [R1+0x818], R154 ;  /* 0x0008189a01007387 */ /* 0x0001e40000100800 */
[----:B0-----:R-:W-:-:S04]  /*81be0*/  PRMT R154, R156, 0x3340, R157 ;  /* 0x000033409c9a7816 */ /* 0x001fc8000000009d */
[----:B------:R-:W-:-:S05]  /*81bf0*/  PRMT R153, R154, 0x5410, R153 ;  /* 0x000054109a997816 */ /* 0x000fca0000000099 */
[----:B------:R0:W-:Y:S02]  /*81c00*/  STL [R1+0x814], R153 ;  /* 0x0008149901007387 */ /* 0x0001e40000100800 */
[----:B0-----:R-:W-:-:S05]  /*81c10*/  VIADD R153, R8, 0x81 ;  /* 0x0000008108997836 */ /* 0x001fca0000000000 */
[----:B------:R-:W-:Y:S01]  /*81c20*/  ISETP.GE.AND P2, PT, R153, UR41, PT ;  /* 0x0000002999007c0c */ /* 0x000fe2000bf46270 */
[----:B------:R-:W-:Y:S01]  /*81c30*/  VIADD R153, R8, 0x80 ;  /* 0x0000008008997836 */ /* 0x000fe20000000000 */
[----:B------:R-:W-:Y:S01]  /*81c40*/  LOP3.LUT R221, R221, 0x7fffffff, RZ, 0xc0, !PT ;  /* 0x7fffffffdddd7812 */ /* 0x000fe200078ec0ff */
[----:B------:R-:W-:Y:S01]  /*81c50*/  ULDC UR41, c[0x0][0x228] ;  /* 0x00008a0000297ab9 */ /* 0x000fe20000000800 */
[----:B------:R-:W-:Y:S02]  /*81c60*/  ISETP.LT.AND P5, PT, R10, UR12, !P2 ;  /* 0x0000000c0a007c0c */ /* 0x000fe4000d7a1270 */
        /* <DEDUP_REMOVED lines=93> */
[----:B------:R-:W-:-:S06]  /*82240*/  @P5 LOP3.LUT R223, R223, 0x4, RZ, 0xfc, !PT ;  /* 0x00000004dfdf5812 */ /* 0x000fcc00078efcff */
[----:B------:R-:W-:Y:S02]  /*82250*/  @P2 LOP3.LUT R221, R221, 0x80000000, RZ, 0xfc, !PT ;  /* 0x80000000dddd2812 */ /* 0x000fe400078efcff */
[----:B------:R-:W-:Y:S02]  /*82260*/  ISETP.GE.AND P2, PT, R153, UR7, PT ;  /* 0x0000000799007c0c */ /* 0x000fe4000bf46270 */
[----:B------:R-:W-:Y:S02]  /*82270*/  LOP3.LUT R223, R223, 0xfffffffd, RZ, 0xc0, !PT ;  /* 0xfffffffddfdf7812 */ /* 0x000fe400078ec0ff */
[----:B------:R-:W-:Y:S01]  /*82280*/  LOP3.LUT R221, R221, 0xbfffffff, RZ, 0xc0, !PT ;  /* 0xbfffffffdddd7812 */ /* 0x000fe200078ec0ff */
[----:B------:R-:W-:Y:S01]  /*82290*/  VIADD R153, R8, 0x7a ;  /* 0x0000007a08997836 */ /* 0x000fe20000000000 */
[----:B------:R-:W-:Y:S01]  /*822a0*/  ISETP.LT.AND P5, PT, R10, UR8, !P2 ;  /* 0x000000080a007c0c */ /* 0x000fe2000d7a1270 */
[----:B------:R-:W-:Y:S01]  /*822b0*/  ULDC.64 UR6, c[0x0][0x228] ;  /* 0x00008a0000067ab9 */ /* 0x000fe20000000a00 */
[----:B------:R-:W-:-:S02]  /*822c0*/  @P4 LOP3.LUT R223, R223, 0x2, RZ, 0xfc, !PT ;  /* 0x00000002dfdf4812 */ /* 0x000fc400078efcff */
[----:B------:R-:W-:Y:S01]  /*822d0*/  ISETP.LT.AND P4, PT, R11, UR23, !P2 ;  /* 0x000000170b007c0c */ /* 0x000fe2000d781270 */
[----:B------:R-:W-:Y:S01]  /*822e0*/  ULDC UR23, c[0x0][0x228] ;  /* 0x00008a0000177ab9 */ /* 0x000fe20000000800 */
[----:B------:R-:W-:-:S04]  /*822f0*/  LOP3.LUT R223, R223, 0xfffffffe, RZ, 0xc0, !PT ;  /* 0xfffffffedfdf7812 */ /* 0x000fc800078ec0ff */
[----:B------:R-:W-:-:S03]  /*82300*/  @P3 LOP3.LUT R223, R223, 0x1, RZ, 0xfc, !PT ;  /* 0x00000001dfdf3812 */ /* 0x000fc600078efcff */
        /* <DEDUP_REMOVED lines=131> */
[----:B------:R-:W-:-:S05]  /*82b40*/  LOP3.LUT R221, R221, 0xfffffffb, RZ, 0xc0, !PT ;  /* 0xfffffffbdddd7812 */ /* 0x000fca00078ec0ff */
        /* <DEDUP_REMOVED lines=8> */
[----:B------:R-:W-:Y:S01]  /*82bd0*/  @P4 LOP3.LUT R221, R221, 0x2, RZ, 0xfc, !PT ;  /* 0x00000002dddd4812 */ /* 0x000fe200078efcff */
[----:B------:R-:W-:Y:S01]  /*82be0*/  ULDC UR8, c[0x0][0x228] ;  /* 0x00008a0000087ab9 */ /* 0x000fe20000000800 */
        /* <DEDUP_REMOVED lines=40> */
[----:B------:R-:W-:-:S06]  /*82e70*/  ULDC.64 UR16, c[0x0][0x228] ;  /* 0x00008a0000107ab9 */ /* 0x000fcc0000000a00 */
        /* <DEDUP_REMOVED lines=235> */
[----:B------:R-:W-:Y:S01]  /*83d30*/  ULDC.64 UR34, c[0x0][0x228] ;  /* 0x00008a0000227ab9 */ /* 0x000fe20000000a00 */
        /* <DEDUP_REMOVED lines=8> */
[----:B------:R-:W-:Y:S01]  /*83dc0*/  ULDC UR7, c[0x0][0x228] ;  /* 0x00008a0000077ab9 */ /* 0x000fe20000000800 */
        /* <DEDUP_REMOVED lines=288> */
[----:B------:R-:W-:Y:S01]  /*84fd0*/  ULDC.64 UR22, c[0x0][0x228] ;  /* 0x00008a0000167ab9 */ /* 0x000fe20000000a00 */
        /* <DEDUP_REMOVED lines=271> */
[----:B------:R-:W-:Y:S01]  /*860d0*/  ISETP.LT.AND P3, PT, R12, UR26, !P2 ;  /* 0x0000001a0c007c0c */ /* 0x000fe2000d761270 */
[----:B------:R-:W-:Y:S01]  /*860e0*/  VIADD R153, R8, 0x43 ;  /* 0x0000004308997836 */ /* 0x000fe20000000000 */
[----:B------:R-:W-:Y:S01]  /*860f0*/  ISETP.LT.AND P2, PT, R9, UR25, !P2 ;  /* 0x0000001909007c0c */ /* 0x000fe2000d741270 */
[----:B------:R-:W-:Y:S01]  /*86100*/  ULDC.64 UR26, c[0x0][0x228] ;  /* 0x00008a00001a7ab9 */ /* 0x000fe20000000a00 */
[----:B------:R-:W-:Y:S02]  /*86110*/  LOP3.LUT R22, R22, 0x7fffffff, RZ, 0xc0, !PT ;  /* 0x7fffffff16167812 */ /* 0x000fe400078ec0ff */
[----:B------:R-:W-:-:S04]  /*86120*/  LOP3.LUT R23, R23, 0xfffffffb, RZ, 0xc0, !PT ;  /* 0xfffffffb17177812 */ /* 0x000fc800078ec0ff */
[----:B------:R-:W-:-:S05]  /*86130*/  @P5 LOP3.LUT R23, R23, 0x4, RZ, 0xfc, !PT ;  /* 0x0000000417175812 */ /* 0x000fca00078efcff */
        /* <DEDUP_REMOVED lines=8> */
[----:B------:R-:W-:Y:S02]  /*861c0*/  ISETP.LT.AND P4, PT, R11, UR15, !P2 ;  /* 0x0000000f0b007c0c */ /* 0x000fe4000d781270 */
[----:B------:R-:W-:-:S04]  /*861d0*/  LOP3.LUT R23, R23, 0xfffffffe, RZ, 0xc0, !PT ;  /* 0xfffffffe17177812 */ /* 0x000fc800078ec0ff */
[----:B------:R-:W-:-:S03]  /*861e0*/  @P3 LOP3.LUT R23, R23, 0x1, RZ, 0xfc, !PT ;  /* 0x0000000117173812 */ /* 0x000fc600078efcff */
[----:B------:R-:W-:Y:S02]  /*861f0*/  @P5 LOP3.LUT R22, R22, 0x40000000, RZ, 0xfc, !PT ;  /* 0x4000000016165812 */ /* 0x000fe400078efcff */
[----:B------:R-:W-:Y:S02]  /*86200*/  ISETP.LT.AND P3, PT, R12, UR12, !P2 ;  /* 0x0000000c0c007c0c */ /* 0x000fe4000d761270 */
        /* <DEDUP_REMOVED lines=126> */
[----:B------:R-:W-:-:S09]  /*869f0*/  ISETP.LT.AND P3, PT, R12, UR37, !P2 ;  /* 0x000000250c007c0c */ /* 0x000fd2000d761270 */
[----:B------:R-:W-:Y:S01]  /*86a00*/  @P5 LOP3.LUT R22, R22, 0x4, RZ, 0xfc, !PT ;  /* 0x0000000416165812 */ /* 0x000fe200078efcff */
[----:B------:R-:W-:Y:S01]  /*86a10*/  VIADD R164, R169, UR16 ;  /* 0x00000010a9a47c36 */ /* 0x000fe20008000000 */
[----:B------:R-:W-:Y:S01]  /*86a20*/  ISETP.LT.AND P2, PT, R9, UR36, !P2 ;  /* 0x0000002409007c0c */ /* 0x000fe2000d741270 */
[----:B------:R-:W-:Y:S01]  /*86a30*/  ULDC UR16, c[0x0][0x228] ;  /* 0x00008a0000107ab9 */ /* 0x000fe20000000800 */
[----:B------:R-:W-:Y:S01]  /*86a40*/  LOP3.LUT R22, R22, 0xfffffffd, RZ, 0xc0, !PT ;  /* 0xfffffffd16167812 */ /* 0x000fe200078ec0ff */
[----:B------:R-:W-:Y:S01]  /*86a50*/  ULDC UR36, c[0x0][0x228] ;  /* 0x00008a0000247ab9 */ /* 0x000fe20000000800 */
[----:B------:R-:W-:Y:S01]  /*86a60*/  LOP3.LUT R20, R20, 0x7fffffff, RZ, 0xc0, !PT ;  /* 0x7fffffff14147812 */ /* 0x000fe200078ec0ff */
[----:B------:R-:W-:-:S08]  /*86a70*/  ULDC UR37, c[0x0][0x228] ;  /* 0x00008a0000257ab9 */ /* 0x000fd00000000800 */
        /* <DEDUP_REMOVED lines=8> */
[----:B------:R-:W-:Y:S01]  /*86b00*/  ULDC UR41, c[0x0][0x228] ;  /* 0x00008a0000297ab9 */ /* 0x000fe20000000800 */
[----:B------:R-:W-:Y:S01]  /*86b10*/  LOP3.LUT R22, R22, 0xfffffffe, RZ, 0xc0, !PT ;  /* 0xfffffffe16167812 */ /* 0x000fe200078ec0ff */
[----:B------:R-:W-:-:S03]  /*86b20*/  ULDC UR15, c[0x0][0x248] ;  /* 0x00009200000f7ab9 */ /* 0x000fc60000000800 */
[----:B------:R-:W-:Y:S02]  /*86b30*/  @P3 LOP3.LUT R22, R22, 0x1, RZ, 0xfc, !PT ;  /* 0x0000000116163812 */ /* 0x000fe400078efcff */
[----:B------:R-:W-:-:S03]  /*86b40*/  ISETP.LT.AND P3, PT, R12, UR40, !P2 ;  /* 0x000000280c007c0c */ /* 0x000fc6000d761270 */
[----:B------:R-:W-:Y:S01]  /*86b50*/  @P5 LOP3.LUT R21, R21, 0x40000000, RZ, 0xfc, !PT ;  /* 0x4000000015155812 */ /* 0x000fe200078efcff */
[----:B------:R-:W-:Y:S01]  /*86b60*/  VIADD R165, R164, UR15 ;  /* 0x0000000fa4a57c36 */ /* 0x000fe20008000000 */
[----:B------:R-:W-:Y:S01]  /*86b70*/  ISETP.LT.AND P2, PT, R9, UR39, !P2 ;  /* 0x0000002709007c0c */ /* 0x000fe2000d741270 */
[----:B------:R-:W-:Y:S01]  /*86b80*/  ULDC.64 UR38, c[0x0][0x228] ;  /* 0x00008a0000267ab9 */ /* 0x000fe20000000a00 */
[----:B------:R-:W-:Y:S01]  /*86b90*/  LOP3.LUT R21, R21, 0xdfffffff, RZ, 0xc0, !PT ;  /* 0xdfffffff15157812 */ /* 0x000fe200078ec0ff */
[----:B------:R-:W-:Y:S01]  /*86ba0*/  ULDC UR15, c[0x0][0x248] ;  /* 0x00009200000f7ab9 */ /* 0x000fe20000000800 */
[----:B------:R-:W-:Y:S01]  /*86bb0*/  LOP3.LUT R19, R19, 0x7fffffff, RZ, 0xc0, !PT ;  /* 0x7fffffff13137812 */ /* 0x000fe200078ec0ff */
[----:B------:R-:W-:Y:S01]  /*86bc0*/  ULDC UR40, c[0x0][0x228] ;  /* 0x00008a0000287ab9 */ /* 0x000fe20000000800 */
[----:B------:R-:W-:-:S04]  /*86bd0*/  @P4 LOP3.LUT R21, R21, 0x20000000, RZ, 0xfc, !PT ;  /* 0x2000000015154812 */ /* 0x000fc800078efcff */
        /* <DEDUP_REMOVED lines=8> */
[----:B------:R-:W-:Y:S01]  /*86c60*/  VIADD R168, R165, UR15 ;  /* 0x0000000fa5a87c36 */ /* 0x000fe20008000000 */
[----:B------:R-:W-:Y:S01]  /*86c70*/  ISETP.LT.AND P4, PT, R11, UR43, !P2 ;  /* 0x0000002b0b007c0c */ /* 0x000fe2000d781270 */
[----:B------:R-:W-:Y:S01]  /*86c80*/  ULDC UR43, c[0x0][0x228] ;  /* 0x00008a00002b7ab9 */ /* 0x000fe20000000800 */
[----:B------:R-:W-:Y:S01]  /*86c90*/  ISETP.LT.AND P3, PT, R12, UR42, !P2 ;  /* 0x0000002a0c007c0c */ /* 0x000fe2000d761270 */
[----:B------:R-:W-:Y:S01]  /*86ca0*/  ULDC UR42, c[0x0][0x228] ;  /* 0x00008a00002a7ab9 */ /* 0x000fe20000000800 */
[----:B------:R-:W-:-:S07]  /*86cb0*/  ULDC UR21, c[0x0][0x228] ;  /* 0x00008a0000157ab9 */ /* 0x000fce0000000800 */
[----:B------:R-:W-:Y:S01]  /*86cc0*/  @P5 LOP3.LUT R21, R21, 0x4000000, RZ, 0xfc, !PT ;  /* 0x0400000015155812 */ /* 0x000fe200078efcff */
[----:B------:R-:W-:-:S03]  /*86cd0*/  ULDC UR15, c[0x0][0x248] ;  /* 0x00009200000f7ab9 */ /* 0x000fc60000000800 */
[----:B------:R-:W-:-:S04]  /*86ce0*/  LOP3.LUT R21, R21, 0xfdffffff, RZ, 0xc0, !PT ;  /* 0xfdffffff15157812 */ /* 0x000fc800078ec0ff */
[----:B------:R-:W-:Y:S02]  /*86cf0*/  @P4 LOP3.LUT R21, R21, 0x2000000, RZ, 0xfc, !PT ;  /* 0x0200000015154812 */ /* 0x000fe400078efcff */
[----:B------:R-:W-:Y:S01]  /*86d00*/  ISETP.LT.AND P2, PT, R9, UR44, !P2 ;  /* 0x0000002c09007c0c */ /* 0x000fe2000d741270 */
[----:B------:R-:W-:Y:S01]  /*86d10*/  VIADD R167, R168, UR15 ;  /* 0x0000000fa8a77c36 */ /* 0x000fe20008000000 */
[----:B------:R-:W-:Y:S01]  /*86d20*/  LOP3.LUT R21, R21, 0xfeffffff, RZ, 0xc0, !PT ;  /* 0xfeffffff15157812 */ /* 0x000fe200078ec0ff */
[----:B------:R-:W-:Y:S01]  /*86d30*/  ULDC UR15, c[0x0][0x248] ;  /* 0x00009200000f7ab9 */ /* 0x000fe20000000800 */
[----:B------:R-:W-:Y:S01]  /*86d40*/  LOP3.LUT R18, R18, 0x7fffffff, RZ, 0xc0, !PT ;  /* 0x7fffffff12127812 */ /* 0x000fe200078ec0ff */
[----:B------:R-:W-:Y:S01]  /*86d50*/  ULDC UR44, c[0x0][0x228] ;  /* 0x00008a00002c7ab9 */ /* 0x000fe20000000800 */
        /* <DEDUP_REMOVED lines=11> */
[----:B------:R-:W-:Y:S01]  /*86e10*/  ULDC.64 UR32, c[0x0][0x228] ;  /* 0x00008a0000207ab9 */ /* 0x000fe20000000a00 */
[----:B------:R-:W-:Y:S01]  /*86e20*/  ULDC UR38, c[0x0][0x228] ;  /* 0x00008a0000267ab9 */ /* 0x000fe20000000800 */
[----:B------:R-:W-:-:S06]  /*86e30*/  ULDC UR17, c[0x0][0x228] ;  /* 0x00008a0000117ab9 */ /* 0x000fcc0000000800 */
        /* <DEDUP_REMOVED lines=8> */
[----:B------:R-:W-:Y:S02]  /*86ec0*/  ULDC UR47, c[0x0][0x228] ;  /* 0x00008a00002f7ab9 */ /* 0x000fe40000000800 */
        /* <DEDUP_REMOVED lines=11> */
[----:B------:R-:W-:Y:S01]  /*86f80*/  VIADD R172, R169, UR15 ;  /* 0x0000000fa9ac7c36 */ /* 0x000fe20008000000 */
[----:B------:R-:W-:Y:S01]  /*86f90*/  ISETP.LT.AND P2, PT, R9, UR30, !P2 ;  /* 0x0000001e09007c0c */ /* 0x000fe2000d741270 */
[----:B------:R-:W-:Y:S01]  /*86fa0*/  ULDC UR15, c[0x0][0x248] ;  /* 0x00009200000f7ab9 */ /* 0x000fe20000000800 */
[----:B------:R-:W-:Y:S01]  /*86fb0*/  LOP3.LUT R21, R21, 0xfffdffff, RZ, 0xc0, !PT ;  /* 0xfffdffff15157812 */ /* 0x000fe200078ec0ff */
[----:B------:R-:W-:Y:S01]  /*86fc0*/  ULDC UR30, c[0x0][0x228] ;  /* 0x00008a00001e7ab9 */ /* 0x000fe20000000800 */
[----:B------:R-:W-:Y:S02]  /*86fd0*/  ULDC UR31, c[0x0][0x228] ;  /* 0x00008a00001f7ab9 */ /* 0x000fe40000000800 */
        /* <DEDUP_REMOVED lines=72> */
[----:B------:R-:W-:Y:S01]  /*87460*/  VIADD R176, R173, UR15 ;  /* 0x0000000fadb07c36 */ /* 0x000fe20008000000 */
[----:B------:R-:W-:Y:S01]  /*87470*/  ISETP.LT.AND P3, PT, R12, UR43, !P2 ;  /* 0x0000002b0c007c0c */ /* 0x000fe2000d761270 */
[----:B------:R-:W-:Y:S01]  /*87480*/  ULDC UR15, c[0x0][0x248] ;  /* 0x00009200000f7ab9 */ /* 0x000fe20000000800 */
[----:B------:R-:W-:-:S07]  /*87490*/  ISETP.LT.AND P2, PT, R9, UR41, !P2 ;  /* 0x0000002909007c0c */ /* 0x000fce000d741270 */
[----:B------:R-:W-:Y:S01]  /*874a0*/  @P5 LOP3.LUT R21, R21, 0x4, RZ, 0xfc, !PT ;  /* 0x0000000415155812 */ /* 0x000fe200078efcff */
[----:B------:R-:W-:Y:S01]  /*874b0*/  VIADD R175, R176, UR15 ;  /* 0x0000000fb0af7c36 */ /* 0x000fe20008000000 */
[----:B------:R-:W-:Y:S01]  /*874c0*/  ULDC UR15, c[0x0][0x228] ;  /* 0x00008a00000f7ab9 */ /* 0x000fe20000000800 */
[----:B------:R-:W-:Y:S01]  /*874d0*/  ULDC UR42, c[0x0][0x228] ;  /* 0x00008a00002a7ab9 */ /* 0x000fe20000000800 */
[----:B------:R-:W-:Y:S01]  /*874e0*/  ULDC UR41, c[0x0][0x228] ;  /* 0x00008a0000297ab9 */ /* 0x000fe20000000800 */
[----:B------:R-:W-:Y:S01]  /*874f0*/  ULDC UR43, c[0x0][0x228] ;  /* 0x00008a00002b7ab9 */ /* 0x000fe20000000800 */
[----:B------:R-:W-:Y:S02]  /*87500*/  @P2 LOP3.LUT R20, R20, 0x80000000, RZ, 0xfc, !PT ;  /* 0x8000000014142812 */ /* 0x000fe400078efcff */
[----:B------:R-:W-:-:S04]  /*87510*/  ISETP.GE.AND P2, PT, R153, UR25, PT ;  /* 0x0000001999007c0c */ /* 0x000fc8000bf46270 */
[----:B------:R-:W-:Y:S02]  /*87520*/  ISETP.LT.AND P5, PT, R10, UR26, !P2 ;  /* 0x0000001a0a007c0c */ /* 0x000fe4000d7a1270 */
[----:B------:R-:W-:Y:S02]  /*87530*/  LOP3.LUT R21, R21, 0xfffffffd, RZ, 0xc0, !PT ;  /* 0xfffffffd15157812 */ /* 0x000fe400078ec0ff */
[----:B------:R-:W-:Y:S01]  /*87540*/  LOP3.LUT R20, R20, 0xbfffffff, RZ, 0xc0, !PT ;  /* 0xbfffffff14147812 */ /* 0x000fe200078ec0ff */
[----:B------:R-:W-:Y:S01]  /*87550*/  VIADD R174, R175, UR16 ;  /* 0x00000010afae7c36 */ /* 0x000fe20008000000 */
[----:B------:R-:W-:Y:S01]  /*87560*/  @P4 LOP3.LUT R21, R21, 0x2, RZ, 0xfc, !PT ;  /* 0x0000000215154812 */ /* 0x000fe200078efcff */
[----:B------:R-:W-:Y:S01]  /*87570*/  VIADD R153, R8, 0x32 ;  /* 0x0000003208997836 */ /* 0x000fe20000000000 */
[----:B------:R-:W-:Y:S01]  /*87580*/  ISETP.LT.AND P4, PT, R11, UR61, !P2 ;  /* 0x0000003d0b007c0c */ /* 0x000fe2000d781270 */
[----:B------:R-:W-:Y:S01]  /*87590*/  ULDC UR26, c[0x0][0x248] ;  /* 0x00009200001a7ab9 */ /* 0x000fe20000000800 */
[----:B------:R-:W-:-:S03]  /*875a0*/  LOP3.LUT R21, R21, 0xfffffffe, RZ, 0xc0, !PT ;  /* 0xfffffffe15157812 */ /* 0x000fc600078ec0ff */
[----:B------:R-:W-:Y:S01]  /*875b0*/  @P5 LOP3.LUT R20, R20, 0x40000000, RZ, 0xfc, !PT ;  /* 0x4000000014145812 */ /* 0x000fe200078efcff */
[----:B------:R-:W-:Y:S01]  /*875c0*/  VIADD R177, R174, UR24 ;  /* 0x00000018aeb17c36 */ /* 0x000fe20008000000 */
[----:B------:R-:W-:Y:S01]  /*875d0*/  @P3 LOP3.LUT R21, R21, 0x1, RZ, 0xfc, !PT ;  /* 0x0000000115153812 */ /* 0x000fe200078efcff */
[----:B------:R-:W-:Y:S01]  /*875e0*/  ULDC UR24, c[0x0][0x248] ;  /* 0x0000920000187ab9 */ /* 0x000fe20000000800 */
[----:B------:R-:W-:Y:S01]  /*875f0*/  ISETP.LT.AND P3, PT, R12, UR60, !P2 ;  /* 0x0000003c0c007c0c */ /* 0x000fe2000d761270 */
[----:B------:R-:W-:Y:S01]  /*87600*/  ULDC UR16, c[0x0][0x228] ;  /* 0x00008a0000107ab9 */ /* 0x000fe20000000800 */
[----:B------:R-:W-:Y:S01]  /*87610*/  LOP3.LUT R20, R20, 0xdfffffff, RZ, 0xc0, !PT ;  /* 0xdfffffff14147812 */ /* 0x000fe200078ec0ff */
[----:B------:R-:W-:Y:S01]  /*87620*/  VIADD R180, R177, UR24 ;  /* 0x00000018b1b47c36 */ /* 0x000fe20008000000 */
[----:B------:R-:W-:Y:S01]  /*87630*/  ISETP.LT.AND P2, PT, R9, UR59, !P2 ;  /* 0x0000003b09007c0c */ /* 0x000fe2000d741270 */
[----:B------:R-:W-:Y:S01]  /*87640*/  ULDC UR24, c[0x0][0x248] ;  /* 0x0000920000187ab9 */ /* 0x000fe20000000800 */
[----:B------:R-:W-:Y:S01]  /*87650*/  @P4 LOP3.LUT R20, R20, 0x20000000, RZ, 0xfc, !PT ;  /* 0x2000000014144812 */ /* 0x000fe200078efcff */
[----:B------:R-:W-:Y:S01]  /*87660*/  ULDC UR60, c[0x0][0x228] ;  /* 0x00008a00003c7ab9 */ /* 0x000fe20000000800 */
[----:B------:R-:W-:Y:S01]  /*87670*/  LOP3.LUT R17, R17, 0x7fffffff, RZ, 0xc0, !PT ;  /* 0x7fffffff11117812 */ /* 0x000fe200078ec0ff */
[----:B------:R-:W-:Y:S01]  /*87680*/  ULDC UR59, c[0x0][0x228] ;  /* 0x00008a00003b7ab9 */ /* 0x000fe20000000800 */
[----:B------:R-:W-:Y:S01]  /*87690*/  LOP3.LUT R20, R20, 0xefffffff, RZ, 0xc0, !PT ;  /* 0xefffffff14147812 */ /* 0x000fe200078ec0ff */
[----:B------:R-:W-:Y:S01]  /*876a0*/  VIADD R179, R180, UR24 ;  /* 0x00000018b4b37c36 */ /* 0x000fe20008000000 */
[----:B------:R-:W-:Y:S01]  /*876b0*/  ULDC UR24, c[0x0][0x248] ;  /* 0x0000920000187ab9 */ /* 0x000fe20000000800 */
[----:B------:R-:W-:Y:S01]  /*876c0*/  ULDC UR61, c[0x0][0x228] ;  /* 0x00008a00003d7ab9 */ /* 0x000fe20000000800 */
[----:B------:R-:W-:Y:S01]  /*876d0*/  @P3 LOP3.LUT R20, R20, 0x10000000, RZ, 0xfc, !PT ;  /* 0x1000000014143812 */ /* 0x000fe200078efcff */
[----:B------:R-:W-:Y:S01]  /*876e0*/  VIADD R178, R179, UR24 ;  /* 0x00000018b3b27c36 */ /* 0x000fe20008000000 */
[----:B------:R-:W-:-:S02]  /*876f0*/  ULDC UR24, c[0x0][0x248] ;  /* 0x0000920000187ab9 */ /* 0x000fc40000000800 */
[----:B------:R-:W-:Y:S01]  /*87700*/  LOP3.LUT R20, R20, 0xf7ffffff, RZ, 0xc0, !PT ;  /* 0xf7ffffff14147812 */ /* 0x000fe200078ec0ff */
[----:B------:R-:W-:Y:S01]  /*87710*/  VIADD R181, R178, UR24 ;  /* 0x00000018b2b57c36 */ /* 0x000fe20008000000 */
[----:B------:R-:W-:Y:S02]  /*87720*/  ULDC.64 UR24, c[0x0][0x228] ;  /* 0x00008a0000187ab9 */ /* 0x000fe40000000a00 */
[----:B------:R-:W-:Y:S02]  /*87730*/  @P2 LOP3.LUT R20, R20, 0x8000000, RZ, 0xfc, !PT ;  /* 0x0800000014142812 */ /* 0x000fe400078efcff */
[----:B------:R-:W-:Y:S02]  /*87740*/  ISETP.GE.AND P2, PT, R153, UR35, PT ;  /* 0x0000002399007c0c */ /* 0x000fe4000bf46270 */
[----:B------:R-:W-:Y:S01]  /*87750*/  LOP3.LUT R20, R20, 0xfbffffff, RZ, 0xc0, !PT ;  /* 0xfbffffff14147812 */ /* 0x000fe200078ec0ff */
[----:B------:R-:W-:Y:S01]  /*87760*/  VIADD R153, R8, 0x31 ;  /* 0x0000003108997836 */ /* 0x000fe20000000000 */
[----:B------:R-:W-:Y:S01]  /*87770*/  ISETP.LT.AND P5, PT, R10, UR24, !P2 ;  /* 0x000000180a007c0c */ /* 0x000fe2000d7a1270 */
[----:B------:R-:W-:Y:S01]  /*87780*/  ULDC.64 UR34, c[0x0][0x228] ;  /* 0x00008a0000227ab9 */ /* 0x000fe20000000a00 */
[----:B------:R-:W-:Y:S01]  /*87790*/  ISETP.LT.AND P4, PT, R11, UR58, !P2 ;  /* 0x0000003a0b007c0c */ /* 0x000fe2000d781270 */
[----:B------:R-:W-:Y:S01]  /*877a0*/  VIADD R184, R181, UR26 ;  /* 0x0000001ab5b87c36 */ /* 0x000fe20008000000 */
[----:B------:R-:W-:Y:S01]  /*877b0*/  ISETP.LT.AND P3, PT, R12, UR57, !P2 ;  /* 0x000000390c007c0c */ /* 0x000fe2000d761270 */
[----:B------:R-:W-:-:S08]  /*877c0*/  ULDC UR24, c[0x0][0x248] ;  /* 0x0000920000187ab9 */ /* 0x000fd00000000800 */
[----:B------:R-:W-:Y:S01]  /*877d0*/  @P5 LOP3.LUT R20, R20, 0x4000000, RZ, 0xfc, !PT ;  /* 0x0400000014145812 */ /* 0x000fe200078efcff */
[----:B------:R-:W-:Y:S01]  /*877e0*/  ULDC UR57, c[0x0][0x228] ;  /* 0x00008a0000397ab9 */ /* 0x000fe20000000800 */
[----:B------:R-:W-:Y:S02]  /*877f0*/  ULDC UR58, c[0x0][0x228] ;  /* 0x00008a00003a7ab9 */ /* 0x000fe40000000800 */
        /* <DEDUP_REMOVED lines=18> */
[----:B------:R-:W-:Y:S01]  /*87920*/  ULDC UR24, c[0x0][0x248] ;  /* 0x0000920000187ab9 */ /* 0x000fe20000000800 */
[----:B------:R-:W-:-:S07]  /*87930*/  ULDC UR34, c[0x0][0x228] ;  /* 0x00008a0000227ab9 */ /* 0x000fce0000000800 */
[----:B------:R-:W-:Y:S01]  /*87940*/  @P5 LOP3.LUT R20, R20, 0x400000, RZ, 0xfc, !PT ;  /* 0x0040000014145812 */ /* 0x000fe200078efcff */
[----:B------:R-:W-:Y:S01]  /*87950*/  ULDC UR55, c[0x0][0x228] ;  /* 0x00008a0000377ab9 */ /* 0x000fe20000000800 */
[----:B------:R-:W-:Y:S01]  /*87960*/  LOP3.LUT R16, R16, 0x7fffffff, RZ, 0xc0, !PT ;  /* 0x7fffffff10107812 */ /* 0x000fe200078ec0ff */
[----:B------:R-:W-:Y:S01]  /*87970*/  ULDC UR54, c[0x0][0x228] ;  /* 0x00008a0000367ab9 */ /* 0x000fe20000000800 */
        /* <DEDUP_REMOVED lines=37> */
[----:B------:R-:W-:Y:S01]  /*87bd0*/  VIADD R186, R187, UR24 ;  /* 0x00000018bbba7c36 */ /* 0x000fe20008000000 */
[----:B------:R-:W-:Y:S01]  /*87be0*/  ISETP.LT.AND P3, PT, R12, UR45, !P2 ;  /* 0x0000002d0c007c0c */ /* 0x000fe2000d761270 */
[----:B------:R-:W-:Y:S01]  /*87bf0*/  ULDC.64 UR24, c[0x0][0x228] ;  /* 0x00008a0000187ab9 */ /* 0x000fe20000000a00 */
[----:B------:R-:W-:-:S05]  /*87c00*/  ULDC UR26, c[0x0][0x228] ;  /* 0x00008a00001a7ab9 */ /* 0x000fca0000000800 */
[----:B------:R-:W-:Y:S01]  /*87c10*/  @P5 LOP3.LUT R20, R20, 0x4000, RZ, 0xfc, !PT ;  /* 0x0000400014145812 */ /* 0x000fe200078efcff */
[----:B------:R-:W-:Y:S01]  /*87c20*/  ULDC UR45, c[0x0][0x228] ;  /* 0x00008a00002d7ab9 */ /* 0x000fe20000000800 */
[----:B------:R-:W-:Y:S02]  /*87c30*/  ULDC UR46, c[0x0][0x228] ;  /* 0x00008a00002e7ab9 */ /* 0x000fe40000000800 */
        /* <DEDUP_REMOVED lines=29> */
[----:B------:R-:W-:Y:S01]  /*87e10*/  VIADD R192, R189, UR6 ;  /* 0x00000006bdc07c36 */ /* 0x000fe20008000000 */
[----:B------:R-:W-:Y:S01]  /*87e20*/  ISETP.LT.AND P5, PT, R10, UR8, !P2 ;  /* 0x000000080a007c0c */ /* 0x000fe2000d7a1270 */
[----:B------:R-:W-:Y:S01]  /*87e30*/  ULDC UR6, c[0x0][0x248] ;  /* 0x0000920000067ab9 */ /* 0x000fe20000000800 */
[----:B------:R-:W-:Y:S01]  /*87e40*/  ISETP.LT.AND P4, PT, R11, UR7, !P2 ;  /* 0x000000070b007c0c */ /* 0x000fe2000d781270 */
[----:B------:R-:W-:Y:S01]  /*87e50*/  VIADD R153, R8, 0x2c ;  /* 0x0000002c08997836 */ /* 0x000fe20000000000 */
[----:B------:R-:W-:Y:S01]  /*87e60*/  ISETP.LT.AND P3, PT, R12, UR11, !P2 ;  /* 0x0000000b0c007c0c */ /* 0x000fe2000d761270 */
[----:B------:R-:W-:-:S08]  /*87e70*/  ULDC.64 UR32, c[0x0][0x228] ;  /* 0x00008a0000207ab9 */ /* 0x000fd00000000a00 */
[----:B------:R-:W-:Y:S01]  /*87e80*/  @P5 LOP3.LUT R20, R20, 0x40, RZ, 0xfc, !PT ;  /* 0x0000004014145812 */ /* 0x000fe200078efcff */
[----:B------:R-:W-:Y:S01]  /*87e90*/  VIADD R191, R192, UR6 ;  /* 0x00000006c0bf7c36 */ /* 0x000fe20008000000 */
[----:B------:R-:W-:Y:S01]  /*87ea0*/  ISETP.LT.AND P2, PT, R9, UR5, !P2 ;  /* 0x0000000509007c0c */ /* 0x000fe2000d741270 */
[----:B------:R-:W-:Y:S01]  /*87eb0*/  ULDC UR6, c[0x0][0x248] ;  /* 0x0000920000067ab9 */ /* 0x000fe20000000800 */
[----:B------:R-:W-:Y:S01]  /*87ec0*/  LOP3.LUT R20, R20, 0xffffffdf, RZ, 0xc0, !PT ;  /* 0xffffffdf14147812 */ /* 0x000fe200078ec0ff */
[----:B------:R-:W-:Y:S01]  /*87ed0*/  ULDC.64 UR10, c[0x0][0x228] ;  /* 0x00008a00000a7ab9 */ /* 0x000fe20000000a00 */
[----:B------:R-:W-:Y:S02]  /*87ee0*/  ULDC UR5, c[0x0][0x248] ;  /* 0x0000920000057ab9 */ /* 0x000fe40000000800 */
[----:B------:R-:W-:-:S04]  /*87ef0*/  @P4 LOP3.LUT R20, R20, 0x20, RZ, 0xfc, !PT ;  /* 0x0000002014144812 */ /* 0x000fc800078efcff */
[----:B------:R-:W-:-:S04]  /*87f00*/  LOP3.LUT R20, R20, 0xffffffef, RZ, 0xc0, !PT ;  /* 0xffffffef14147812 */ /* 0x000fc800078ec0ff */
[----:B------:R-:W-:-:S04]  /*87f10*/  @P3 LOP3.LUT R20, R20, 0x10, RZ, 0xfc, !PT ;  /* 0x0000001014143812 */ /* 0x000fc800078efcff */
[----:B------:R-:W-:Y:S01]  /*87f20*/  LOP3.LUT R20, R20, 0xfffffff7, RZ, 0xc0, !PT ;  /* 0xfffffff714147812 */ /* 0x000fe200078ec0ff */
[----:B------:R-:W-:Y:S01]  /*87f30*/  VIADD R190, R191, UR6 ;  /* 0x00000006bfbe7c36 */ /* 0x000fe20008000000 */
[----:B------:R-:W-:Y:S02]  /*87f40*/  ULDC.64 UR6, c[0x0][0x228] ;  /* 0x00008a0000067ab9 */ /* 0x000fe40000000a00 */
[----:B------:R-:W-:Y:S02]  /*87f50*/  @P2 LOP3.LUT R20, R20, 0x8, RZ, 0xfc, !PT ;  /* 0x0000000814142812 */ /* 0x000fe400078efcff */
[----:B------:R-:W-:Y:S01]  /*87f60*/  ISETP.GE.AND P2, PT, R153, UR27, PT ;  /* 0x0000001b99007c0c */ /* 0x000fe2000bf46270 */
[----:B------:R-:W-:Y:S01]  /*87f70*/  VIADD R153, R8, 0x2b ;  /* 0x0000002b08997836 */ /* 0x000fe20000000000 */
[----:B------:R-:W-:Y:S01]  /*87f80*/  LOP3.LUT R20, R20, 0xfffffffb, RZ, 0xc0, !PT ;  /* 0xfffffffb14147812 */ /* 0x000fe200078ec0ff */
[----:B------:R-:W-:Y:S01]  /*87f90*/  VIADD R193, R190, UR5 ;  /* 0x00000005bec17c36 */ /* 0x000fe20008000000 */
[----:B------:R-:W-:Y:S01]  /*87fa0*/  ISETP.LT.AND P5, PT, R10, UR6, !P2 ;  /* 0x000000060a007c0c */ /* 0x000fe2000d7a1270 */
[----:B------:R-:W-:Y:S01]  /*87fb0*/  ULDC UR5, c[0x0][0x248] ;  /* 0x0000920000057ab9 */ /* 0x000fe20000000800 */
[----:B------:R-:W-:Y:S01]  /*87fc0*/  ISETP.LT.AND P4, PT, R11, UR13, !P2 ;  /* 0x0000000d0b007c0c */ /* 0x000fe2000d781270 */
[----:B------:R-:W-:Y:S01]  /*87fd0*/  ULDC UR27, c[0x0][0x228] ;  /* 0x00008a00001b7ab9 */ /* 0x000fe20000000800 */
[----:B------:R-:W-:-:S09]  /*87fe0*/  ISETP.LT.AND P3, PT, R12, UR14, !P2 ;  /* 0x0000000e0c007c0c */ /* 0x000fd2000d761270 */
[----:B------:R-:W-:Y:S01]  /*87ff0*/  @P5 LOP3.LUT R20, R20, 0x4, RZ, 0xfc, !PT ;  /* 0x0000000414145812 */ /* 0x000fe200078efcff */
[----:B------:R-:W-:Y:S01]  /*88000*/  VIADD R196, R193, UR5 ;  /* 0x00000005c1c47c36 */ /* 0x000fe20008000000 */
[----:B------:R-:W-:Y:S01]  /*88010*/  ISETP.LT.AND P2, PT, R9, UR12, !P2 ;  /* 0x0000000c09007c0c */ /* 0x000fe2000d741270 */
[----:B------:R-:W-:Y:S01]  /*88020*/  ULDC.64 UR12, c[0x0][0x228] ;  /* 0x00008a00000c7ab9 */ /* 0x000fe20000000a00 */
[----:B------:R-:W-:Y:S01]  /*88030*/  LOP3.LUT R20, R20, 0xfffffffd, RZ, 0xc0, !PT ;  /* 0xfffffffd14147812 */ /* 0x000fe200078ec0ff */
[----:B------:R-:W-:Y:S01]  /*88040*/  ULDC UR5, c[0x0][0x248] ;  /* 0x0000920000057ab9 */ /* 0x000fe20000000800 */
[----:B------:R-:W-:-:S09]  /*88050*/  ULDC UR14, c[0x0][0x228] ;  /* 0x00008a00000e7ab9 */ /* 0x000fd20000000800 */
[----:B------:R-:W-:Y:S02]  /*88060*/  @P2 LOP3.LUT R19, R19, 0x80000000, RZ, 0xfc, !PT ;  /* 0x8000000013132812 */ /* 0x000fe400078efcff */
[----:B------:R-:W-:Y:S02]  /*88070*/  ISETP.GE.AND P2, PT, R153, UR25, PT ;  /* 0x0000001999007c0c */ /* 0x000fe4000bf46270 */
[----:B------:R-:W-:Y:S02]  /*88080*/  @P4 LOP3.LUT R20, R20, 0x2, RZ, 0xfc, !PT ;  /* 0x0000000214144812 */ /* 0x000fe400078efcff */
[----:B------:R-:W-:Y:S01]  /*88090*/  LOP3.LUT R19, R19, 0xbfffffff, RZ, 0xc0, !PT ;  /* 0xbfffffff13137812 */ /* 0x000fe200078ec0ff */
[----:B------:R-:W-:Y:S01]  /*880a0*/  VIADD R153, R8, 0x2a ;  /* 0x0000002a08997836 */ /* 0x000fe20000000000 */
[----:B------:R-:W-:Y:S01]  /*880b0*/  ISETP.LT.AND P5, PT, R10, UR12, !P2 ;  /* 0x0000000c0a007c0c */ /* 0x000fe2000d7a1270 */
[----:B------:R-:W-:Y:S01]  /*880c0*/  VIADD R195, R196, UR5 ;  /* 0x00000005c4c37c36 */ /* 0x000fe20008000000 */
[----:B------:R-:W-:Y:S01]  /*880d0*/  ISETP.LT.AND P4, PT, R11, UR19, !P2 ;  /* 0x000000130b007c0c */ /* 0x000fe2000d781270 */
[----:B------:R-:W-:Y:S01]  /*880e0*/  ULDC UR5, c[0x0][0x248] ;  /* 0x0000920000057ab9 */ /* 0x000fe20000000800 */
[----:B------:R-:W-:Y:S01]  /*880f0*/  LOP3.LUT R20, R20, 0xfffffffe, RZ, 0xc0, !PT ;  /* 0xfffffffe14147812 */ /* 0x000fe200078ec0ff */
[----:B------:R-:W-:Y:S01]  /*88100*/  ULDC UR25, c[0x0][0x228] ;  /* 0x00008a0000197ab9 */ /* 0x000fe20000000800 */
[----:B------:R-:W-:-:S02]  /*88110*/  ULDC UR12, c[0x0][0x228] ;  /* 0x00008a00000c7ab9 */ /* 0x000fc40000000800 */
[----:B------:R-:W-:Y:S02]  /*88120*/  @P3 LOP3.LUT R20, R20, 0x1, RZ, 0xfc, !PT ;  /* 0x0000000114143812 */ /* 0x000fe400078efcff */
[----:B------:R-:W-:-:S03]  /*88130*/  ISETP.LT.AND P3, PT, R12, UR20, !P2 ;  /* 0x000000140c007c0c */ /* 0x000fc6000d761270 */
        /* <DEDUP_REMOVED lines=17> */
[----:B------:R-:W-:Y:S01]  /*88250*/  VIADD R194, R195, UR5 ;  /* 0x00000005c3c27c36 */ /* 0x000fe20008000000 */
[----:B------:R-:W-:-:S07]  /*88260*/  ULDC UR10, c[0x0][0x228] ;  /* 0x00008a00000a7ab9 */ /* 0x000fce0000000800 */
        /* <DEDUP_REMOVED lines=86> */
[----:B------:R-:W-:-:S07]  /*887d0*/  ULDC UR9, c[0x0][0x228] ;  /* 0x00008a0000097ab9 */ /* 0x000fce0000000800 */
        /* <DEDUP_REMOVED lines=36> */
[----:B------:R-:W-:Y:S01]  /*88a20*/  VIADD R205, R204, UR5 ;  /* 0x00000005cccd7c36 */ /* 0x000fe20008000000 */
[----:B------:R-:W-:Y:S01]  /*88a30*/  ISETP.LT.AND P4, PT, R11, UR57, !P2 ;  /* 0x000000390b007c0c */ /* 0x000fe2000d781270 */
[----:B------:R-:W-:Y:S01]  /*88a40*/  ULDC UR5, c[0x0][0x248] ;  /* 0x0000920000057ab9 */ /* 0x000fe20000000800 */
        /* <DEDUP_REMOVED lines=10> */
[----:B------:R-:W-:Y:S02]  /*88af0*/  ISETP.GE.AND P2, PT, R153, UR31, PT ;  /* 0x0000001f99007c0c */ /* 0x000fe4000bf46270 */
[----:B------:R-:W-:-:S02]  /*88b00*/  LOP3.LUT R19, R19, 0xfffffffd, RZ, 0xc0, !PT ;  /* 0xfffffffd13137812 */ /* 0x000fc400078ec0ff */
[----:B------:R-:W-:Y:S01]  /*88b10*/  LOP3.LUT R18, R18, 0xbfffffff, RZ, 0xc0, !PT ;  /* 0xbfffffff12127812 */ /* 0x000fe200078ec0ff */
[----:B------:R-:W-:Y:S01]  /*88b20*/  VIADD R153, R8, 0x22 ;  /* 0x0000002208997836 */ /* 0x000fe20000000000 */
[----:B------:R-:W-:Y:S01]  /*88b30*/  ISETP.LT.AND P5, PT, R10, UR20, !P2 ;  /* 0x000000140a007c0c */ /* 0x000fe2000d7a1270 */
[----:B------:R-:W-:Y:S01]  /*88b40*/  ULDC.64 UR30, c[0x0][0x228] ;  /* 0x00008a00001e7ab9 */ /* 0x000fe20000000a00 */
[----:B------:R-:W-:Y:S01]  /*88b50*/  @P4 LOP3.LUT R19, R19, 0x2, RZ, 0xfc, !PT ;  /* 0x0000000213134812 */ /* 0x000fe200078efcff */
[----:B------:R-:W-:Y:S01]  /*88b60*/  VIADD R207, R206, UR5 ;  /* 0x00000005cecf7c36 */ /* 0x000fe20008000000 */
[----:B------:R-:W-:Y:S01]  /*88b70*/  ISETP.LT.AND P4, PT, R11, UR55, !P2 ;  /* 0x000000370b007c0c */ /* 0x000fe2000d781270 */
[----:B------:R-:W-:Y:S01]  /*88b80*/  ULDC UR5, c[0x0][0x248] ;  /* 0x0000920000057ab9 */ /* 0x000fe20000000800 */
[----:B------:R-:W-:Y:S01]  /*88b90*/  LOP3.LUT R19, R19, 0xfffffffe, RZ, 0xc0, !PT ;  /* 0xfffffffe13137812 */ /* 0x000fe200078ec0ff */
[----:B------:R-:W-:Y:S01]  /*88ba0*/  ULDC UR20, c[0x0][0x248] ;  /* 0x0000920000147ab9 */ /* 0x000fe20000000800 */
[----:B------:R-:W-:-:S02]  /*88bb0*/  ULDC UR55, c[0x0][0x228] ;  /* 0x00008a0000377ab9 */ /* 0x000fc40000000800 */
[----:B------:R-:W-:-:S03]  /*88bc0*/  @P3 LOP3.LUT R19, R19, 0x1, RZ, 0xfc, !PT ;  /* 0x0000000113133812 */ /* 0x000fc600078efcff */
[----:B------:R-:W-:Y:S02]  /*88bd0*/  @P5 LOP3.LUT R18, R18, 0x40000000, RZ, 0xfc, !PT ;  /* 0x4000000012125812 */ /* 0x000fe400078efcff */
[----:B------:R-:W-:Y:S01]  /*88be0*/  ISETP.LT.AND P3, PT, R12, UR34, !P2 ;  /* 0x000000220c007c0c */ /* 0x000fe2000d761270 */
        /* <DEDUP_REMOVED lines=18> */
[----:B------:R-:W-:Y:S01]  /*88d10*/  ULDC UR35, c[0x0][0x228] ;  /* 0x00008a0000237ab9 */ /* 0x000fe20000000800 */
[----:B------:R-:W-:Y:S01]  /*88d20*/  VIADD R209, R208, UR5 ;  /* 0x00000005d0d17c36 */ /* 0x000fe20008000000 */
[----:B------:R-:W-:-:S04]  /*88d30*/  ULDC UR30, c[0x0][0x248] ;  /* 0x00009200001e7ab9 */ /* 0x000fc80000000800 */
        /* <DEDUP_REMOVED lines=30> */
[----:B------:R-:W-:Y:S01]  /*88f20*/  VIADD R211, R210, UR5 ;  /* 0x00000005d2d37c36 */ /* 0x000fe20008000000 */
[----:B------:R-:W-:Y:S01]  /*88f30*/  ULDC UR5, c[0x0][0x248] ;  /* 0x0000920000057ab9 */ /* 0x000fe20000000800 */
[----:B------:R-:W-:Y:S01]  /*88f40*/  LOP3.LUT R18, R18, 0xfffbffff, RZ, 0xc0, !PT ;  /* 0xfffbffff12127812 */ /* 0x000fe200078ec0ff */
[----:B------:R-:W-:Y:S01]  /*88f50*/  VIADD R153, R8, 0x1f ;  /* 0x0000001f08997836 */ /* 0x000fe20000000000 */
[----:B------:R-:W-:Y:S01]  /*88f60*/  ISETP.LT.AND P5, PT, R10, UR34, !P2 ;  /* 0x000000220a007c0c */ /* 0x000fe2000d7a1270 */
[----:B------:R-:W-:Y:S01]  /*88f70*/  ULDC UR21, c[0x0][0x228] ;  /* 0x00008a0000157ab9 */ /* 0x000fe20000000800 */
[----:B------:R-:W-:Y:S01]  /*88f80*/  ISETP.LT.AND P4, PT, R11, UR38, !P2 ;  /* 0x000000260b007c0c */ /* 0x000fe2000d781270 */
[----:B------:R-:W-:Y:S01]  /*88f90*/  VIADD R212, R211, UR5 ;  /* 0x00000005d3d47c36 */ /* 0x000fe20008000000 */
[----:B------:R-:W-:Y:S01]  /*88fa0*/  ULDC UR5, c[0x0][0x248] ;  /* 0x0000920000057ab9 */ /* 0x000fe20000000800 */
[----:B------:R-:W-:Y:S01]  /*88fb0*/  ISETP.LT.AND P3, PT, R12, UR37, !P2 ;  /* 0x000000250c007c0c */ /* 0x000fe2000d761270 */
[----:B------:R-:W-:Y:S01]  /*88fc0*/  ULDC UR38, c[0x0][0x228] ;  /* 0x00008a0000267ab9 */ /* 0x000fe20000000800 */
[----:B------:R-:W-:-:S06]  /*88fd0*/  VIADD R213, R212, UR5 ;  /* 0x00000005d4d57c36 */ /* 0x000fcc0008000000 */
[----:B------:R-:W-:Y:S01]  /*88fe0*/  @P5 LOP3.LUT R18, R18, 0x40000, RZ, 0xfc, !PT ;  /* 0x0004000012125812 */ /* 0x000fe200078efcff */
[----:B------:R-:W-:Y:S01]  /*88ff0*/  VIADD R214, R213, UR15 ;  /* 0x0000000fd5d67c36 */ /* 0x000fe20008000000 */
[----:B------:R-:W-:Y:S01]  /*89000*/  ULDC UR15, c[0x0][0x248] ;  /* 0x00009200000f7ab9 */ /* 0x000fe20000000800 */
[----:B------:R-:W-:Y:S01]  /*89010*/  ISETP.LT.AND P2, PT, R9, UR36, !P2 ;  /* 0x0000002409007c0c */ /* 0x000fe2000d741270 */
[----:B------:R-:W-:Y:S01]  /*89020*/  ULDC UR37, c[0x0][0x228] ;  /* 0x00008a0000257ab9 */ /* 0x000fe20000000800 */
[----:B------:R-:W-:Y:S01]  /*89030*/  LOP3.LUT R18, R18, 0xfffdffff, RZ, 0xc0, !PT ;  /* 0xfffdffff12127812 */ /* 0x000fe200078ec0ff */
[----:B------:R-:W-:Y:S01]  /*89040*/  VIADD R215, R214, UR15 ;  /* 0x0000000fd6d77c36 */ /* 0x000fe20008000000 */
[----:B------:R-:W-:Y:S01]  /*89050*/  ULDC UR5, c[0x0][0x228] ;  /* 0x00008a0000057ab9 */ /* 0x000fe20000000800 */
[----:B------:R-:W-:Y:S01]  /*89060*/  ULDC UR15, c[0x0][0x228] ;  /* 0x00008a00000f7ab9 */ /* 0x000fe20000000800 */
[----:B------:R-:W-:Y:S01]  /*89070*/  @P4 LOP3.LUT R18, R18, 0x20000, RZ, 0xfc, !PT ;  /* 0x0002000012124812 */ /* 0x000fe200078efcff */
[----:B------:R-:W-:Y:S01]  /*89080*/  VIADD R249, R215, UR20 ;  /* 0x00000014d7f97c36 */ /* 0x000fe20008000000 */
[----:B------:R-:W-:Y:S01]  /*89090*/  ULDC UR20, c[0x0][0x248] ;  /* 0x0000920000147ab9 */ /* 0x000fe20000000800 */
[----:B------:R-:W-:Y:S01]  /*890a0*/  ULDC UR36, c[0x0][0x228] ;  /* 0x00008a0000247ab9 */ /* 0x000fe20000000800 */
[----:B------:R-:W-:Y:S01]  /*890b0*/  LOP3.LUT R18, R18, 0xfffeffff, RZ, 0xc0, !PT ;  /* 0xfffeffff12127812 */ /* 0x000fe200078ec0ff */
[----:B------:R-:W-:Y:S01]  /*890c0*/  VIADD R250, R249, UR20 ;  /* 0x00000014f9fa7c36 */ /* 0x000fe20008000000 */
[----:B------:R-:W-:-:S02]  /*890d0*/  ULDC UR20, c[0x0][0x228] ;  /* 0x00008a0000147ab9 */ /* 0x000fc40000000800 */
[----:B------:R-:W-:Y:S01]  /*890e0*/  @P3 LOP3.LUT R18, R18, 0x10000, RZ, 0xfc, !PT ;  /* 0x0001000012123812 */ /* 0x000fe200078efcff */
[----:B------:R-:W-:Y:S01]  /*890f0*/  VIADD R251, R250, UR22 ;  /* 0x00000016fafb7c36 */ /* 0x000fe20008000000 */
[----:B------:R-:W-:Y:S02]  /*89100*/  ULDC UR22, c[0x0][0x228] ;  /* 0x00008a0000167ab9 */ /* 0x000fe40000000800 */
[----:B------:R-:W-:Y:S01]  /*89110*/  LOP3.LUT R18, R18, 0xffff7fff, RZ, 0xc0, !PT ;  /* 0xffff7fff12127812 */ /* 0x000fe200078ec0ff */
[----:B------:R-:W-:Y:S01]  /*89120*/  VIADD R252, R251, UR28 ;  /* 0x0000001cfbfc7c36 */ /* 0x000fe20008000000 */
[----:B------:R-:W-:Y:S02]  /*89130*/  ULDC.64 UR28, c[0x0][0x228] ;  /* 0x00008a00001c7ab9 */ /* 0x000fe40000000a00 */
        /* <DEDUP_REMOVED lines=11> */
[----:B------:R0:W-:Y:S01]  /*891f0*/  STL [R1], R154 ;  /* 0x0000009a01007387 */ /* 0x0001e20000100800 */
[----:B------:R-:W-:Y:S01]  /*89200*/  ULDC UR37, c[0x0][0x228] ;  /* 0x00008a0000257ab9 */ /* 0x000fe20000000800 */
[----:B------:R-:W-:Y:S01]  /*89210*/  ULDC UR38, c[0x0][0x228] ;  /* 0x00008a0000267ab9 */ /* 0x000fe20000000800 */
[----:B------:R-:W-:-:S04]  /*89220*/  LOP3.LUT R18, R18, 0xffffdfff, RZ, 0xc0, !PT ;  /* 0xffffdfff12127812 */ /* 0x000fc800078ec0ff */
[----:B------:R-:W-:Y:S02]  /*89230*/  @P4 LOP3.LUT R18, R18, 0x2000, RZ, 0xfc, !PT ;  /* 0x0000200012124812 */ /* 0x000fe400078efcff */
[----:B------:R-:W-:Y:S01]  /*89240*/  ISETP.LT.AND P2, PT, R9, UR39, !P2 ;  /* 0x0000002709007c0c */ /* 0x000fe2000d741270 */
[----:B0-----:R-:W-:Y:S01]  /*89250*/  VIADD R154, R154, UR28 ;  /* 0x0000001c9a9a7c36 */ /* 0x001fe20008000000 */
        /* <DEDUP_REMOVED lines=16> */
[----:B0-----:R-:W-:Y:S01]  /*89360*/  VIADD R154, R154, UR28 ;  /* 0x0000001c9a9a7c36 */ /* 0x001fe20008000000 */
[----:B------:R-:W-:Y:S01]  /*89370*/  ISETP.LT.AND P2, PT, R9, UR41, !P2 ;  /* 0x0000002909007c0c */ /* 0x000fe2000d741270 */
[----:B------:R-:W-:Y:S01]  /*89380*/  ULDC UR28, c[0x0][0x248] ;  /* 0x00009200001c7ab9 */ /* 0x000fe20000000800 */
[----:B------:R-:W-:Y:S01]  /*89390*/  LOP3.LUT R18, R18, 0xfffffdff, RZ, 0xc0, !PT ;  /* 0xfffffdff12127812 */ /* 0x000fe200078ec0ff */
[----:B------:R-:W-:Y:S01]  /*893a0*/  ULDC UR40, c[0x0][0x228] ;  /* 0x00008a0000287ab9 */ /* 0x000fe20000000800 */
[----:B------:R0:W-:Y:S01]  /*893b0*/  STL [R1+0x8], R154 ;  /* 0x0000089a01007387 */ /* 0x0001e20000100800 */
[----:B------:R-:W-:Y:S01]  /*893c0*/  ULDC UR42, c[0x0][0x228] ;  /* 0x00008a00002a7ab9 */ /* 0x000fe20000000800 */
[----:B------:R-:W-:Y:S01]  /*893d0*/  @P4 LOP3.LUT R18, R18, 0x200, RZ, 0xfc, !PT ;  /* 0x0000020012124812 */ /* 0x000fe200078efcff */
[----:B------:R-:W-:-:S03]  /*893e0*/  ULDC UR41, c[0x0][0x228] ;  /* 0x00008a0000297ab9 */ /* 0x000fc60000000800 */
        /* <DEDUP_REMOVED lines=8> */
[----:B0-----:R-:W-:Y:S01]  /*89470*/  VIADD R154, R154, UR28 ;  /* 0x0000001c9a9a7c36 */ /* 0x001fe20008000000 */
[----:B------:R-:W-:Y:S01]  /*89480*/  ISETP.LT.AND P4, PT, R11, UR45, !P2 ;  /* 0x0000002d0b007c0c */ /* 0x000fe2000d781270 */
[----:B------:R-:W-:Y:S01]  /*89490*/  ULDC UR28, c[0x0][0x248] ;  /* 0x00009200001c7ab9 */ /* 0x000fe20000000800 */
[----:B------:R-:W-:Y:S01]  /*894a0*/  ISETP.LT.AND P3, PT, R12, UR44, !P2 ;  /* 0x0000002c0c007c0c */ /* 0x000fe2000d761270 */
[----:B------:R-:W-:Y:S01]  /*894b0*/  ULDC.64 UR34, c[0x0][0x228] ;  /* 0x00008a0000227ab9 */ /* 0x000fe20000000a00 */
[----:B------:R-:W-:-:S07]  /*894c0*/  ULDC UR32, c[0x0][0x228] ;  /* 0x00008a0000207ab9 */ /* 0x000fce0000000800 */
[----:B------:R-:W-:Y:S01]  /*894d0*/  @P5 LOP3.LUT R18, R18, 0x40, RZ, 0xfc, !PT ;  /* 0x0000004012125812 */ /* 0x000fe200078efcff */
[----:B------:R0:W-:Y:S01]  /*894e0*/  STL [R1+0xc], R154 ;  /* 0x00000c9a01007387 */ /* 0x0001e20000100800 */
[----:B------:R-:W-:Y:S01]  /*894f0*/  ULDC UR44, c[0x0][0x228] ;  /* 0x00008a00002c7ab9 */ /* 0x000fe20000000800 */
[----:B------:R-:W-:Y:S01]  /*89500*/  LOP3.LUT R15, R15, 0x7fffffff, RZ, 0xc0, !PT ;  /* 0x7fffffff0f0f7812 */ /* 0x000fe200078ec0ff */
        /* <DEDUP_REMOVED lines=11> */
[----:B------:R-:W-:Y:S01]  /*895c0*/  ISETP.GE.AND P2, PT, R153, UR29, PT ;  /* 0x0000001d99007c0c */ /* 0x000fe2000bf46270 */
[----:B------:R0:W-:Y:S03]  /*895d0*/  STL [R1+0x10], R154 ;  /* 0x0000109a01007387 */ /* 0x0001e60000100800 */
[----:B------:R-:W-:Y:S02]  /*895e0*/  ISETP.LT.AND P5, PT, R10, UR34, !P2 ;  /* 0x000000220a007c0c */ /* 0x000fe4000d7a1270 */
[----:B------:R-:W-:Y:S01]  /*895f0*/  ISETP.LT.AND P4, PT, R11, UR30, !P2 ;  /* 0x0000001e0b007c0c */ /* 0x000fe2000d781270 */
[----:B------:R-:W-:Y:S01]  /*89600*/  VIADD R153, R8, 0x1b ;  /* 0x0000001b08997836 */ /* 0x000fe20000000000 */
[----:B------:R-:W-:Y:S01]  /*89610*/  ISETP.LT.AND P3, PT, R12, UR47, !P2 ;  /* 0x0000002f0c007c0c */ /* 0x000fe2000d761270 */
[----:B------:R-:W-:Y:S01]  /*89620*/  ULDC UR30, c[0x0][0x248] ;  /* 0x00009200001e7ab9 */ /* 0x000fe20000000800 */
[----:B------:R-:W-:Y:S01]  /*89630*/  ISETP.LT.AND P2, PT, R9, UR46, !P2 ;  /* 0x0000002e09007c0c */ /* 0x000fe2000d741270 */
[----:B0-----:R-:W-:Y:S01]  /*89640*/  VIADD R154, R154, UR28 ;  /* 0x0000001c9a9a7c36 */ /* 0x001fe20008000000 */
[----:B------:R-:W-:Y:S01]  /*89650*/  ULDC UR28, c[0x0][0x248] ;  /* 0x00009200001c7ab9 */ /* 0x000fe20000000800 */
[----:B------:R-:W-:Y:S01]  /*89660*/  LOP3.LUT R18, R18, 0xfffffffb, RZ, 0xc0, !PT ;  /* 0xfffffffb12127812 */ /* 0x000fe200078ec0ff */
[----:B------:R-:W-:Y:S01]  /*89670*/  ULDC UR47, c[0x0][0x228] ;  /* 0x00008a00002f7ab9 */ /* 0x000fe20000000800 */
[----:B------:R-:W-:Y:S01]  /*89680*/  ULDC UR46, c[0x0][0x228] ;  /* 0x00008a00002e7ab9 */ /* 0x000fe20000000800 */
[----:B------:R0:W-:Y:S01]  /*89690*/  STL [R1+0x14], R154 ;  /* 0x0000149a01007387 */ /* 0x0001e20000100800 */
[----:B------:R-:W-:Y:S01]  /*896a0*/  @P5 LOP3.LUT R18, R18, 0x4, RZ, 0xfc, !PT ;  /* 0x0000000412125812 */ /* 0x000fe200078efcff */
[----:B0-----:R-:W-:-:S05]  /*896b0*/  VIADD R154, R154, UR28 ;  /* 0x0000001c9a9a7c36 */ /* 0x001fca0008000000 */
[----:B------:R-:W-:Y:S01]  /*896c0*/  @P2 LOP3.LUT R17, R17, 0x80000000, RZ, 0xfc, !PT ;  /* 0x8000000011112812 */ /* 0x000fe200078efcff */
[----:B------:R-:W-:Y:S01]  /*896d0*/  ULDC UR28, c[0x0][0x248] ;  /* 0x00009200001c7ab9 */ /* 0x000fe20000000800 */
[----:B------:R-:W-:Y:S01]  /*896e0*/  ISETP.GE.AND P2, PT, R153, UR31, PT ;  /* 0x0000001f99007c0c */ /* 0x000fe2000bf46270 */
[----:B------:R0:W-:Y:S01]  /*896f0*/  STL [R1+0x18], R154 ;  /* 0x0000189a01007387 */ /* 0x0001e20000100800 */
[----:B------:R-:W-:Y:S01]  /*89700*/  LOP3.LUT R18, R18, 0xfffffffd, RZ, 0xc0, !PT ;  /* 0xfffffffd12127812 */ /* 0x000fe200078ec0ff */
[----:B0-----:R-:W-:Y:S01]  /*89710*/  VIADD R154, R154, UR28 ;  /* 0x0000001c9a9a7c36 */ /* 0x001fe20008000000 */
[----:B------:R-:W-:Y:S02]  /*89720*/  ULDC.64 UR28, c[0x0][0x228] ;  /* 0x00008a00001c7ab9 */ /* 0x000fe40000000a00 */
[----:B------:R-:W-:Y:S02]  /*89730*/  ISETP.LT.AND P5, PT, R10, UR28, !P2 ;  /* 0x0000001c0a007c0c */ /* 0x000fe4000d7a1270 */
[----:B------:R-:W-:-:S02]  /*89740*/  LOP3.LUT R17, R17, 0xbfffffff, RZ, 0xc0, !PT ;  /* 0xbfffffff11117812 */ /* 0x000fc400078ec0ff */
[----:B------:R-:W-:Y:S01]  /*89750*/  @P4 LOP3.LUT R18, R18, 0x2, RZ, 0xfc, !PT ;  /* 0x0000000212124812 */ /* 0x000fe200078efcff */
[----:B------:R-:W-:Y:S01]  /*89760*/  VIADD R153, R8, 0x1a ;  /* 0x0000001a08997836 */ /* 0x000fe20000000000 */
[----:B------:R-:W-:Y:S01]  /*89770*/  ISETP.LT.AND P4, PT, R11, UR32, !P2 ;  /* 0x000000200b007c0c */ /* 0x000fe2000d781270 */
[----:B------:R0:W-:Y:S01]  /*89780*/  STL [R1+0x1c], R154 ;  /* 0x00001c9a01007387 */ /* 0x0001e20000100800 */
[----:B------:R-:W-:Y:S01]  /*89790*/  LOP3.LUT R18, R18, 0xfffffffe, RZ, 0xc0, !PT ;  /* 0xfffffffe12127812 */ /* 0x000fe200078ec0ff */
[----:B------:R-:W-:Y:S01]  /*897a0*/  ULDC UR32, c[0x0][0x228] ;  /* 0x00008a0000207ab9 */ /* 0x000fe20000000800 */
[----:B------:R-:W-:-:S03]  /*897b0*/  ULDC UR28, c[0x0][0x248] ;  /* 0x00009200001c7ab9 */ /* 0x000fc60000000800 */
[----:B------:R-:W-:Y:S02]  /*897c0*/  @P5 LOP3.LUT R17, R17, 0x40000000, RZ, 0xfc, !PT ;  /* 0x4000000011115812 */ /* 0x000fe400078efcff */
[----:B------:R-:W-:Y:S02]  /*897d0*/  @P3 LOP3.LUT R18, R18, 0x1, RZ, 0xfc, !PT ;  /* 0x0000000112123812 */ /* 0x000fe400078efcff */
[----:B------:R-:W-:Y:S01]  /*897e0*/  ISETP.LT.AND P3, PT, R12, UR49, !P2 ;  /* 0x000000310c007c0c */ /* 0x000fe2000d761270 */
[----:B0-----:R-:W-:Y:S01]  /*897f0*/  VIADD R154, R154, UR30 ;  /* 0x0000001e9a9a7c36 */ /* 0x001fe20008000000 */
[----:B------:R-:W-:Y:S01]  /*89800*/  LOP3.LUT R17, R17, 0xdfffffff, RZ, 0xc0, !PT ;  /* 0xdfffffff11117812 */ /* 0x000fe200078ec0ff */
[----:B------:R-:W-:Y:S01]  /*89810*/  ULDC.64 UR30, c[0x0][0x228] ;  /* 0x00008a00001e7ab9 */ /* 0x000fe20000000a00 */
[----:B------:R-:W-:Y:S02]  /*89820*/  ULDC UR49, c[0x0][0x228] ;  /* 0x00008a0000317ab9 */ /* 0x000fe40000000800 */
[----:B------:R-:W-:-:S02]  /*89830*/  @P4 LOP3.LUT R17, R17, 0x20000000, RZ, 0xfc, !PT ;  /* 0x2000000011114812 */ /* 0x000fc400078efcff */
[----:B------:R-:W-:Y:S01]  /*89840*/  ISETP.LT.AND P2, PT, R9, UR48, !P2 ;  /* 0x0000003009007c0c */ /* 0x000fe2000d741270 */
[----:B------:R0:W-:Y:S01]  /*89850*/  STL [R1+0x404], R154 ;  /* 0x0004049a01007387 */ /* 0x0001e20000100800 */
[----:B------:R-:W-:Y:S01]  /*89860*/  LOP3.LUT R17, R17, 0xefffffff, RZ, 0xc0, !PT ;  /* 0xefffffff11117812 */ /* 0x000fe200078ec0ff */
[----:B------:R-:W-:-:S03]  /*89870*/  ULDC UR48, c[0x0][0x228] ;  /* 0x00008a0000307ab9 */ /* 0x000fc60000000800 */
        /* <DEDUP_REMOVED lines=30> */
[----:B0-----:R-:W-:Y:S01]  /*89a60*/  VIADD R154, R154, UR28 ;  /* 0x0000001c9a9a7c36 */ /* 0x001fe20008000000 */
[----:B------:R-:W-:Y:S01]  /*89a70*/  ISETP.LT.AND P3, PT, R12, UR58, !P2 ;  /* 0x0000003a0c007c0c */ /* 0x000fe2000d761270 */
[----:B------:R-:W-:Y:S01]  /*89a80*/  ULDC UR28, c[0x0][0x248] ;  /* 0x00009200001c7ab9 */ /* 0x000fe20000000800 */
[----:B------:R-:W-:-:S07]  /*89a90*/  ULDC UR32, c[0x0][0x248] ;  /* 0x0000920000207ab9 */ /* 0x000fce0000000800 */
[----:B------:R-:W-:Y:S01]  /*89aa0*/  @P5 LOP3.LUT R17, R17, 0x400000, RZ, 0xfc, !PT ;  /* 0x0040000011115812 */ /* 0x000fe200078efcff */
[----:B------:R0:W-:Y:S01]  /*89ab0*/  STL [R1+0x40c], R154 ;  /* 0x00040c9a01007387 */ /* 0x0001e20000100800 */
        /* <DEDUP_REMOVED lines=15> */
[----:B------:R0:W-:Y:S01]  /*89bb0*/  STL [R1+0xc70], R154 ;  /* 0x000c709a01007387 */ /* 0x0001e20000100800 */
[----:B------:R-:W-:Y:S01]  /*89bc0*/  ISETP.LT.AND P4, PT, R11, UR30, !P2 ;  /* 0x0000001e0b007c0c */ /* 0x000fe2000d781270 */
[----:B------:R-:W-:Y:S01]  /*89bd0*/  VIADD R153, R8, 0x17 ;  /* 0x0000001708997836 */ /* 0x000fe20000000000 */
[----:B------:R-:W-:Y:S01]  /*89be0*/  ISETP.LT.AND P3, PT, R12, UR25, !P2 ;  /* 0x000000190c007c0c */ /* 0x000fe2000d761270 */
[----:B------:R-:W-:Y:S01]  /*89bf0*/  ULDC UR30, c[0x0][0x228] ;  /* 0x00008a00001e7ab9 */ /* 0x000fe20000000800 */
[----:B------:R-:W-:-:S05]  /*89c00*/  ULDC UR34, c[0x0][0x248] ;  /* 0x0000920000227ab9 */ /* 0x000fca0000000800 */
[----:B------:R-:W-:Y:S01]  /*89c10*/  @P5 LOP3.LUT R17, R17, 0x40000, RZ, 0xfc, !PT ;  /* 0x0004000011115812 */ /* 0x000fe200078efcff */
[----:B0-----:R-:W-:Y:S01]  /*89c20*/  VIADD R154, R154, UR28 ;  /* 0x0000001c9a9a7c36 */ /* 0x001fe20008000000 */
[----:B------:R-:W-:Y:S01]  /*89c30*/  ISETP.LT.AND P2, PT, R9, UR26, !P2 ;  /* 0x0000001a09007c0c */ /* 0x000fe2000d741270 */
[----:B------:R-:W-:Y:S01]  /*89c40*/  ULDC UR25, c[0x0][0x248] ;  /* 0x0000920000197ab9 */ /* 0x000fe20000000800 */
[----:B------:R-:W-:Y:S01]  /*89c50*/  LOP3.LUT R17, R17, 0xfffdffff, RZ, 0xc0, !PT ;  /* 0xfffdffff11117812 */ /* 0x000fe200078ec0ff */
[----:B------:R-:W-:-:S03]  /*89c60*/  ULDC.64 UR28, c[0x0][0x228] ;  /* 0x00008a00001c7ab9 */ /* 0x000fc60000000a00 */
[----:B------:R-:W-:-:S04]  /*89c70*/  @P4 LOP3.LUT R17, R17, 0x20000, RZ, 0xfc, !PT ;  /* 0x0002000011114812 */ /* 0x000fc800078efcff */
[----:B------:R-:W-:Y:S01]  /*89c80*/  LOP3.LUT R17, R17, 0xfffeffff, RZ, 0xc0, !PT ;  /* 0xfffeffff11117812 */ /* 0x000fe200078ec0ff */
[----:B------:R0:W-:Y:S03]  /*89c90*/  STL [R1+0xc74], R154 ;  /* 0x000c749a01007387 */ /* 0x0001e60000100800 */
[----:B------:R-:W-:-:S04]  /*89ca0*/  @P3 LOP3.LUT R17, R17, 0x10000, RZ, 0xfc, !PT ;  /* 0x0001000011113812 */ /* 0x000fc800078efcff */
[----:B------:R-:W-:Y:S01]  /*89cb0*/  LOP3.LUT R17, R17, 0xffff7fff, RZ, 0xc0, !PT ;  /* 0xffff7fff11117812 */ /* 0x000fe200078ec0ff */
[----:B0-----:R-:W-:Y:S01]  /*89cc0*/  VIADD R154, R154, UR27 ;  /* 0x0000001b9a9a7c36 */ /* 0x001fe20008000000 */
[----:B------:R-:W-:Y:S02]  /*89cd0*/  ULDC UR27, c[0x0][0x248] ;  /* 0x00009200001b7ab9 */ /* 0x000fe40000000800 */
[----:B------:R-:W-:Y:S02]  /*89ce0*/  @P2 LOP3.LUT R17, R17, 0x8000, RZ, 0xfc, !PT ;  /* 0x0000800011112812 */ /* 0x000fe400078efcff */
[----:B------:R-:W-:Y:S01]  /*89cf0*/  ISETP.GE.AND P2, PT, R153, UR31, PT ;  /* 0x0000001f99007c0c */ /* 0x000fe2000bf46270 */
[----:B------:R0:W-:Y:S01]  /*89d00*/  STL [R1+0xc78], R154 ;  /* 0x000c789a01007387 */ /* 0x0001e20000100800 */
[----:B------:R-:W-:Y:S01]  /*89d10*/  LOP3.LUT R17, R17, 0xffffbfff, RZ, 0xc0, !PT ;  /* 0xffffbfff11117812 */ /* 0x000fe200078ec0ff */
[----:B------:R-:W-:Y:S01]  /*89d20*/  VIADD R153, R8, 0x16 ;  /* 0x0000001608997836 */ /* 0x000fe20000000000 */
[----:B------:R-:W-:Y:S01]  /*89d30*/  ULDC UR31, c[0x0][0x248] ;  /* 0x00009200001f7ab9 */ /* 0x000fe20000000800 */
[----:B0-----:R-:W-:Y:S01]  /*89d40*/  VIADD R154, R154, UR27 ;  /* 0x0000001b9a9a7c36 */ /* 0x001fe20008000000 */
[----:B------:R-:W-:-:S02]  /*89d50*/  ULDC.64 UR26, c[0x0][0x228] ;  /* 0x00008a00001a7ab9 */ /* 0x000fc40000000a00 */
[----:B------:R-:W-:Y:S01]  /*89d60*/  ISETP.LT.AND P5, PT, R10, UR26, !P2 ;  /* 0x0000001a0a007c0c */ /* 0x000fe2000d7a1270 */
[----:B------:R-:W-:Y:S01]  /*89d70*/  ULDC UR26, c[0x0][0x228] ;  /* 0x00008a00001a7ab9 */ /* 0x000fe20000000800 */
[----:B------:R-:W-:Y:S02]  /*89d80*/  ISETP.LT.AND P4, PT, R11, UR30, !P2 ;  /* 0x0000001e0b007c0c */ /* 0x000fe4000d781270 */
[----:B------:R-:W-:Y:S01]  /*89d90*/  ISETP.LT.AND P3, PT, R12, UR24, !P2 ;  /* 0x000000180c007c0c */ /* 0x000fe2000d761270 */
[----:B------:R0:W-:Y:S08]  /*89da0*/  STL [R1+0xc7c], R154 ;  /* 0x000c7c9a01007387 */ /* 0x0001f00000100800 */
[----:B------:R-:W-:Y:S01]  /*89db0*/  @P5 LOP3.LUT R17, R17, 0x4000, RZ, 0xfc, !PT ;  /* 0x0000400011115812 */ /* 0x000fe200078efcff */
[----:B------:R-:W-:-:S03]  /*89dc0*/  ULDC UR30, c[0x0][0x228] ;  /* 0x00008a00001e7ab9 */ /* 0x000fc60000000800 */
        /* <DEDUP_REMOVED lines=8> */
[----:B------:R-:W-:Y:S01]  /*89e50*/  LOP3.LUT R17, R17, 0xfffff7ff, RZ, 0xc0, !PT ;  /* 0xfffff7ff11117812 */ /* 0x000fe200078ec0ff */
[----:B------:R0:W-:Y:S03]  /*89e60*/  STL [R1+0xc80], R154 ;  /* 0x000c809a01007387 */ /* 0x0001e60000100800 */
[----:B------:R-:W-:Y:S02]  /*89e70*/  @P2 LOP3.LUT R17, R17, 0x800, RZ, 0xfc, !PT ;  /* 0x0000080011112812 */ /* 0x000fe400078efcff */
[----:B------:R-:W-:Y:S01]  /*89e80*/  ISETP.GE.AND P2, PT, R153, UR33, PT ;  /* 0x0000002199007c0c */ /* 0x000fe2000bf46270 */
[----:B0-----:R-:W-:Y:S01]  /*89e90*/  VIADD R154, R154, UR25 ;  /* 0x000000199a9a7c36 */ /* 0x001fe20008000000 */
[----:B------:R-:W-:Y:S01]  /*89ea0*/  ULDC.64 UR24, c[0x0][0x228] ;  /* 0x00008a0000187ab9 */ /* 0x000fe20000000a00 */
[----:B------:R-:W-:Y:S01]  /*89eb0*/  LOP3.LUT R17, R17, 0xfffffbff, RZ, 0xc0, !PT ;  /* 0xfffffbff11117812 */ /* 0x000fe200078ec0ff */
[----:B------:R-:W-:Y:S01]  /*89ec0*/  VIADD R153, R8, 0x15 ;  /* 0x0000001508997836 */ /* 0x000fe20000000000 */
[----:B------:R-:W-:Y:S01]  /*89ed0*/  ISETP.LT.AND P5, PT, R10, UR24, !P2 ;  /* 0x000000180a007c0c */ /* 0x000fe2000d7a1270 */
[----:B------:R-:W-:Y:S01]  /*89ee0*/  ULDC UR33, c[0x0][0x248] ;  /* 0x0000920000217ab9 */ /* 0x000fe20000000800 */
[----:B------:R-:W-:-:S02]  /*89ef0*/  ISETP.LT.AND P4, PT, R11, UR13, !P2 ;  /* 0x0000000d0b007c0c */ /* 0x000fc4000d781270 */
[----:B------:R-:W-:Y:S01]  /*89f00*/  ISETP.LT.AND P3, PT, R12, UR14, !P2 ;  /* 0x0000000e0c007c0c */ /* 0x000fe2000d761270 */
[----:B------:R0:W-:Y:S01]  /*89f10*/  STL [R1+0xc84], R154 ;  /* 0x000c849a01007387 */ /* 0x0001e20000100800 */
[----:B------:R-:W-:Y:S01]  /*89f20*/  LOP3.LUT R14, R14, 0x7fffffff, RZ, 0xc0, !PT ;  /* 0x7fffffff0e0e7812 */ /* 0x000fe200078ec0ff */
[----:B------:R-:W-:Y:S01]  /*89f30*/  ULDC UR14, c[0x0][0x228] ;  /* 0x00008a00000e7ab9 */ /* 0x000fe20000000800 */
[----:B------:R-:W-:-:S05]  /*89f40*/  ULDC UR24, c[0x0][0x228] ;  /* 0x00008a0000187ab9 */ /* 0x000fca0000000800 */
[----:B------:R-:W-:-:S04]  /*89f50*/  @P5 LOP3.LUT R17, R17, 0x400, RZ, 0xfc, !PT ;  /* 0x0000040011115812 */ /* 0x000fc800078efcff */
        /* <DEDUP_REMOVED lines=12> */
[----:B------:R0:W-:Y:S01]  /*8a020*/  STL [R1+0xc88], R154 ;  /* 0x000c889a01007387 */ /* 0x0001e20000100800 */
[----:B------:R-:W-:Y:S01]  /*8a030*/  ISETP.LT.AND P5, PT, R10, UR28, !P2 ;  /* 0x0000001c0a007c0c */ /* 0x000fe2000d7a1270 */
[----:B------:R-:W-:Y:S01]  /*8a040*/  VIADD R153, R8, 0x14 ;  /* 0x0000001408997836 */ /* 0x000fe20000000000 */
        /* <DEDUP_REMOVED lines=13> */
[----:B------:R-:W-:Y:S01]  /*8a120*/  @P3 LOP3.LUT R17, R17, 0x10, RZ, 0xfc, !PT ;  /* 0x0000001011113812 */ /* 0x000fe200078efcff */
[----:B------:R0:W-:Y:S03]  /*8a130*/  STL [R1+0xc8c], R154 ;  /* 0x000c8c9a01007387 */ /* 0x0001e60000100800 */
[----:B------:R-:W-:-:S04]  /*8a140*/  LOP3.LUT R17, R17, 0xfffffff7, RZ, 0xc0, !PT ;  /* 0xfffffff711117812 */ /* 0x000fc800078ec0ff */
[----:B------:R-:W-:Y:S01]  /*8a150*/  @P2 LOP3.LUT R17, R17, 0x8, RZ, 0xfc, !PT ;  /* 0x0000000811112812 */ /* 0x000fe200078efcff */
[----:B0-----:R-:W-:Y:S01]  /*8a160*/  VIADD R154, R154, UR8 ;  /* 0x000000089a9a7c36 */ /* 0x001fe20008000000 */
[----:B------:R-:W-:Y:S01]  /*8a170*/  ULDC UR8, c[0x0][0x248] ;  /* 0x0000920000087ab9 */ /* 0x000fe20000000800 */
[----:B------:R-:W-:-:S03]  /*8a180*/  ISETP.GE.AND P2, PT, R153, UR27, PT ;  /* 0x0000001b99007c0c */ /* 0x000fc6000bf46270 */
[----:B------:R0:W-:Y:S01]  /*8a190*/  STL [R1+0xc90], R154 ;  /* 0x000c909a01007387 */ /* 0x0001e20000100800 */
[----:B------:R-:W-:Y:S01]  /*8a1a0*/  ISETP.LT.AND P5, PT, R10, UR10, !P2 ;  /* 0x0000000a0a007c0c */ /* 0x000fe2000d7a1270 */
[----:B------:R-:W-:Y:S01]  /*8a1b0*/  VIADD R153, R8, 0x13 ;  /* 0x0000001308997836 */ /* 0x000fe20000000000 */
[----:B------:R-:W-:Y:S01]  /*8a1c0*/  ISETP.LT.AND P4, PT, R11, UR6, !P2 ;  /* 0x000000060b007c0c */ /* 0x000fe2000d781270 */
[----:B------:R-:W-:Y:S01]  /*8a1d0*/  ULDC UR6, c[0x0][0x248] ;  /* 0x0000920000067ab9 */ /* 0x000fe20000000800 */
[----:B------:R-:W-:Y:S01]  /*8a1e0*/  ISETP.LT.AND P3, PT, R12, UR7, !P2 ;  /* 0x000000070c007c0c */ /* 0x000fe2000d761270 */
[----:B------:R-:W-:Y:S01]  /*8a1f0*/  ULDC UR10, c[0x0][0x228] ;  /* 0x00008a00000a7ab9 */ /* 0x000fe20000000800 */
[----:B------:R-:W-:Y:S01]  /*8a200*/  ISETP.LT.AND P2, PT, R9, UR9, !P2 ;  /* 0x0000000909007c0c */ /* 0x000fe2000d741270 */
[----:B------:R-:W-:Y:S01]  /*8a210*/  ULDC UR27, c[0x0][0x228] ;  /* 0x00008a00001b7ab9 */ /* 0x000fe20000000800 */
[----:B0-----:R-:W-:Y:S01]  /*8a220*/  VIADD R154, R154, UR8 ;  /* 0x000000089a9a7c36 */ /* 0x001fe20008000000 */
[----:B------:R-:W-:-:S04]  /*8a230*/  ULDC UR8, c[0x0][0x248] ;  /* 0x0000920000087ab9 */ /* 0x000fc80000000800 */
[----:B------:R0:W-:Y:S02]  /*8a240*/  STL [R1+0xc94], R154 ;  /* 0x000c949a01007387 */ /* 0x0001e40000100800 */
[----:B0-----:R-:W-:Y:S01]  /*8a250*/  VIADD R154, R154, UR8 ;  /* 0x000000089a9a7c36 */ /* 0x001fe20008000000 */
[----:B------:R-:W-:-:S04]  /*8a260*/  ULDC UR8, c[0x0][0x248] ;  /* 0x0000920000087ab9 */ /* 0x000fc80000000800 */
[----:B------:R0:W-:Y:S01]  /*8a270*/  STL [R1+0xc98], R154 ;  /* 0x000c989a01007387 */ /* 0x0001e20000100800 */
[----:B------:R-:W-:Y:S02]  /*8a280*/  LOP3.LUT R17, R17, 0xfffffffb, RZ, 0xc0, !PT ;  /* 0xfffffffb11117812 */ /* 0x000fe400078ec0ff */
[----:B------:R-:W-:Y:S02]  /*8a290*/  @P2 LOP3.LUT R16, R16, 0x80000000, RZ, 0xfc, !PT ;  /* 0x8000000010102812 */ /* 0x000fe400078efcff */
[----:B------:R-:W-:Y:S01]  /*8a2a0*/  ISETP.GE.AND P2, PT, R153, UR25, PT ;  /* 0x0000001999007c0c */ /* 0x000fe2000bf46270 */
[----:B0-----:R-:W-:Y:S01]  /*8a2b0*/  VIADD R154, R154, UR8 ;  /* 0x000000089a9a7c36 */ /* 0x001fe20008000000 */
[----:B------:R-:W-:Y:S02]  /*8a2c0*/  @P5 LOP3.LUT R17, R17, 0x4, RZ, 0xfc, !PT ;  /* 0x0000000411115812 */ /* 0x000fe400078efcff */
[----:B------:R-:W-:Y:S01]  /*8a2d0*/  LOP3.LUT R16, R16, 0xbfffffff, RZ, 0xc0, !PT ;  /* 0xbfffffff10107812 */ /* 0x000fe200078ec0ff */
[----:B------:R-:W-:Y:S01]  /*8a2e0*/  VIADD R153, R8, 0x12 ;  /* 0x0000001208997836 */ /* 0x000fe20000000000 */
[----:B------:R0:W-:Y:S01]  /*8a2f0*/  STL [R1+0xc9c], R154 ;  /* 0x000c9c9a01007387 */ /* 0x0001e20000100800 */
[----:B------:R-:W-:Y:S01]  /*8a300*/  LOP3.LUT R17, R17, 0xfffffffd, RZ, 0xc0, !PT ;  /* 0xfffffffd11117812 */ /* 0x000fe200078ec0ff */
[----:B------:R-:W-:Y:S01]  /*8a310*/  ULDC UR8, c[0x0][0x248] ;  /* 0x0000920000087ab9 */ /* 0x000fe20000000800 */
[----:B------:R-:W-:Y:S01]  /*8a320*/  ULDC UR25, c[0x0][0x228] ;  /* 0x00008a0000197ab9 */ /* 0x000fe20000000800 */
[----:B0-----:R-:W-:Y:S01]  /*8a330*/  VIADD R154, R154, UR6 ;  /* 0x000000069a9a7c36 */ /* 0x001fe20008000000 */
[----:B------:R-:W-:-:S02]  /*8a340*/  ULDC.64 UR6, c[0x0][0x228] ;  /* 0x00008a0000067ab9 */ /* 0x000fc40000000a00 */
[----:B------:R-:W-:Y:S01]  /*8a350*/  ISETP.LT.AND P5, PT, R10, UR6, !P2 ;  /* 0x000000060a007c0c */ /* 0x000fe2000d7a1270 */
[----:B------:R-:W-:Y:S01]  /*8a360*/  ULDC UR6, c[0x0][0x248] ;  /* 0x0000920000067ab9 */ /* 0x000fe20000000800 */
[----:B------:R-:W-:Y:S02]  /*8a370*/  @P4 LOP3.LUT R17, R17, 0x2, RZ, 0xfc, !PT ;  /* 0x0000000211114812 */ /* 0x000fe400078efcff */
[----:B------:R-:W-:Y:S01]  /*8a380*/  ISETP.LT.AND P4, PT, R11, UR54, !P2 ;  /* 0x000000360b007c0c */ /* 0x000fe2000d781270 */
[----:B------:R0:W-:Y:S01]  /*8a390*/  STL [R1+0xca0], R154 ;  /* 0x000ca09a01007387 */ /* 0x0001e20000100800 */
[----:B------:R-:W-:Y:S01]  /*8a3a0*/  LOP3.LUT R17, R17, 0xfffffffe, RZ, 0xc0, !PT ;  /* 0xfffffffe11117812 */ /* 0x000fe200078ec0ff */
[----:B------:R-:W-:-:S03]  /*8a3b0*/  ULDC UR54, c[0x0][0x228] ;  /* 0x00008a0000367ab9 */ /* 0x000fc60000000800 */
[----:B------:R-:W-:-:S03]  /*8a3c0*/  @P3 LOP3.LUT R17, R17, 0x1, RZ, 0xfc, !PT ;  /* 0x0000000111113812 */ /* 0x000fc600078efcff */
[----:B------:R-:W-:Y:S02]  /*8a3d0*/  @P5 LOP3.LUT R16, R16, 0x40000000, RZ, 0xfc, !PT ;  /* 0x4000000010105812 */ /* 0x000fe400078efcff */
[----:B------:R-:W-:Y:S01]  /*8a3e0*/  ISETP.LT.AND P3, PT, R12, UR51, !P2 ;  /* 0x000000330c007c0c */ /* 0x000fe2000d761270 */
[----:B0-----:R-:W-:Y:S01]  /*8a3f0*/  VIADD R154, R154, UR8 ;  /* 0x000000089a9a7c36 */ /* 0x001fe20008000000 */
[----:B------:R-:W-:Y:S01]  /*8a400*/  LOP3.LUT R16, R16, 0xdfffffff, RZ, 0xc0, !PT ;  /* 0xdfffffff10107812 */ /* 0x000fe200078ec0ff */
[----:B------:R-:W-:Y:S01]  /*8a410*/  ULDC.64 UR8, c[0x0][0x228] ;  /* 0x00008a0000087ab9 */ /* 0x000fe20000000a00 */
[----:B------:R-:W-:Y:S02]  /*8a420*/  ULDC UR51, c[0x0][0x248] ;  /* 0x0000920000337ab9 */ /* 0x000fe40000000800 */
[----:B------:R-:W-:Y:S02]  /*8a430*/  @P4 LOP3.LUT R16, R16, 0x20000000, RZ, 0xfc, !PT ;  /* 0x2000000010104812 */ /* 0x000fe400078efcff */
[----:B------:R-:W-:Y:S01]  /*8a440*/  ISETP.LT.AND P2, PT, R9, UR50, !P2 ;  /* 0x0000003209007c0c */ /* 0x000fe2000d741270 */
[----:B------:R0:W-:Y:S01]  /*8a450*/  STL [R1+0xca4], R154 ;  /* 0x000ca49a01007387 */ /* 0x0001e20000100800 */
[----:B------:R-:W-:Y:S01]  /*8a460*/  LOP3.LUT R16, R16, 0xefffffff, RZ, 0xc0, !PT ;  /* 0xefffffff10107812 */ /* 0x000fe200078ec0ff */
[----:B------:R-:W-:-:S03]  /*8a470*/  ULDC UR50, c[0x0][0x248] ;  /* 0x0000920000327ab9 */ /* 0x000fc60000000800 */
[----:B------:R-:W-:-:S04]  /*8a480*/  @P3 LOP3.LUT R16, R16, 0x10000000, RZ, 0xfc, !PT ;  /* 0x1000000010103812 */ /* 0x000fc800078efcff */
[----:B------:R-:W-:-:S04]  /*8a490*/  LOP3.LUT R16, R16, 0xf7ffffff, RZ, 0xc0, !PT ;  /* 0xf7ffffff10107812 */ /* 0x000fc800078ec0ff */
[----:B------:R-:W-:Y:S02]  /*8a4a0*/  @P2 LOP3.LUT R16, R16, 0x8000000, RZ, 0xfc, !PT ;  /* 0x0800000010102812 */ /* 0x000fe400078efcff */
[----:B------:R-:W-:Y:S02]  /*8a4b0*/  ISETP.GE.AND P2, PT, R153, UR29, PT ;  /* 0x0000001d99007c0c */ /* 0x000fe4000bf46270 */
[----:B------:R-:W-:Y:S01]  /*8a4c0*/  LOP3.LUT R16, R16, 0xfbffffff, RZ, 0xc0, !PT ;  /* 0xfbffffff10107812 */ /* 0x000fe200078ec0ff */
[----:B0-----:R-:W-:Y:S01]  /*8a4d0*/  VIADD R154, R154, UR6 ;  /* 0x000000069a9a7c36 */ /* 0x001fe20008000000 */
[----:B------:R-:W-:Y:S01]  /*8a4e0*/  ISETP.LT.AND P5, PT, R10, UR8, !P2 ;  /* 0x000000080a007c0c */ /* 0x000fe2000d7a1270 */
[----:B------:R-:W-:Y:S01]  /*8a4f0*/  VIADD R153, R8, 0x11 ;  /* 0x0000001108997836 */ /* 0x000fe20000000000 */
[----:B------:R-:W-:Y:S01]  /*8a500*/  ISETP.LT.AND P4, PT, R11, UR57, !P2 ;  /* 0x000000390b007c0c */ /* 0x000fe2000d781270 */
[----:B------:R-:W-:Y:S01]  /*8a510*/  ULDC UR8, c[0x0][0x248] ;  /* 0x0000920000087ab9 */ /* 0x000fe20000000800 */
[----:B------:R-:W-:Y:S01]  /*8a520*/  ISETP.LT.AND P3, PT, R12, UR56, !P2 ;  /* 0x000000380c007c0c */ /* 0x000fe2000d761270 */
[----:B------:R0:W-:Y:S01]  /*8a530*/  STL [R1+0xca8], R154 ;  /* 0x000ca89a01007387 */ /* 0x0001e20000100800 */
[----:B------:R-:W-:Y:S01]  /*8a540*/  ULDC UR6, c[0x0][0x228] ;  /* 0x00008a0000067ab9 */ /* 0x000fe20000000800 */
[----:B------:R-:W-:-:S06]  /*8a550*/  ULDC UR29, c[0x0][0x228] ;  /* 0x00008a00001d7ab9 */ /* 0x000fcc0000000800 */
[----:B------:R-:W-:Y:S01]  /*8a560*/  @P5 LOP3.LUT R16, R16, 0x4000000, RZ, 0xfc, !PT ;  /* 0x0400000010105812 */ /* 0x000fe200078efcff */
[----:B------:R-:W-:Y:S01]  /*8a570*/  ULDC UR57, c[0x0][0x228] ;  /* 0x00008a0000397ab9 */ /* 0x000fe20000000800 */
[----:B------:R-:W-:Y:S02]  /*8a580*/  ULDC UR56, c[0x0][0x248] ;  /* 0x0000920000387ab9 */ /* 0x000fe40000000800 */
[----:B------:R-:W-:-:S04]  /*8a590*/  LOP3.LUT R16, R16, 0xfdffffff, RZ, 0xc0, !PT ;  /* 0xfdffffff10107812 */ /* 0x000fc800078ec0ff */
[----:B------:R-:W-:Y:S02]  /*8a5a0*/  @P4 LOP3.LUT R16, R16, 0x2000000, RZ, 0xfc, !PT ;  /* 0x0200000010104812 */ /* 0x000fe400078efcff */
[----:B------:R-:W-:Y:S01]  /*8a5b0*/  ISETP.LT.AND P2, PT, R9, UR55, !P2 ;  /* 0x0000003709007c0c */ /* 0x000fe2000d741270 */
[----:B0-----:R-:W-:Y:S01]  /*8a5c0*/  VIADD R154, R154, UR12 ;  /* 0x0000000c9a9a7c36 */ /* 0x001fe20008000000 */
[----:B------:R-:W-:Y:S01]  /*8a5d0*/  LOP3.LUT R16, R16, 0xfeffffff, RZ, 0xc0, !PT ;  /* 0xfeffffff10107812 */ /* 0x000fe200078ec0ff */
[----:B------:R-:W-:Y:S01]  /*8a5e0*/  ULDC.64 UR12, c[0x0][0x228] ;  /* 0x00008a00000c7ab9 */ /* 0x000fe20000000a00 */
        /* <DEDUP_REMOVED lines=8> */
[----:B------:R0:W-:Y:S01]  /*8a670*/  STL [R1+0xcac], R154 ;  /* 0x000cac9a01007387 */ /* 0x0001e20000100800 */
        /* <DEDUP_REMOVED lines=56> */
[----:B------:R-:W-:Y:S01]  /*8aa00*/  ISETP.LT.AND P5, PT, R10, UR20, !P2 ;  /* 0x000000140a007c0c */ /* 0x000fe2000d7a1270 */
[----:B------:R0:W-:Y:S01]  /*8aa10*/  STL [R1+0xcd4], R154 ;  /* 0x000cd49a01007387 */ /* 0x0001e20000100800 */
[----:B------:R-:W-:Y:S02]  /*8aa20*/  ISETP.LT.AND P4, PT, R11, UR36, !P2 ;  /* 0x000000240b007c0c */ /* 0x000fe4000d781270 */
[----:B------:R-:W-:Y:S01]  /*8aa30*/  LOP3.LUT R16, R16, 0xfffffbff, RZ, 0xc0, !PT ;  /* 0xfffffbff10107812 */ /* 0x000fe200078ec0ff */
[----:B------:R-:W-:Y:S01]  /*8aa40*/  VIADD R153, R8, 0xd ;  /* 0x0000000d08997836 */ /* 0x000fe20000000000 */
[----:B------:R-:W-:Y:S01]  /*8aa50*/  ISETP.LT.AND P3, PT, R12, UR39, !P2 ;  /* 0x000000270c007c0c */ /* 0x000fe2000d761270 */
[----:B------:R-:W-:Y:S01]  /*8aa60*/  ULDC UR20, c[0x0][0x248] ;  /* 0x0000920000147ab9 */ /* 0x000fe20000000800 */
[----:B------:R-:W-:Y:S01]  /*8aa70*/  ULDC UR36, c[0x0][0x248] ;  /* 0x0000920000247ab9 */ /* 0x000fe20000000800 */
[----:B0-----:R-:W-:-:S04]  /*8aa80*/  VIADD R154, R154, UR5 ;  /* 0x000000059a9a7c36 */ /* 0x001fc80008000000 */
[----:B------:R-:W-:Y:S01]  /*8aa90*/  @P5 LOP3.LUT R16, R16, 0x400, RZ, 0xfc, !PT ;  /* 0x0000040010105812 */ /* 0x000fe200078efcff */
[----:B------:R-:W-:Y:S01]  /*8aaa0*/  ULDC UR5, c[0x0][0x228] ;  /* 0x00008a0000057ab9 */ /* 0x000fe20000000800 */
[----:B------:R0:W-:Y:S02]  /*8aab0*/  STL [R1+0xd10], R154 ;  /* 0x000d109a01007387 */ /* 0x0001e40000100800 */
[----:B------:R-:W-:Y:S01]  /*8aac0*/  LOP3.LUT R16, R16, 0xfffffdff, RZ, 0xc0, !PT ;  /* 0xfffffdff10107812 */ /* 0x000fe200078ec0ff */
[----:B0-----:R-:W-:Y:S01]  /*8aad0*/  VIADD R154, R154, UR12 ;  /* 0x0000000c9a9a7c36 */ /* 0x001fe20008000000 */
[----:B------:R-:W-:Y:S02]  /*8aae0*/  ULDC UR12, c[0x0][0x248] ;  /* 0x00009200000c7ab9 */ /* 0x000fe40000000800 */
[----:B------:R-:W-:Y:S02]  /*8aaf0*/  @P4 LOP3.LUT R16, R16, 0x200, RZ, 0xfc, !PT ;  /* 0x0000020010104812 */ /* 0x000fe400078efcff */
[----:B------:R0:W-:Y:S01]  /*8ab00*/  STL [R1+0xd14], R154 ;  /* 0x000d149a01007387 */ /* 0x0001e20000100800 */
[----:B------:R-:W-:Y:S01]  /*8ab10*/  ISETP.LT.AND P2, PT, R9, UR37, !P2 ;  /* 0x0000002509007c0c */ /* 0x000fe2000d741270 */
[----:B------:R-:W-:Y:S01]  /*8ab20*/  ULDC UR37, c[0x0][0x248] ;  /* 0x0000920000257ab9 */ /* 0x000fe20000000800 */
[----:B------:R-:W-:Y:S01]  /*8ab30*/  LOP3.LUT R16, R16, 0xfffffeff, RZ, 0xc0, !PT ;  /* 0xfffffeff10107812 */ /* 0x000fe200078ec0ff */
[----:B0-----:R-:W-:-:S03]  /*8ab40*/  VIADD R154, R154, UR12 ;  /* 0x0000000c9a9a7c36 */ /* 0x001fc60008000000 */
[----:B------:R-:W-:Y:S01]  /*8ab50*/  @P3 LOP3.LUT R16, R16, 0x100, RZ, 0xfc, !PT ;  /* 0x0000010010103812 */ /* 0x000fe200078efcff */
[----:B------:R-:W-:Y:S01]  /*8ab60*/  ULDC UR12, c[0x0][0x248] ;  /* 0x00009200000c7ab9 */ /* 0x000fe20000000800 */
[----:B------:R0:W-:Y:S02]  /*8ab70*/  STL [R1+0xd0c], R154 ;  /* 0x000d0c9a01007387 */ /* 0x0001e40000100800 */
[----:B------:R-:W-:Y:S01]  /*8ab80*/  LOP3.LUT R16, R16, 0xffffff7f, RZ, 0xc0, !PT ;  /* 0xffffff7f10107812 */ /* 0x000fe200078ec0ff */
[----:B0-----:R-:W-:-:S03]  /*8ab90*/  VIADD R154, R154, UR16 ;  /* 0x000000109a9a7c36 */ /* 0x001fc60008000000 */
[----:B------:R-:W-:Y:S01]  /*8aba0*/  @P2 LOP3.LUT R16, R16, 0x80, RZ, 0xfc, !PT ;  /* 0x0000008010102812 */ /* 0x000fe200078efcff */
[----:B------:R-:W-:Y:S01]  /*8abb0*/  ULDC UR16, c[0x0][0x248] ;  /* 0x0000920000107ab9 */ /* 0x000fe20000000800 */
[----:B------:R0:W-:Y:S01]  /*8abc0*/  STL [R1+0xd08], R154 ;  /* 0x000d089a01007387 */ /* 0x0001e20000100800 */
[----:B------:R-:W-:Y:S01]  /*8abd0*/  ISETP.GE.AND P2, PT, R153, UR17, PT ;  /* 0x0000001199007c0c */ /* 0x000fe2000bf46270 */
[----:B0-----:R-:W-:-:S03]  /*8abe0*/  VIADD R154, R154, UR15 ;  /* 0x0000000f9a9a7c36 */ /* 0x001fc60008000000 */
[----:B------:R-:W-:Y:S02]  /*8abf0*/  ISETP.LT.AND P4, PT, R11, UR38, !P2 ;  /* 0x000000260b007c0c */ /* 0x000fe4000d781270 */
[----:B------:R-:W-:Y:S01]  /*8ac00*/  LOP3.LUT R16, R16, 0xffffffbf, RZ, 0xc0, !PT ;  /* 0xffffffbf10107812 */ /* 0x000fe200078ec0ff */
[----:B------:R-:W-:Y:S01]  /*8ac10*/  VIADD R153, R8, 0xc ;  /* 0x0000000c08997836 */ /* 0x000fe20000000000 */
[----:B------:R0:W-:Y:S01]  /*8ac20*/  STL [R1+0xd04], R154 ;  /* 0x000d049a01007387 */ /* 0x0001e20000100800 */
[----:B------:R-:W-:Y:S01]  /*8ac30*/  ISETP.LT.AND P3, PT, R12, UR40, !P2 ;  /* 0x000000280c007c0c */ /* 0x000fe2000d761270 */
[----:B------:R-:W-:Y:S01]  /*8ac40*/  ULDC.64 UR38, c[0x0][0x228] ;  /* 0x00008a0000267ab9 */ /* 0x000fe20000000a00 */
[----:B------:R-:W-:Y:S01]  /*8ac50*/  ULDC UR15, c[0x0][0x248] ;  /* 0x00009200000f7ab9 */ /* 0x000fe20000000800 */
[----:B------:R-:W-:Y:S01]  /*8ac60*/  ULDC UR40, c[0x0][0x248] ;  /* 0x0000920000287ab9 */ /* 0x000fe20000000800 */
[----:B0-----:R-:W-:Y:S01]  /*8ac70*/  VIADD R154, R154, UR12 ;  /* 0x0000000c9a9a7c36 */ /* 0x001fe20008000000 */
[----:B------:R-:W-:-:S02]  /*8ac80*/  ULDC.64 UR12, c[0x0][0x228] ;  /* 0x00008a00000c7ab9 */ /* 0x000fc40000000a00 */
[----:B------:R-:W-:Y:S01]  /*8ac90*/  ISETP.LT.AND P5, PT, R10, UR12, !P2 ;  /* 0x0000000c0a007c0c */ /* 0x000fe2000d7a1270 */
[----:B------:R-:W-:Y:S01]  /*8aca0*/  ULDC UR12, c[0x0][0x248] ;  /* 0x00009200000c7ab9 */ /* 0x000fe20000000800 */
[----:B------:R-:W-:Y:S01]  /*8acb0*/  ISETP.LT.AND P2, PT, R9, UR42, !P2 ;  /* 0x0000002a09007c0c */ /* 0x000fe2000d741270 */
[----:B------:R0:W-:Y:S01]  /*8acc0*/  STL [R1+0xd00], R154 ;  /* 0x000d009a01007387 */ /* 0x0001e20000100800 */
[----:B------:R-:W-:-:S09]  /*8acd0*/  ULDC UR42, c[0x0][0x248] ;  /* 0x00009200002a7ab9 */ /* 0x000fd20000000800 */
[----:B------:R-:W-:-:S04]  /*8ace0*/  @P5 LOP3.LUT R16, R16, 0x40, RZ, 0xfc, !PT ;  /* 0x0000004010105812 */ /* 0x000fc800078efcff */
[----:B------:R-:W-:-:S04]  /*8acf0*/  LOP3.LUT R16, R16, 0xffffffdf, RZ, 0xc0, !PT ;  /* 0xffffffdf10107812 */ /* 0x000fc800078ec0ff */
[----:B------:R-:W-:Y:S01]  /*8ad00*/  @P4 LOP3.LUT R16, R16, 0x20, RZ, 0xfc, !PT ;  /* 0x0000002010104812 */ /* 0x000fe200078efcff */
[----:B0-----:R-:W-:Y:S01]  /*8ad10*/  VIADD R154, R154, UR9 ;  /* 0x000000099a9a7c36 */ /* 0x001fe20008000000 */
[----:B------:R-:W-:Y:S02]  /*8ad20*/  ULDC UR9, c[0x0][0x248] ;  /* 0x0000920000097ab9 */ /* 0x000fe40000000800 */
[----:B------:R-:W-:-:S04]  /*8ad30*/  LOP3.LUT R16, R16, 0xffffffef, RZ, 0xc0, !PT ;  /* 0xffffffef10107812 */ /* 0x000fc800078ec0ff */
[----:B------:R-:W-:Y:S01]  /*8ad40*/  @P3 LOP3.LUT R16, R16, 0x10, RZ, 0xfc, !PT ;  /* 0x0000001010103812 */ /* 0x000fe200078efcff */
[----:B------:R0:W-:Y:S03]  /*8ad50*/  STL [R1+0xcfc], R154 ;  /* 0x000cfc9a01007387 */ /* 0x0001e60000100800 */
[----:B------:R-:W-:Y:S01]  /*8ad60*/  LOP3.LUT R16, R16, 0xfffffff7, RZ, 0xc0, !PT ;  /* 0xfffffff710107812 */ /* 0x000fe200078ec0ff */
[----:B0-----:R-:W-:-:S03]  /*8ad70*/  VIADD R154, R154, UR22 ;  /* 0x000000169a9a7c36 */ /* 0x001fc60008000000 */
[----:B------:R-:W-:Y:S01]  /*8ad80*/  @P2 LOP3.LUT R16, R16, 0x8, RZ, 0xfc, !PT ;  /* 0x0000000810102812 */ /* 0x000fe200078efcff */
[----:B------:R-:W-:Y:S01]  /*8ad90*/  ULDC UR22, c[0x0][0x248] ;  /* 0x0000920000167ab9 */ /* 0x000fe20000000800 */
[----:B------:R-:W-:Y:S01]  /*8ada0*/  ISETP.GE.AND P2, PT, R153, UR19, PT ;  /* 0x0000001399007c0c */ /* 0x000fe2000bf46270 */
[----:B------:R0:W-:Y:S01]  /*8adb0*/  STL [R1+0xcf8], R154 ;  /* 0x000cf89a01007387 */ /* 0x0001e20000100800 */
[----:B------:R-:W-:Y:S02]  /*8adc0*/  VIADD R153, R8, 0xb ;  /* 0x0000000b08997836 */ /* 0x000fe40000000000 */
[----:B------:R-:W-:Y:S01]  /*8add0*/  ISETP.LT.AND P4, PT, R11, UR41, !P2 ;  /* 0x000000290b007c0c */ /* 0x000fe2000d781270 */
[----:B------:R-:W-:Y:S01]  /*8ade0*/  ULDC UR19, c[0x0][0x248] ;  /* 0x0000920000137ab9 */ /* 0x000fe20000000800 */
[----:B------:R-:W-:Y:S01]  /*8adf0*/  ISETP.LT.AND P3, PT, R12, UR43, !P2 ;  /* 0x0000002b0c007c0c */ /* 0x000fe2000d761270 */
[----:B------:R-:W-:Y:S01]  /*8ae00*/  ULDC UR43, c[0x0][0x248] ;  /* 0x00009200002b7ab9 */ /* 0x000fe20000000800 */
[----:B0-----:R-:W-:Y:S01]  /*8ae10*/  VIADD R154, R154, UR16 ;  /* 0x000000109a9a7c36 */ /* 0x001fe20008000000 */
[----:B------:R-:W-:-:S02]  /*8ae20*/  ULDC.64 UR16, c[0x0][0x228] ;  /* 0x00008a0000107ab9 */ /* 0x000fc40000000a00 */
[----:B------:R-:W-:Y:S01]  /*8ae30*/  ISETP.LT.AND P5, PT, R10, UR16, !P2 ;  /* 0x000000100a007c0c */ /* 0x000fe2000d7a1270 */
[----:B------:R-:W-:Y:S01]  /*8ae40*/  ULDC UR16, c[0x0][0x248] ;  /* 0x0000920000107ab9 */ /* 0x000fe20000000800 */
[----:B------:R-:W-:Y:S01]  /*8ae50*/  ISETP.LT.AND P2, PT, R9, UR44, !P2 ;  /* 0x0000002c09007c0c */ /* 0x000fe2000d741270 */
[----:B------:R0:W-:Y:S01]  /*8ae60*/  STL [R1+0xcf4], R154 ;  /* 0x000cf49a01007387 */ /* 0x0001e20000100800 */
[----:B------:R-:W-:Y:S01]  /*8ae70*/  LOP3.LUT R16, R16, 0xfffffffb, RZ, 0xc0, !PT ;  /* 0xfffffffb10107812 */ /* 0x000fe200078ec0ff */
[----:B------:R-:W-:Y:S01]  /*8ae80*/  ULDC UR44, c[0x0][0x228] ;  /* 0x00008a00002c7ab9 */ /* 0x000fe20000000800 */
[----:B0-----:R-:W-:-:S09]  /*8ae90*/  VIADD R154, R154, UR33 ;  /* 0x000000219a9a7c36 */ /* 0x001fd20008000000 */
[----:B------:R-:W-:Y:S02]  /*8aea0*/  @P2 LOP3.LUT R15, R15, 0x80000000, RZ, 0xfc, !PT ;  /* 0x800000000f0f2812 */ /* 0x000fe400078efcff */
[----:B------:R-:W-:Y:S01]  /*8aeb0*/  ISETP.GE.AND P2, PT, R153, UR21, PT ;  /* 0x0000001599007c0c */ /* 0x000fe2000bf46270 */
[----:B------:R0:W-:Y:S01]  /*8aec0*/  STL [R1+0xcf0], R154 ;  /* 0x000cf09a01007387 */ /* 0x0001e20000100800 */
[----:B------:R-:W-:Y:S02]  /*8aed0*/  @P5 LOP3.LUT R16, R16, 0x4, RZ, 0xfc, !PT ;  /* 0x0000000410105812 */ /* 0x000fe400078efcff */
[----:B------:R-:W-:Y:S01]  /*8aee0*/  LOP3.LUT R15, R15, 0xbfffffff, RZ, 0xc0, !PT ;  /* 0xbfffffff0f0f7812 */ /* 0x000fe200078ec0ff */
[----:B------:R-:W-:Y:S01]  /*8aef0*/  VIADD R153, R8, 0xa ;  /* 0x0000000a08997836 */ /* 0x000fe20000000000 */
[----:B------:R-:W-:Y:S01]  /*8af00*/  ULDC UR21, c[0x0][0x248] ;  /* 0x0000920000157ab9 */ /* 0x000fe20000000800 */
[----:B0-----:R-:W-:Y:S01]  /*8af10*/  VIADD R154, R154, UR32 ;  /* 0x000000209a9a7c36 */ /* 0x001fe20008000000 */
[----:B------:R-:W-:-:S02]  /*8af20*/  ULDC.64 UR32, c[0x0][0x228] ;  /* 0x00008a0000207ab9 */ /* 0x000fc40000000a00 */
[----:B------:R-:W-:Y:S02]  /*8af30*/  ISETP.LT.AND P5, PT, R10, UR32, !P2 ;  /* 0x000000200a007c0c */ /* 0x000fe4000d7a1270 */
[----:B------:R-:W-:-:S04]  /*8af40*/  LOP3.LUT R16, R16, 0xfffffffd, RZ, 0xc0, !PT ;  /* 0xfffffffd10107812 */ /* 0x000fc800078ec0ff */
[----:B------:R-:W-:Y:S02]  /*8af50*/  @P4 LOP3.LUT R16, R16, 0x2, RZ, 0xfc, !PT ;  /* 0x0000000210104812 */ /* 0x000fe400078efcff */
[----:B------:R-:W-:Y:S01]  /*8af60*/  ISETP.LT.AND P4, PT, R11, UR45, !P2 ;  /* 0x0000002d0b007c0c */ /* 0x000fe2000d781270 */
[----:B------:R0:W-:Y:S01]  /*8af70*/  STL [R1+0xcec], R154 ;  /* 0x000cec9a01007387 */ /* 0x0001e20000100800 */
[----:B------:R-:W-:Y:S01]  /*8af80*/  LOP3.LUT R16, R16, 0xfffffffe, RZ, 0xc0, !PT ;  /* 0xfffffffe10107812 */ /* 0x000fe200078ec0ff */
[----:B------:R-:W-:Y:S02]  /*8af90*/  ULDC UR45, c[0x0][0x228] ;  /* 0x00008a00002d7ab9 */ /* 0x000fe40000000800 */
[----:B------:R-:W-:Y:S02]  /*8afa0*/  @P5 LOP3.LUT R15, R15, 0x40000000, RZ, 0xfc, !PT ;  /* 0x400000000f0f5812 */ /* 0x000fe400078efcff */
[----:B------:R-:W-:Y:S02]  /*8afb0*/  @P3 LOP3.LUT R16, R16, 0x1, RZ, 0xfc, !PT ;  /* 0x0000000110103812 */ /* 0x000fe400078efcff */
[----:B------:R-:W-:Y:S01]  /*8afc0*/  ISETP.LT.AND P3, PT, R12, UR47, !P2 ;  /* 0x0000002f0c007c0c */ /* 0x000fe2000d761270 */
[----:B------:R-:W-:Y:S01]  /*8afd0*/  ULDC UR47, c[0x0][0x248] ;  /* 0x00009200002f7ab9 */ /* 0x000fe20000000800 */
[----:B------:R-:W-:-:S04]  /*8afe0*/  LOP3.LUT R15, R15, 0xdfffffff, RZ, 0xc0, !PT ;  /* 0xdfffffff0f0f7812 */ /* 0x000fc800078ec0ff */
[----:B------:R-:W-:Y:S02]  /*8aff0*/  @P4 LOP3.LUT R15, R15, 0x20000000, RZ, 0xfc, !PT ;  /* 0x200000000f0f4812 */ /* 0x000fe400078efcff */
[----:B------:R-:W-:Y:S01]  /*8b000*/  ISETP.LT.AND P2, PT, R9, UR46, !P2 ;  /* 0x0000002e09007c0c */ /* 0x000fe2000d741270 */
[----:B0-----:R-:W-:Y:S01]  /*8b010*/  VIADD R154, R154, UR35 ;  /* 0x000000239a9a7c36 */ /* 0x001fe20008000000 */
[----:B------:R-:W-:Y:S01]  /*8b020*/  LOP3.LUT R15, R15, 0xefffffff, RZ, 0xc0, !PT ;  /* 0xefffffff0f0f7812 */ /* 0x000fe200078ec0ff */
[----:B------:R-:W-:-:S03]  /*8b030*/  ULDC UR46, c[0x0][0x248] ;  /* 0x00009200002e7ab9 */ /* 0x000fc60000000800 */
        /* <DEDUP_REMOVED lines=11> */
[----:B------:R-:W-:Y:S01]  /*8b0f0*/  ISETP.LT.AND P4, PT, R11, UR54, !P2 ;  /* 0x000000360b007c0c */ /* 0x000fe2000d781270 */
[----:B------:R-:W-:Y:S01]  /*8b100*/  ULDC UR54, c[0x0][0x228] ;  /* 0x00008a0000367ab9 */ /* 0x000fe20000000800 */
        /* <DEDUP_REMOVED lines=22> */
[----:B------:R-:W-:Y:S01]  /*8b270*/  ULDC UR38, c[0x0][0x228] ;  /* 0x00008a0000267ab9 */ /* 0x000fe20000000800 */
[----:B------:R-:W-:-:S07]  /*8b280*/  ULDC UR17, c[0x0][0x248] ;  /* 0x0000920000117ab9 */ /* 0x000fce0000000800 */
[----:B------:R-:W-:Y:S01]  /*8b290*/  @P5 LOP3.LUT R15, R15, 0x400000, RZ, 0xfc, !PT ;  /* 0x004000000f0f5812 */ /* 0x000fe200078efcff */
[----:B0-----:R-:W-:Y:S01]  /*8b2a0*/  VIADD R154, R154, UR15 ;  /* 0x0000000f9a9a7c36 */ /* 0x001fe20008000000 */
[----:B------:R-:W-:Y:S01]  /*8b2b0*/  ISETP.LT.AND P2, PT, R9, UR60, !P2 ;  /* 0x0000003c09007c0c */ /* 0x000fe2000d741270 */
[----:B------:R-:W-:Y:S01]  /*8b2c0*/  ULDC UR60, c[0x0][0x228] ;  /* 0x00008a00003c7ab9 */ /* 0x000fe20000000800 */
[----:B------:R-:W-:Y:S01]  /*8b2d0*/  LOP3.LUT R15, R15, 0xffdfffff, RZ, 0xc0, !PT ;  /* 0xffdfffff0f0f7812 */ /* 0x000fe200078ec0ff */
[----:B------:R-:W-:Y:S01]  /*8b2e0*/  ULDC UR15, c[0x0][0x248] ;  /* 0x00009200000f7ab9 */ /* 0x000fe20000000800 */
[----:B------:R-:W-:Y:S02]  /*8b2f0*/  ULDC UR54, c[0x0][0x248] ;  /* 0x0000920000367ab9 */ /* 0x000fe40000000800 */
[----:B------:R-:W-:-:S04]  /*8b300*/  @P4 LOP3.LUT R15, R15, 0x200000, RZ, 0xfc, !PT ;  /* 0x002000000f0f4812 */ /* 0x000fc800078efcff */
[----:B------:R-:W-:Y:S01]  /*8b310*/  LOP3.LUT R15, R15, 0xffefffff, RZ, 0xc0, !PT ;  /* 0xffefffff0f0f7812 */ /* 0x000fe200078ec0ff */
[----:B------:R0:W-:Y:S03]  /*8b320*/  STL [R1+0xcdc], R154 ;  /* 0x000cdc9a01007387 */ /* 0x0001e60000100800 */
[----:B------:R-:W-:-:S04]  /*8b330*/  @P3 LOP3.LUT R15, R15, 0x100000, RZ, 0xfc, !PT ;  /* 0x001000000f0f3812 */ /* 0x000fc800078efcff */
[----:B------:R-:W-:Y:S01]  /*8b340*/  LOP3.LUT R15, R15, 0xfff7ffff, RZ, 0xc0, !PT ;  /* 0xfff7ffff0f0f7812 */ /* 0x000fe200078ec0ff */
[----:B0-----:R-:W-:-:S03]  /*8b350*/  VIADD R154, R154, UR9 ;  /* 0x000000099a9a7c36 */ /* 0x001fc60008000000 */
[----:B------:R-:W-:Y:S01]  /*8b360*/  @P2 LOP3.LUT R15, R15, 0x80000, RZ, 0xfc, !PT ;  /* 0x000800000f0f2812 */ /* 0x000fe200078efcff */
[----:B------:R-:W-:Y:S01]  /*8b370*/  ULDC UR9, c[0x0][0x248] ;  /* 0x0000920000097ab9 */ /* 0x000fe20000000800 */
[----:B------:R-:W-:Y:S01]  /*8b380*/  ISETP.GE.AND P2, PT, R153, UR33, PT ;  /* 0x0000002199007c0c */ /* 0x000fe2000bf46270 */
[----:B------:R0:W-:Y:S01]  /*8b390*/  STL [R1+0xcd8], R154 ;  /* 0x000cd89a01007387 */ /* 0x0001e20000100800 */
[----:B------:R-:W-:Y:S01]  /*8b3a0*/  LOP3.LUT R15, R15, 0xfffbffff, RZ, 0xc0, !PT ;  /* 0xfffbffff0f0f7812 */ /* 0x000fe200078ec0ff */
[----:B------:R-:W-:Y:S01]  /*8b3b0*/  VIADD R153, R8, 0x7 ;  /* 0x0000000708997836 */ /* 0x000fe20000000000 */
[----:B------:R-:W-:Y:S01]  /*8b3c0*/  ULDC.64 UR32, c[0x0][0x228] ;  /* 0x00008a0000207ab9 */ /* 0x000fe20000000a00 */
[----:B0-----:R-:W-:Y:S01]  /*8b3d0*/  VIADD R154, R154, UR40 ;  /* 0x000000289a9a7c36 */ /* 0x001fe20008000000 */
[----:B------:R-:W-:Y:S02]  /*8b3e0*/  ULDC.64 UR40, c[0x0][0x228] ;  /* 0x00008a0000287ab9 */ /* 0x000fe40000000a00 */
[----:B------:R-:W-:Y:S01]  /*8b3f0*/  ISETP.LT.AND P5, PT, R10, UR40, !P2 ;  /* 0x000000280a007c0c */ /* 0x000fe2000d7a1270 */
[----:B------:R-:W-:Y:S01]  /*8b400*/  ULDC UR40, c[0x0][0x248] ;  /* 0x0000920000287ab9 */ /* 0x000fe20000000800 */
[----:B------:R-:W-:-:S02]  /*8b410*/  ISETP.LT.AND P4, PT, R11, UR57, !P2 ;  /* 0x000000390b007c0c */ /* 0x000fc4000d781270 */
[----:B------:R-:W-:Y:S01]  /*8b420*/  ISETP.LT.AND P3, PT, R12, UR61, !P2 ;  /* 0x0000003d0c007c0c */ /* 0x000fe2000d761270 */
[----:B------:R-:W-:-:S08]  /*8b430*/  ULDC UR61, c[0x0][0x228] ;  /* 0x00008a00003d7ab9 */ /* 0x000fd00000000800 */
[----:B------:R-:W-:Y:S01]  /*8b440*/  @P5 LOP3.LUT R15, R15, 0x40000, RZ, 0xfc, !PT ;  /* 0x000400000f0f5812 */ /* 0x000fe200078efcff */
[----:B------:R0:W-:Y:S01]  /*8b450*/  STL [R1+0xcd0], R154 ;  /* 0x000cd09a01007387 */ /* 0x0001e20000100800 */
[----:B------:R-:W-:Y:S02]  /*8b460*/  ULDC UR57, c[0x0][0x248] ;  /* 0x0000920000397ab9 */ /* 0x000fe40000000800 */
        /* <DEDUP_REMOVED lines=19> */
[----:B------:R-:W-:-:S04]  /*8b5a0*/  @P5 LOP3.LUT R15, R15, 0x4000, RZ, 0xfc, !PT ;  /* 0x000040000f0f5812 */ /* 0x000fc800078efcff */
        /* <DEDUP_REMOVED lines=14> */
[----:B------:R0:W-:Y:S01]  /*8b690*/  STL [R1+0xcc8], R154 ;  /* 0x000cc89a01007387 */ /* 0x0001e20000100800 */
[----:B------:R-:W-:Y:S01]  /*8b6a0*/  ISETP.LT.AND P3, PT, R12, UR60, !P2 ;  /* 0x0000003c0c007c0c */ /* 0x000fe2000d761270 */
[----:B------:R-:W-:Y:S01]  /*8b6b0*/  VIADD R153, R8, 0x5 ;  /* 0x0000000508997836 */ /* 0x000fe20000000000 */
[----:B------:R-:W-:-:S05]  /*8b6c0*/  ULDC UR61, c[0x0][0x228] ;  /* 0x00008a00003d7ab9 */ /* 0x000fca0000000800 */
        /* <DEDUP_REMOVED lines=8> */
[----:B------:R-:W-:Y:S02]  /*8b750*/  ULDC.64 UR38, c[0x0][0x228] ;  /* 0x00008a0000267ab9 */ /* 0x000fe40000000a00 */
[----:B------:R-:W-:-:S04]  /*8b760*/  @P3 LOP3.LUT R15, R15, 0x100, RZ, 0xfc, !PT ;  /* 0x000001000f0f3812 */ /* 0x000fc800078efcff */
[----:B------:R-:W-:Y:S01]  /*8b770*/  LOP3.LUT R15, R15, 0xffffff7f, RZ, 0xc0, !PT ;  /* 0xffffff7f0f0f7812 */ /* 0x000fe200078ec0ff */
[----:B------:R0:W-:Y:S03]  /*8b780*/  STL [R1+0xcc4], R154 ;  /* 0x000cc49a01007387 */ /* 0x0001e60000100800 */
[----:B------:R-:W-:Y:S02]  /*8b790*/  @P2 LOP3.LUT R15, R15, 0x80, RZ, 0xfc, !PT ;  /* 0x000000800f0f2812 */ /* 0x000fe400078efcff */
[----:B------:R-:W-:Y:S01]  /*8b7a0*/  ISETP.GE.AND P2, PT, R153, UR41, PT ;  /* 0x0000002999007c0c */ /* 0x000fe2000bf46270 */
[----:B0-----:R-:W-:Y:S01]  /*8b7b0*/  VIADD R154, R154, UR12 ;  /* 0x0000000c9a9a7c36 */ /* 0x001fe20008000000 */
[----:B------:R-:W-:Y:S02]  /*8b7c0*/  ULDC.64 UR12, c[0x0][0x228] ;  /* 0x00008a00000c7ab9 */ /* 0x000fe40000000a00 */
[----:B------:R-:W-:-:S02]  /*8b7d0*/  ISETP.LT.AND P5, PT, R10, UR12, !P2 ;  /* 0x0000000c0a007c0c */ /* 0x000fc4000d7a1270 */
[----:B------:R-:W-:Y:S02]  /*8b7e0*/  ISETP.LT.AND P4, PT, R11, UR20, !P2 ;  /* 0x000000140b007c0c */ /* 0x000fe4000d781270 */
[----:B------:R-:W-:Y:S02]  /*8b7f0*/  LOP3.LUT R15, R15, 0xffffffbf, RZ, 0xc0, !PT ;  /* 0xffffffbf0f0f7812 */ /* 0x000fe400078ec0ff */
[----:B------:R-:W-:-:S07]  /*8b800*/  ISETP.LT.AND P3, PT, R12, UR61, !P2 ;  /* 0x0000003d0c007c0c */ /* 0x000fce000d761270 */
[----:B------:R-:W-:-:S04]  /*8b810*/  @P5 LOP3.LUT R15, R15, 0x40, RZ, 0xfc, !PT ;  /* 0x000000400f0f5812 */ /* 0x000fc800078efcff */
[----:B------:R-:W-:-:S04]  /*8b820*/  LOP3.LUT R15, R15, 0xffffffdf, RZ, 0xc0, !PT ;  /* 0xffffffdf0f0f7812 */ /* 0x000fc800078ec0ff */
[----:B------:R-:W-:Y:S02]  /*8b830*/  @P4 LOP3.LUT R15, R15, 0x20, RZ, 0xfc, !PT ;  /* 0x000000200f0f4812 */ /* 0x000fe400078efcff */
[----:B------:R-:W-:Y:S01]  /*8b840*/  ISETP.LT.AND P2, PT, R9, UR60, !P2 ;  /* 0x0000003c09007c0c */ /* 0x000fe2000d741270 */
[----:B------:R-:W-:Y:S01]  /*8b850*/  VIADD R153, R8, 0x4 ;  /* 0x0000000408997836 */ /* 0x000fe20000000000 */
[----:B------:R-:W-:Y:S01]  /*8b860*/  LOP3.LUT R15, R15, 0xffffffef, RZ, 0xc0, !PT ;  /* 0xffffffef0f0f7812 */ /* 0x000fe200078ec0ff */
[----:B------:R0:W-:Y:S01]  /*8b870*/  STL [R1+0xcc0], R154 ;  /* 0x000cc09a01007387 */ /* 0x0001e20000100800 */
[----:B------:R-:W-:Y:S02]  /*8b880*/  ULDC UR60, c[0x0][0x228] ;  /* 0x00008a00003c7ab9 */ /* 0x000fe40000000800 */
[----:B------:R-:W-:-:S04]  /*8b890*/  @P3 LOP3.LUT R15, R15, 0x10, RZ, 0xfc, !PT ;  /* 0x000000100f0f3812 */ /* 0x000fc800078efcff */
[----:B------:R-:W-:-:S04]  /*8b8a0*/  LOP3.LUT R15, R15, 0xfffffff7, RZ, 0xc0, !PT ;  /* 0xfffffff70f0f7812 */ /* 0x000fc800078ec0ff */
[----:B------:R-:W-:Y:S02]  /*8b8b0*/  @P2 LOP3.LUT R15, R15, 0x8, RZ, 0xfc, !PT ;  /* 0x000000080f0f2812 */ /* 0x000fe400078efcff */
[----:B------:R-:W-:Y:S01]  /*8b8c0*/  ISETP.GE.AND P2, PT, R153, UR33, PT ;  /* 0x0000002199007c0c */ /* 0x000fe2000bf46270 */
[----:B0-----:R-:W-:-:S03]  /*8b8d0*/  VIADD R154, R154, UR42 ;  /* 0x0000002a9a9a7c36 */ /* 0x001fc60008000000 */
[----:B------:R-:W-:Y:S02]  /*8b8e0*/  ISETP.LT.AND P3, PT, R10, UR44, !P2 ;  /* 0x0000002c0a007c0c */ /* 0x000fe4000d761270 */
[----:B------:R0:W-:Y:S01]  /*8b8f0*/  STL [R1+0xcbc], R154 ;  /* 0x000cbc9a01007387 */ /* 0x0001e20000100800 */
[----:B------:R-:W-:Y:S02]  /*8b900*/  ISETP.LT.AND P5, PT, R11, UR60, !P2 ;  /* 0x0000003c0b007c0c */ /* 0x000fe4000d7a1270 */
[----:B------:R-:W-:Y:S01]  /*8b910*/  LOP3.LUT R15, R15, 0xfffffffb, RZ, 0xc0, !PT ;  /* 0xfffffffb0f0f7812 */ /* 0x000fe200078ec0ff */
[----:B0-----:R-:W-:-:S07]  /*8b920*/  VIADD R154, R154, UR16 ;  /* 0x000000109a9a7c36 */ /* 0x001fce0008000000 */
[----:B------:R-:W-:Y:S01]  /*8b930*/  @P3 LOP3.LUT R15, R15, 0x4, RZ, 0xfc, !PT ;  /* 0x000000040f0f3812 */ /* 0x000fe200078efcff */
[----:B------:R-:W-:Y:S01]  /*8b940*/  VIADD R156, R154, UR37 ;  /* 0x000000259a9c7c36 */ /* 0x000fe20008000000 */
[----:B------:R0:W-:Y:S01]  /*8b950*/  STL [R1+0xcb8], R154 ;  /* 0x000cb89a01007387 */ /* 0x0001e20000100800 */
[----:B------:R-:W-:Y:S02]  /*8b960*/  ISETP.LT.AND P3, PT, R9, UR23, !P2 ;  /* 0x0000001709007c0c */ /* 0x000fe4000d761270 */
[----:B------:R-:W-:Y:S02]  /*8b970*/  ISETP.LT.AND P4, PT, R12, UR59, !P2 ;  /* 0x0000003b0c007c0c */ /* 0x000fe4000d781270 */
[----:B------:R-:W-:Y:S01]  /*8b980*/  LOP3.LUT R15, R15, 0xfffffffd, RZ, 0xc0, !PT ;  /* 0xfffffffd0f0f7812 */ /* 0x000fe200078ec0ff */
[----:B0-----:R-:W-:-:S03]  /*8b990*/  VIADD R154, R8, 0x3 ;  /* 0x00000003089a7836 */ /* 0x001fc60000000000 */
[----:B------:R-:W-:Y:S02]  /*8b9a0*/  @P5 LOP3.LUT R15, R15, 0x2, RZ, 0xfc, !PT ;  /* 0x000000020f0f5812 */ /* 0x000fe400078efcff */
[----:B------:R-:W-:-:S04]  /*8b9b0*/  ISETP.GE.AND P2, PT, R154, UR35, PT ;  /* 0x000000239a007c0c */ /* 0x000fc8000bf46270 */
[----:B------:R-:W-:Y:S02]  /*8b9c0*/  ISETP.LT.AND P5, PT, R10, UR38, !P2 ;  /* 0x000000260a007c0c */ /* 0x000fe4000d7a1270 */
[----:B------:R-:W-:Y:S02]  /*8b9d0*/  LOP3.LUT R15, R15, 0xfffffffe, RZ, 0xc0, !PT ;  /* 0xfffffffe0f0f7812 */ /* 0x000fe400078ec0ff */
[----:B------:R-:W-:Y:S02]  /*8b9e0*/  @P3 LOP3.LUT R14, R14, 0x80000000, RZ, 0xfc, !PT ;  /* 0x800000000e0e3812 */ /* 0x000fe400078efcff */
[----:B------:R-:W-:Y:S02]  /*8b9f0*/  @P4 LOP3.LUT R15, R15, 0x1, RZ, 0xfc, !PT ;  /* 0x000000010f0f4812 */ /* 0x000fe400078efcff */
[----:B------:R-:W-:Y:S01]  /*8ba00*/  ISETP.LT.AND P4, PT, R11, UR14, !P2 ;  /* 0x0000000e0b007c0c */ /* 0x000fe2000d781270 */
[----:B------:R0:W-:Y:S01]  /*8ba10*/  STL [R1+0xcb4], R156 ;  /* 0x000cb49c01007387 */ /* 0x0001e20000100800 */
[----:B------:R-:W-:-:S04]  /*8ba20*/  LOP3.LUT R14, R14, 0xbfffffff, RZ, 0xc0, !PT ;  /* 0xbfffffff0e0e7812 */ /* 0x000fc800078ec0ff */
[----:B------:R-:W-:Y:S01]  /*8ba30*/  @P5 LOP3.LUT R14, R14, 0x40000000, RZ, 0xfc, !PT ;  /* 0x400000000e0e5812 */ /* 0x000fe200078efcff */
[----:B0-----:R-:W-:Y:S01]  /*8ba40*/  VIADD R156, R156, UR36 ;  /* 0x000000249c9c7c36 */ /* 0x001fe20008000000 */
[----:B------:R-:W-:Y:S02]  /*8ba50*/  ISETP.LT.AND P3, PT, R12, UR26, !P2 ;  /* 0x0000001a0c007c0c */ /* 0x000fe4000d761270 */
[----:B------:R-:W-:Y:S02]  /*8ba60*/  LOP3.LUT R14, R14, 0xdfffffff, RZ, 0xc0, !PT ;  /* 0xdfffffff0e0e7812 */ /* 0x000fe400078ec0ff */
[----:B------:R0:W-:Y:S02]  /*8ba70*/  STL [R1+0xd18], R156 ;  /* 0x000d189c01007387 */ /* 0x0001e40000100800 */
[----:B------:R-:W-:Y:S01]  /*8ba80*/  @P4 LOP3.LUT R14, R14, 0x20000000, RZ, 0xfc, !PT ;  /* 0x200000000e0e4812 */ /* 0x000fe200078efcff */
[----:B0-----:R-:W-:Y:S01]  /*8ba90*/  VIADD R156, R156, UR19 ;  /* 0x000000139c9c7c36 */ /* 0x001fe20008000000 */
[----:B------:R-:W-:-:S04]  /*8baa0*/  ISETP.LT.AND P2, PT, R9, UR24, !P2 ;  /* 0x0000001809007c0c */ /* 0x000fc8000d741270 */
[----:B------:R0:W-:Y:S01]  /*8bab0*/  STL [R1+0xd1c], R156 ;  /* 0x000d1c9c01007387 */ /* 0x0001e20000100800 */
[----:B------:R-:W-:Y:S01]  /*8bac0*/  LOP3.LUT R14, R14, 0xefffffff, RZ, 0xc0, !PT ;  /* 0xefffffff0e0e7812 */ /* 0x000fe200078ec0ff */
[----:B0-----:R-:W-:-:S03]  /*8bad0*/  VIADD R156, R156, UR50 ;  /* 0x000000329c9c7c36 */ /* 0x001fc60008000000 */
[----:B------:R-:W-:Y:S02]  /*8bae0*/  @P3 LOP3.LUT R14, R14, 0x10000000, RZ, 0xfc, !PT ;  /* 0x100000000e0e3812 */ /* 0x000fe400078efcff */
[----:B------:R0:W-:Y:S01]  /*8baf0*/  STL [R1+0xd20], R156 ;  /* 0x000d209c01007387 */ /* 0x0001e20000100800 */
[----:B------:R-:W-:Y:S01]  /*8bb00*/  VIADD R153, R8, 0x2 ;  /* 0x0000000208997836 */ /* 0x000fe20000000000 */
[----:B------:R-:W-:Y:S01]  /*8bb10*/  LOP3.LUT R14, R14, 0xf7ffffff, RZ, 0xc0, !PT ;  /* 0xf7ffffff0e0e7812 */ /* 0x000fe200078ec0ff */
[----:B0-----:R-:W-:-:S03]  /*8bb20*/  VIADD R156, R156, UR47 ;  /* 0x0000002f9c9c7c36 */ /* 0x001fc60008000000 */
[----:B------:R-:W-:Y:S02]  /*8bb30*/  @P2 LOP3.LUT R14, R14, 0x8000000, RZ, 0xfc, !PT ;  /* 0x080000000e0e2812 */ /* 0x000fe400078efcff */
[----:B------:R0:W-:Y:S01]  /*8bb40*/  STL [R1+0xd24], R156 ;  /* 0x000d249c01007387 */ /* 0x0001e20000100800 */
[----:B------:R-:W-:Y:S01]  /*8bb50*/  ISETP.GE.AND P2, PT, R153, UR13, PT ;  /* 0x0000000d99007c0c */ /* 0x000fe2000bf46270 */
[----:B0-----:R-:W-:-:S04]  /*8bb60*/  VIADD R156, R156, UR46 ;  /* 0x0000002e9c9c7c36 */ /* 0x001fc80008000000 */
[----:B------:R-:W-:Y:S01]  /*8bb70*/  VIADD R153, R156, UR43 ;  /* 0x0000002b9c997c36 */ /* 0x000fe20008000000 */
[----:B------:R-:W-:Y:S04]  /*8bb80*/  STL [R1+0xd28], R156 ;  /* 0x000d289c01007387 */ /* 0x000fe80000100800 */
[----:B------:R0:W-:Y:S02]  /*8bb90*/  STL [R1+0xd2c], R153 ;  /* 0x000d2c9901007387 */ /* 0x0001e40000100800 */
[----:B0-----:R-:W-:-:S05]  /*8bba0*/  VIADD R153, R153, UR21 ;  /* 0x0000001599997c36 */ /* 0x001fca0008000000 */
[----:B------:R0:W-:Y:S02]  /*8bbb0*/  STL [R1+0xd30], R153 ;  /* 0x000d309901007387 */ /* 0x0001e40000100800 */
[----:B0-----:R-:W-:-:S05]  /*8bbc0*/  VIADD R153, R153, UR48 ;  /* 0x0000003099997c36 */ /* 0x001fca0008000000 */
[----:B------:R0:W-:Y:S02]  /*8bbd0*/  STL [R1+0xd34], R153 ;  /* 0x000d349901007387 */ /* 0x0001e40000100800 */
[----:B0-----:R-:W-:-:S05]  /*8bbe0*/  VIADD R153, R153, UR49 ;  /* 0x0000003199997c36 */ /* 0x001fca0008000000 */
[----:B------:R0:W-:Y:S01]  /*8bbf0*/  STL [R1+0xd38], R153 ;  /* 0x000d389901007387 */ /* 0x0001e20000100800 */
[----:B------:R-:W-:Y:S01]  /*8bc00*/  ISETP.LT.AND P3, PT, R10, UR10, !P2 ;  /* 0x0000000a0a007c0c */ /* 0x000fe2000d761270 */
[----:B0-----:R-:W-:-:S05]  /*8bc10*/  VIADD R153, R153, UR18 ;  /* 0x0000001299997c36 */ /* 0x001fca0008000000 */
[----:B------:R0:W-:Y:S01]  /*8bc20*/  STL [R1+0xd3c], R153 ;  /* 0x000d3c9901007387 */ /* 0x0001e20000100800 */
[----:B------:R-:W-:Y:S02]  /*8bc30*/  ISETP.LT.AND P5, PT, R11, UR27, !P2 ;  /* 0x0000001b0b007c0c */ /* 0x000fe4000d7a1270 */
[----:B------:R-:W-:Y:S01]  /*8bc40*/  LOP3.LUT R14, R14, 0xfbffffff, RZ, 0xc0, !PT ;  /* 0xfbffffff0e0e7812 */ /* 0x000fe200078ec0ff */
[----:B0-----:R-:W-:-:S05]  /*8bc50*/  VIADD R153, R153, UR51 ;  /* 0x0000003399997c36 */ /* 0x001fca0008000000 */
[----:B------:R0:W-:Y:S01]  /*8bc60*/  STL [R1+0xd40], R153 ;  /* 0x000d409901007387 */ /* 0x0001e20000100800 */
        /* <DEDUP_REMOVED lines=8> */
[----:B------:R-:W-:Y:S02]  /*8bcf0*/  ISETP.LT.AND P3, PT, R9, UR6, !P2 ;  /* 0x0000000609007c0c */ /* 0x000fe4000d761270 */
[----:B------:R-:W-:Y:S01]  /*8bd00*/  LOP3.LUT R14, R14, 0xfeffffff, RZ, 0xc0, !PT ;  /* 0xfeffffff0e0e7812 */ /* 0x000fe200078ec0ff */
[----:B0-----:R-:W-:-:S03]  /*8bd10*/  VIADD R153, R153, UR54 ;  /* 0x0000003699997c36 */ /* 0x001fc60008000000 */
[----:B------:R-:W-:Y:S02]  /*8bd20*/  @P4 LOP3.LUT R14, R14, 0x1000000, RZ, 0xfc, !PT ;  /* 0x010000000e0e4812 */ /* 0x000fe400078efcff */
[----:B------:R0:W-:Y:S01]  /*8bd30*/  STL [R1+0xd4c], R153 ;  /* 0x000d4c9901007387 */ /* 0x0001e20000100800 */
[----:B------:R-:W-:Y:S01]  /*8bd40*/  VIADD R154, R8, 0x1 ;  /* 0x00000001089a7836 */ /* 0x000fe20000000000 */
[----:B------:R-:W-:Y:S01]  /*8bd50*/  LOP3.LUT R14, R14, 0xff7fffff, RZ, 0xc0, !PT ;  /* 0xff7fffff0e0e7812 */ /* 0x000fe200078ec0ff */
[----:B0-----:R-:W-:-:S03]  /*8bd60*/  VIADD R153, R153, UR9 ;  /* 0x0000000999997c36 */ /* 0x001fc60008000000 */
[----:B------:R-:W-:Y:S02]  /*8bd70*/  ISETP.GE.AND P2, PT, R154, UR45, PT ;  /* 0x0000002d9a007c0c */ /* 0x000fe4000bf46270 */
[----:B------:R0:W-:Y:S01]  /*8bd80*/  STL [R1+0xd50], R153 ;  /* 0x000d509901007387 */ /* 0x0001e20000100800 */
[----:B------:R-:W-:Y:S02]  /*8bd90*/  @P3 LOP3.LUT R14, R14, 0x800000, RZ, 0xfc, !PT ;  /* 0x008000000e0e3812 */ /* 0x000fe400078efcff */
[----:B------:R-:W-:Y:S01]  /*8bda0*/  ISETP.LT.AND P3, PT, R10, UR29, !P2 ;  /* 0x0000001d0a007c0c */ /* 0x000fe2000d761270 */
[----:B0-----:R-:W-:-:S05]  /*8bdb0*/  VIADD R153, R153, UR56 ;  /* 0x0000003899997c36 */ /* 0x001fca0008000000 */
[----:B------:R0:W-:Y:S01]  /*8bdc0*/  STL [R1+0xd54], R153 ;  /* 0x000d549901007387 */ /* 0x0001e20000100800 */
[----:B------:R-:W-:Y:S01]  /*8bdd0*/  ISETP.LT.AND P5, PT, R11, UR28, !P2 ;  /* 0x0000001c0b007c0c */ /* 0x000fe2000d7a1270 */
[----:B0-----:R-:W-:Y:S01]  /*8bde0*/  VIADD R153, R153, UR55 ;  /* 0x0000003799997c36 */ /* 0x001fe20008000000 */
[----:B------:R-:W-:-:S04]  /*8bdf0*/  LOP3.LUT R14, R14, 0xffbfffff, RZ, 0xc0, !PT ;  /* 0xffbfffff0e0e7812 */ /* 0x000fc800078ec0ff */
[----:B------:R0:W-:Y:S01]  /*8be00*/  STL [R1+0xd58], R153 ;  /* 0x000d589901007387 */ /* 0x0001e20000100800 */
[----:B------:R-:W-:Y:S01]  /*8be10*/  @P3 LOP3.LUT R14, R14, 0x400000, RZ, 0xfc, !PT ;  /* 0x004000000e0e3812 */ /* 0x000fe200078efcff */
[----:B0-----:R-:W-:-:S05]  /*8be20*/  VIADD R153, R153, UR40 ;  /* 0x0000002899997c36 */ /* 0x001fca0008000000 */
[----:B------:R0:W-:Y:S01]  /*8be30*/  STL [R1+0xd5c], R153 ;  /* 0x000d5c9901007387 */ /* 0x0001e20000100800 */
[----:B------:R-:W-:Y:S02]  /*8be40*/  ISETP.LT.AND P4, PT, R12, UR8, !P2 ;  /* 0x000000080c007c0c */ /* 0x000fe4000d781270 */
[----:B------:R-:W-:Y:S01]  /*8be50*/  LOP3.LUT R14, R14, 0xffdfffff, RZ, 0xc0, !PT ;  /* 0xffdfffff0e0e7812 */ /* 0x000fe200078ec0ff */
[----:B0-----:R-:W-:-:S03]  /*8be60*/  VIADD R153, R153, UR57 ;  /* 0x0000003999997c36 */ /* 0x001fc60008000000 */
[----:B------:R-:W-:Y:S02]  /*8be70*/  @P5 LOP3.LUT R14, R14, 0x200000, RZ, 0xfc, !PT ;  /* 0x002000000e0e5812 */ /* 0x000fe400078efcff */
[----:B------:R0:W-:Y:S01]  /*8be80*/  STL [R1+0xd60], R153 ;  /* 0x000d609901007387 */ /* 0x0001e20000100800 */
[----:B------:R-:W-:Y:S02]  /*8be90*/  ISETP.LT.AND P3, PT, R9, UR30, !P2 ;  /* 0x0000001e09007c0c */ /* 0x000fe4000d761270 */
[----:B------:R-:W-:Y:S01]  /*8bea0*/  LOP3.LUT R14, R14, 0xffefffff, RZ, 0xc0, !PT ;  /* 0xffefffff0e0e7812 */ /* 0x000fe200078ec0ff */
[----:B0-----:R-:W-:-:S05]  /*8beb0*/  VIADD R153, R153, UR31 ;  /* 0x0000001f99997c36 */ /* 0x001fca0008000000 */
[----:B------:R0:W-:Y:S01]  /*8bec0*/  STL [R1+0xd64], R153 ;  /* 0x000d649901007387 */ /* 0x0001e20000100800 */
[----:B------:R-:W-:Y:S02]  /*8bed0*/  ISETP.GE.AND P2, PT, R8, UR39, PT ;  /* 0x0000002708007c0c */ /* 0x000fe4000bf46270 */
        /* <DEDUP_REMOVED lines=12> */
[----:B------:R-:W-:Y:S01]  /*8bfa0*/  STL [R1+0xd70], R153 ;  /* 0x000d709901007387 */ /* 0x000fe20000100800 */
[----:B------:R-:W-:Y:S02]  /*8bfb0*/  ISETP.LT.AND P2, PT, R12, UR7, !P2 ;  /* 0x000000070c007c0c */ /* 0x000fe4000d741270 */
[----:B------:R-:W-:-:S04]  /*8bfc0*/  LOP3.LUT R14, R14, 0xfffeffff, RZ, 0xc0, !PT ;  /* 0xfffeffff0e0e7812 */ /* 0x000fc800078ec0ff */
[----:B------:R-:W-:-:S04]  /*8bfd0*/  @P3 LOP3.LUT R14, R14, 0x10000, RZ, 0xfc, !PT ;  /* 0x000100000e0e3812 */ /* 0x000fc800078efcff */
[----:B------:R-:W-:Y:S02]  /*8bfe0*/  LOP3.LUT R14, R14, 0xffff7fff, RZ, 0xc0, !PT ;  /* 0xffff7fff0e0e7812 */ /* 0x000fe400078ec0ff */
[----:B------:R-:W-:Y:S02]  /*8bff0*/  PRMT R155, R160, 0x5410, R155 ;  /* 0x00005410a09b7816 */ /* 0x000fe4000000009b */
[----:B------:R-:W-:Y:S01]  /*8c000*/  @P2 LOP3.LUT R14, R14, 0x8000, RZ, 0xfc, !PT ;  /* 0x000080000e0e2812 */ /* 0x000fe200078efcff */
[----:B------:R-:W2:Y:S01]  /*8c010*/  LDL.LU R157, [R1+0xc54] ;  /* 0x000c5400019d7983 */ /* 0x000ea20000300800 */
[----:B------:R-:W-:Y:S01]  /*8c020*/  ULDC.64 UR20, c[0x0][0x228] ;  /* 0x00008a0000147ab9 */ /* 0x000fe20000000a00 */
[----:B------:R-:W-:Y:S01]  /*8c030*/  ULDC.64 UR22, c[0x0][0x228] ;  /* 0x00008a0000167ab9 */ /* 0x000fe20000000a00 */
[----:B------:R-:W-:Y:S01]  /*8c040*/  ULDC.64 UR24, c[0x0][0x228] ;  /* 0x00008a0000187ab9 */ /* 0x000fe20000000a00 */
[----:B------:R-:W3:Y:S01]  /*8c050*/  LDL.LU R156, [R1+0xc30] ;  /* 0x000c3000019c7983 */ /* 0x000ee20000300800 */
[----:B------:R-:W-:Y:S01]  /*8c060*/  ULDC UR36, c[0x0][0x22c] ;  /* 0x00008b0000247ab9 */ /* 0x000fe20000000800 */
[----:B------:R-:W-:Y:S01]  /*8c070*/  ULDC.64 UR26, c[0x0][0x228] ;  /* 0x00008a00001a7ab9 */ /* 0x000fe20000000a00 */
[----:B------:R-:W-:Y:S01]  /*8c080*/  ULDC.64 UR28, c[0x0][0x228] ;  /* 0x00008a00001c7ab9 */ /* 0x000fe20000000a00 */
[----:B------:R-:W4:Y:S01]  /*8c090*/  LDL.LU R160, [R1+0x804] ;  /* 0x0008040001a07983 */ /* 0x000f220000300800 */
[----:B------:R-:W-:Y:S01]  /*8c0a0*/  ULDC.64 UR30, c[0x0][0x228] ;  /* 0x00008a00001e7ab9 */ /* 0x000fe20000000a00 */
[----:B------:R-:W-:Y:S01]  /*8c0b0*/  ULDC.64 UR32, c[0x0][0x228] ;  /* 0x00008a0000207ab9 */ /* 0x000fe20000000a00 */
[----:B------:R-:W-:Y:S01]  /*8c0c0*/  ULDC UR42, c[0x0][0x22c] ;  /* 0x00008b00002a7ab9 */ /* 0x000fe20000000800 */
[----:B------:R-:W3:Y:S01]  /*8c0d0*/  LDL.LU R158, [R1+0x824] ;  /* 0x00082400019e7983 */ /* 0x000ee20000300800 */
[----:B------:R-:W-:Y:S01]  /*8c0e0*/  ULDC.64 UR34, c[0x0][0x228] ;  /* 0x00008a0000227ab9 */ /* 0x000fe20000000a00 */
[----:B------:R-:W-:Y:S01]  /*8c0f0*/  ULDC.64 UR38, c[0x0][0x228] ;  /* 0x00008a0000267ab9 */ /* 0x000fe20000000a00 */
[----:B------:R-:W-:Y:S01]  /*8c100*/  ULDC.64 UR40, c[0x0][0x228] ;  /* 0x00008a0000287ab9 */ /* 0x000fe20000000a00 */
[----:B------:R-:W3:Y:S01]  /*8c110*/  LDL.LU R159, [R1+0x400] ;  /* 0x00040000019f7983 */ /* 0x000ee20000300800 */
[----:B------:R-:W-:Y:S01]  /*8c120*/  ULDC UR5, c[0x0][0x22c] ;  /* 0x00008b0000057ab9 */ /* 0x000fe20000000800 */
[----:B------:R-:W-:Y:S01]  /*8c130*/  ULDC UR6, c[0x0][0x22c] ;  /* 0x00008b0000067ab9 */ /* 0x000fe20000000800 */
[----:B------:R-:W-:Y:S01]  /*8c140*/  ULDC UR7, c[0x0][0x22c] ;  /* 0x00008b0000077ab9 */ /* 0x000fe20000000800 */
[----:B------:R0:W-:Y:S01]  /*8c150*/  STL [R1+0x5280], R8 ;  /* 0x0052800801007387 */ /* 0x0001e20000100800 */
[----:B------:R-:W-:Y:S01]  /*8c160*/  ULDC UR8, c[0x0][0x22c] ;  /* 0x00008b0000087ab9 */ /* 0x000fe20000000800 */
        /* <DEDUP_REMOVED lines=8> */
[----:B0-----:R-:W3:Y:S01]  /*8c1f0*/  LDL.LU R8, [R1+0xc58] ;  /* 0x000c580001087983 */ /* 0x001ee20000300800 */
        /* <DEDUP_REMOVED lines=22> */
[----:B0-----:R-:W3:Y:S04]  /*8c360*/  LDL.LU R11, [R1+0xc24] ;  /* 0x000c2400010b7983 */ /* 0x001ee80000300800 */
[----:B------:R0:W-:Y:S04]  /*8c370*/  STL [R1+0x5274], R10 ;  /* 0x0052740a01007387 */ /* 0x0001e80000100800 */
[----:B------:R1:W-:Y:S01]  /*8c380*/  STL [R1+0x5270], R9 ;  /* 0x0052700901007387 */ /* 0x0003e20000100800 */
[----:B0-----:R-:W-:-:S03]  /*8c390*/  IMAD.MOV.U32 R10, RZ, RZ, R222 ;  /* 0x000000ffff0a7224 */ /* 0x001fc600078e00de */
[----:B-1----:R-:W3:Y:S04]  /*8c3a0*/  LDL.LU R9, [R1+0xc10] ;  /* 0x000c100001097983 */ /* 0x002ee80000300800 */
[----:B------:R0:W-:Y:S04]  /*8c3b0*/  STL [R1+0x526c], R12 ;  /* 0x00526c0c01007387 */ /* 0x0001e80000100800 */
[----:B0-----:R-:W3:Y:S04]  /*8c3c0*/  LDL.LU R12, [R1+0xc14] ;  /* 0x000c1400010c7983 */ /* 0x001ee80000300800 */
        /* <DEDUP_REMOVED lines=9> */
[----:B0-----:R-:W3:Y:S01]  /*8c460*/  LDL.LU R244, [R1+0xc18] ;  /* 0x000c180001f47983 */ /* 0x001ee20000300800 */
[----:B------:R-:W0:Y:S03]  /*8c470*/  S2R R222, SR_TID.X ;  /* 0x0000000000de7919 */ /* 0x000e260000002100 */
[----:B------:R1:W-:Y:S04]  /*8c480*/  STL [R1+0x5254], R243 ;  /* 0x005254f301007387 */ /* 0x0003e80000100800 */
[----:B------:R-:W-:Y:S04]  /*8c490*/  STL [R1+0x5250], R242 ;  /* 0x005250f201007387 */ /* 0x000fe80000100800 */
[----:B------:R-:W-:Y:S04]  /*8c4a0*/  STL [R1+0x524c], R241 ;  /* 0x00524cf101007387 */ /* 0x000fe80000100800 */
[----:B------:R-:W-:Y:S04]  /*8c4b0*/  STL [R1+0x5248], R240 ;  /* 0x005248f001007387 */ /* 0x000fe80000100800 */
[----:B------:R-:W-:Y:S04]  /*8c4c0*/  STL [R1+0x5244], R239 ;  /* 0x005244ef01007387 */ /* 0x000fe80000100800 */
[----:B------:R-:W-:Y:S04]  /*8c4d0*/  STL [R1+0x5240], R238 ;  /* 0x005240ee01007387 */ /* 0x000fe80000100800 */
[----:B------:R-:W-:Y:S04]  /*8c4e0*/  STL [R1+0x523c], R237 ;  /* 0x00523ced01007387 */ /* 0x000fe80000100800 */
[----:B------:R-:W-:Y:S01]  /*8c4f0*/  STL [R1+0x5238], R236 ;  /* 0x005238ec01007387 */ /* 0x000fe20000100800 */
[----:B0-----:R-:W-:-:S02]  /*8c500*/  IMAD.SHL.U32 R153, R222, 0x10, RZ ;  /* 0x00000010de997824 */ /* 0x001fc400078e00ff */
[----:B------:R-:W-:Y:S01]  /*8c510*/  IMAD.SHL.U32 R222, R222, 0x40, RZ ;  /* 0x00000040dede7824 */ /* 0x000fe200078e00ff */
[----:B------:R-:W-:Y:S02]  /*8c520*/  STL [R1+0x5234], R235 ;  /* 0x005234eb01007387 */ /* 0x000fe40000100800 */
[----:B------:R-:W-:Y:S02]  /*8c530*/  LOP3.LUT R153, R153, 0xf0, RZ, 0xc0, !PT ;  /* 0x000000f099997812 */ /* 0x000fe400078ec0ff */
[----:B------:R-:W-:Y:S01]  /*8c540*/  STL [R1+0x5230], R234 ;  /* 0x005230ea01007387 */ /* 0x000fe20000100800 */
[----:B------:R-:W-:-:S03]  /*8c550*/  LOP3.LUT R222, R222, 0x400, RZ, 0xc0, !PT ;  /* 0x00000400dede7812 */ /* 0x000fc600078ec0ff */
[----:B------:R0:W-:Y:S01]  /*8c560*/  STL [R1+0x522c], R233 ;  /* 0x00522ce901007387 */ /* 0x0001e20000100800 */
[----:B------:R-:W-:-:S03]  /*8c570*/  IADD3 R222, R222, UR4, R153 ;  /* 0x00000004dede7c10 */ /* 0x000fc6000fffe099 */
        /* <DEDUP_REMOVED lines=23> */
[----:B--2---:R-:W-:-:S03]  /*8c6f0*/  PRMT R157, R157, 0x3340, R10 ;  /* 0x000033409d9d7816 */ /* 0x004fc6000000000a */
[----:B------:R-:W-:Y:S04]  /*8c700*/  STL [R1+0x51cc], R16 ;  /* 0x0051cc1001007387 */ /* 0x000fe80000100800 */
[----:B------:R-:W-:Y:S04]  /*8c710*/  STL [R1+0x51c8], R15 ;  /* 0x0051c80f01007387 */ /* 0x000fe80000100800 */
[----:B------:R-:W2:Y:S01]  /*8c720*/  LDL.LU R10, [R1+0x80c] ;  /* 0x00080c00010a7983 */ /* 0x000ea20000300800 */
[----:B----4-:R-:W-:Y:S01]  /*8c730*/  LOP3.LUT R160, R160, 0xffff, RZ, 0xc0, !PT ;  /* 0x0000ffffa0a07812 */ /* 0x010fe200078ec0ff */
[----:B-1----:R-:W1:Y:S01]  /*8c740*/  S2R R243, SR_TID.X ;  /* 0x0000000000f37919 */ /* 0x002e620000002100 */
[----:B---3--:R-:W-:-:S02]  /*8c750*/  PRMT R153, R8, 0x3340, R0 ;  /* 0x0000334008997816 */ /* 0x008fc40000000000 */
[----:B------:R-:W-:Y:S02]  /*8c760*/  PRMT R156, R156, 0x3340, R11 ;  /* 0x000033409c9c7816 */ /* 0x000fe4000000000b */
[----:B------:R-:W3:Y:S01]  /*8c770*/  LDL.LU R11, [R1+0x4678] ;  /* 0x00467800010b7983 */ /* 0x000ee20000300800 */
[----:B-1----:R-:W-:-:S03]  /*8c780*/  LOP3.LUT R243, R243, 0x60, RZ, 0xc0, !PT ;  /* 0x00000060f3f37812 */ /* 0x002fc600078ec0ff */
[----:B------:R-:W4:Y:S01]  /*8c790*/  LDL.LU R8, [R1+0x1000] ;  /* 0x0010000001087983 */ /* 0x000f220000300800 */
[----:B------:R-:W-:Y:S01]  /*8c7a0*/  PRMT R153, R157, 0x5410, R153 ;  /* 0x000054109d997816 */ /* 0x000fe20000000099 */
[----:B------:R-:W-:Y:S01]  /*8c7b0*/  IMAD R222, R243, 0x8, R222 ;  /* 0x00000008f3de7824 */ /* 0x000fe200078e02de */
[----:B------:R-:W-:Y:S02]  /*8c7c0*/  PRMT R158, R158, 0x3340, R246 ;  /* 0x000033409e9e7816 */ /* 0x000fe400000000f6 */
[----:B------:R-:W-:-:S04]  /*8c7d0*/  PRMT R154, R244, 0x3340, R154 ;  /* 0x00003340f49a7816 */ /* 0x000fc8000000009a */
[----:B------:R-:W-:Y:S02]  /*8c7e0*/  PRMT R154, R156, 0x5410, R154 ;  /* 0x000054109c9a7816 */ /* 0x000fe4000000009a */
[--C-:B------:R-:W-:Y:S02]  /*8c7f0*/  PRMT R156, R155, 0x5210, R160.reuse ;  /* 0x000052109b9c7816 */ /* 0x100fe400000000a0 */
[----:B------:R-:W-:Y:S02]  /*8c800*/  PRMT R160, R154, 0x4210, R160 ;  /* 0x000042109aa07816 */ /* 0x000fe400000000a0 */
[----:B------:R-:W-:Y:S02]  /*8c810*/  LOP3.LUT R154, R245, 0xffff, RZ, 0xc0, !PT ;  /* 0x0000fffff59a7812 */ /* 0x000fe400078ec0ff */
[----:B------:R-:W-:Y:S02]  /*8c820*/  PRMT R155, R248, 0x3340, R247 ;  /* 0x00003340f89b7816 */ /* 0x000fe400000000f7 */
[----:B------:R-:W-:-:S02]  /*8c830*/  PRMT R157, R161, 0x5210, R154 ;  /* 0x00005210a19d7816 */ /* 0x000fc4000000009a */
[----:B------:R-:W-:Y:S02]  /*8c840*/  PRMT R161, R153, 0x4210, R154 ;  /* 0x0000421099a17816 */ /* 0x000fe4000000009a */
[--C-:B------:R-:W-:Y:S02]  /*8c850*/  PRMT R154, R12, 0x3340, R0.reuse ;  /* 0x000033400c9a7816 */ /* 0x100fe40000000000 */
[----:B------:R-:W-:Y:S02]  /*8c860*/  PRMT R153, R9, 0x3340, R0 ;  /* 0x0000334009997816 */ /* 0x000fe40000000000 */
[----:B------:R-:W-:Y:S01]  /*8c870*/  PRMT R154, R155, 0x5410, R154 ;  /* 0x000054109b9a7816 */ /* 0x000fe2000000009a */
[----:B------:R-:W3:Y:S01]  /*8c880*/  LDL.LU R9, [R1+0x808] ;  /* 0x0008080001097983 */ /* 0x000ee20000300800 */
[----:B------:R-:W-:-:S03]  /*8c890*/  LOP3.LUT R155, R14, 0xffff, RZ, 0xc0, !PT ;  /* 0x0000ffff0e9b7812 */ /* 0x000fc600078ec0ff */
[----:B------:R-:W3:Y:S04]  /*8c8a0*/  LDL.LU R245, [R1+0x41c] ;  /* 0x00041c0001f57983 */ /* 0x000ee80000300800 */
[----:B------:R-:W3:Y:S04]  /*8c8b0*/  LDL.LU R14, [R1+0x418] ;  /* 0x00041800010e7983 */ /* 0x000ee80000300800 */
[----:B------:R-:W3:Y:S04]  /*8c8c0*/  LDL.LU R246, [R1+0x414] ;  /* 0x0004140001f67983 */ /* 0x000ee80000300800 */
[----:B------:R-:W3:Y:S04]  /*8c8d0*/  LDL.LU R247, [R1+0x81c] ;  /* 0x00081c0001f77983 */ /* 0x000ee80000300800 */
[----:B------:R-:W3:Y:S04]  /*8c8e0*/  LDL.LU R248, [R1+0x818] ;  /* 0x0008180001f87983 */ /* 0x000ee80000300800 */
[----:B------:R-:W3:Y:S01]  /*8c8f0*/  LDL.LU R12, [R1+0x814] ;  /* 0x00081400010c7983 */ /* 0x000ee20000300800 */
[----:B------:R-:W-:-:S02]  /*8c900*/  PRMT R153, R158, 0x5410, R153 ;  /* 0x000054109e997816 */ /* 0x000fc40000000099 */
[--C-:B------:R-:W-:Y:S01]  /*8c910*/  PRMT R158, R162, 0x5210, R155.reuse ;  /* 0x00005210a29e7816 */ /* 0x100fe2000000009b */
[----:B0-----:R-:W3:Y:S01]  /*8c920*/  LDL.LU R233, [R1+0x828] ;  /* 0x0008280001e97983 */ /* 0x001ee20000300800 */
[----:B------:R-:W-:Y:S02]  /*8c930*/  PRMT R162, R154, 0x4210, R155 ;  /* 0x000042109aa27816 */ /* 0x000fe4000000009b */
[----:B------:R-:W-:Y:S01]  /*8c940*/  LOP3.LUT R154, R159, 0xffff, RZ, 0xc0, !PT ;  /* 0x0000ffff9f9a7812 */ /* 0x000fe200078ec0ff */
[----:B------:R-:W3:Y:S03]  /*8c950*/  LDL.LU R234, [R1+0x82c] ;  /* 0x00082c0001ea7983 */ /* 0x000ee60000300800 */
[--C-:B------:R-:W-:Y:S01]  /*8c960*/  PRMT R159, R163, 0x5210, R154.reuse ;  /* 0x00005210a39f7816 */ /* 0x100fe2000000009a */
[----:B------:R-:W-:Y:S01]  /*8c970*/  BAR.SYNC.DEFER_BLOCKING 0x0 ;  /* 0x0000000000007b1d */ /* 0x000fe20000010000 */
[----:B------:R-:W-:-:S05]  /*8c980*/  PRMT R163, R153, 0x4210, R154 ;  /* 0x0000421099a37816 */ /* 0x000fca000000009a */
[----:B------:R-:W3:Y:S04]  /*8c990*/  LDL.LU R235, [R1+0x420] ;  /* 0x0004200001eb7983 */ /* 0x000ee80000300800 */
[----:B------:R-:W3:Y:S04]  /*8c9a0*/  LDL.LU R236, [R1+0x424] ;  /* 0x0004240001ec7983 */ /* 0x000ee80000300800 */
[----:B------:R-:W3:Y:S04]  /*8c9b0*/  LDL.LU R237, [R1+0xc3c] ;  /* 0x000c3c0001ed7983 */ /* 0x000ee80000300800 */
[----:B------:R-:W3:Y:S04]  /*8c9c0*/  LDL.LU R238, [R1+0xc20] ;  /* 0x000c200001ee7983 */ /* 0x000ee80000300800 */
[----:B------:R4:W-:Y:S04]  /*8c9d0*/  STSM.16.M88.4 [R222], R160 ;  /* 0x000000a0de007844 */ /* 0x0009e80000000200 */
[----:B------:R-:W3:Y:S04]  /*8c9e0*/  LDL.LU R239, [R1+0x428] ;  /* 0x0004280001ef7983 */ /* 0x000ee80000300800 */
[----:B------:R-:W3:Y:S04]  /*8c9f0*/  LDL.LU R240, [R1+0x42c] ;  /* 0x00042c0001f07983 */ /* 0x000ee80000300800 */
[----:B------:R-:W3:Y:S04]  /*8ca00*/  LDL.LU R241, [R1+0xe00] ;  /* 0x000e000001f17983 */ /* 0x000ee80000300800 */
[----:B------:R-:W3:Y:S01]  /*8ca10*/  LDL.LU R242, [R1+0xe04] ;  /* 0x000e040001f27983 */ /* 0x000ee20000300800 */
[----:B----4-:R-:W-:-:S02]  /*8ca20*/  LOP3.LUT R163, R8, 0xffff, RZ, 0xc0, !PT ;  /* 0x0000ffff08a37812 */ /* 0x010fc400078ec0ff */
[----:B------:R-:W-:Y:S01]  /*8ca30*/  LEA R8, R152, UR4, 0x4 ;  /* 0x0000000498087c11 */ /* 0x000fe2000f8e20ff */
[----:B------:R-:W-:Y:S01]  /*8ca40*/  BAR.SYNC.DEFER_BLOCKING 0x0 ;  /* 0x0000000000007b1d */ /* 0x000fe20000010000 */
[----:B--2---:R-:W-:Y:S02]  /*8ca50*/  LOP3.LUT R10, R10, 0xffff, RZ, 0xc0, !PT ;  /* 0x0000ffff0a0a7812 */ /* 0x004fe400078ec0ff */
[----:B---3--:R-:W-:-:S03]  /*8ca60*/  LOP3.LUT R11, R11, 0xffff, RZ, 0xc0, !PT ;  /* 0x0000ffff0b0b7812 */ /* 0x008fc600078ec0ff */
[----:B------:R-:W-:Y:S01]  /*8ca70*/  ULDC UR4, c[0x0][0x22c] ;  /* 0x00008b0000047ab9 */ /* 0x000fe20000000800 */
[----:B------:R-:W0:Y:S01]  /*8ca80*/  LDS.128 R16, [R8] ;  /* 0x0000000008107984 */ /* 0x000e220000000c00 */
[----:B------:R-:W-:Y:S06]  /*8ca90*/  BAR.SYNC.DEFER_BLOCKING 0x0 ;  /* 0x0000000000007b1d */ /* 0x000fec0000010000 */
[----:B------:R-:W-:Y:S02]  /*8caa0*/  STSM.16.M88.4 [R222], R156 ;  /* 0x0000009cde007844 */ /* 0x000fe40000000200 */
[----:B------:R-:W-:Y:S06]  /*8cab0*/  BAR.SYNC.DEFER_BLOCKING 0x0 ;  /* 0x0000000000007b1d */ /* 0x000fec0000010000 */
[----:B------:R-:W1:Y:S01]  /*8cac0*/  LDS.128 R20, [R8] ;  /* 0x0000000008147984 */ /* 0x000e620000000c00 */
[----:B------:R-:W-:-:S03]  /*8cad0*/  PRMT R153, R10, 0x3340, R0 ;  /* 0x000033400a997816 */ /* 0x000fc60000000000 */
[----:B------:R-:W-:Y:S01]  /*8cae0*/  STL [R1+0x400], R8 ;  /* 0x0004000801007387 */ /* 0x000fe20000100800 */
[----:B------:R-:W-:-:S03]  /*8caf0*/  PRMT R155, R11, 0x3340, R163 ;  /* 0x000033400b9b7816 */ /* 0x000fc600000000a3 */
[----:B0-----:R0:W-:Y:S04]  /*8cb00*/  STL.64 [R1+0xc60], R16 ;  /* 0x000c601001007387 */ /* 0x0011e80000100a00 */
[----:B------:R2:W-:Y:S04]  /*8cb10*/  STL.64 [R1+0xc68], R18 ;  /* 0x000c681201007387 */ /* 0x0005e80000100a00 */
[----:B------:R-:W3:Y:S01]  /*8cb20*/  LDL.LU R243, [R1+0xc4c] ;  /* 0x000c4c0001f37983 */ /* 0x000ee20000300800 */
[----:B------:R-:W-:-:S03]  /*8cb30*/  PRMT R155, R155, 0x5410, R153 ;  /* 0x000054109b9b7816 */ /* 0x000fc60000000099 */
[----:B------:R-:W4:Y:S01]  /*8cb40*/  LDL.LU R244, [R1+0xc40] ;  /* 0x000c400001f47983 */ /* 0x000f220000300800 */
[----:B------:R-:W-:Y:S02]  /*8cb50*/  LOP3.LUT R9, R9, 0xffff, RZ, 0xc0, !PT ;  /* 0x0000ffff09097812 */ /* 0x000fe400078ec0ff */
[----:B0-----:R-:W-:Y:S02]  /*8cb60*/  LOP3.LUT R16, R245, 0xffff, RZ, 0xc0, !PT ;  /* 0x0000fffff5107812 */ /* 0x001fe400078ec0ff */
[----:B------:R-:W3:Y:S01]  /*8cb70*/  LDL.LU R245, [R1+0xc28] ;  /* 0x000c280001f57983 */ /* 0x000ee20000300800 */
[----:B------:R-:W-:Y:S02]  /*8cb80*/  LOP3.LUT R14, R14, 0xffff, RZ, 0xc0, !PT ;  /* 0x0000ffff0e0e7812 */ /* 0x000fe400078ec0ff */
[----:B------:R-:W-:Y:S02]  /*8cb90*/  LOP3.LUT R15, R246, 0xffff, RZ, 0xc0, !PT ;  /* 0x0000fffff60f7812 */ /* 0x000fe400078ec0ff */
[----:B------:R-:W3:Y:S01]  /*8cba0*/  LDL.LU R246, [R1+0xc34] ;  /* 0x000c340001f67983 */ /* 0x000ee20000300800 */
[----:B------:R-:W-:-:S03]  /*8cbb0*/  PRMT R152, R247, 0x4210, R9 ;  /* 0x00004210f7987816 */ /* 0x000fc60000000009 */
[----:B------:R-:W3:Y:S01]  /*8cbc0*/  LDL.LU R247, [R1+0xc48] ;  /* 0x000c480001f77983 */ /* 0x000ee20000300800 */
[----:B------:R-:W-:-:S03]  /*8cbd0*/  PRMT R153, R248, 0x4210, R16 ;  /* 0x00004210f8997816 */ /* 0x000fc60000000010 */
[----:B------:R-:W3:Y:S01]  /*8cbe0*/  LDL.LU R248, [R1+0xc38] ;  /* 0x000c380001f87983 */ /* 0x000ee20000300800 */
[----:B------:R-:W-:-:S03]  /*8cbf0*/  PRMT R154, R12, 0x4210, R14 ;  /* 0x000042100c9a7816 */ /* 0x000fc6000000000e */
[----:B-1----:R-:W-:Y:S04]  /*8cc00*/  STL.64 [R1+0xc50], R20 ;  /* 0x000c501401007387 */ /* 0x002fe80000100a00 */
[----:B------:R-:W-:Y:S04]  /*8cc10*/  STL.64 [R1+0xc58], R22 ;  /* 0x000c581601007387 */ /* 0x000fe80000100a00 */
[----:B------:R-:W3:Y:S01]  /*8cc20*/  LDL.LU R12, [R1+0xc44] ;  /* 0x000c4400010c7983 */ /* 0x000ee20000300800 */
[----:B------:R-:W-:Y:S01]  /*8cc30*/  PRMT R155, R155, 0x4210, R15 ;  /* 0x000042109b9b7816 */ /* 0x000fe2000000000f */
[----:B------:R-:W-:Y:S01]  /*8cc40*/  BAR.SYNC.DEFER_BLOCKING 0x0 ;  /* 0x0000000000007b1d */ /* 0x000fe20000010000 */
[----:B------:R-:W-:-:S02]  /*8cc50*/  SHF.R.U32.HI R162, RZ, 0x8, R238 ;  /* 0x00000008ffa27819 */ /* 0x000fc400000116ee */
[----:B--2---:R-:W-:-:S05]  /*8cc60*/  IADD3 R18, P2, R241, R0, RZ ;  /* 0x00000000f1127210 */ /* 0x004fca0007f5e0ff */
[----:B------:R-:W-:Y:S01]  /*8cc70*/  IMAD.X R19, R242, 0x1, R7, P2 ;  /* 0x00000001f2137824 */ /* 0x000fe200010e0607 */
[----:B------:R-:W-:Y:S04]  /*8cc80*/  STSM.16.M88.4 [R222], R152 ;  /* 0x00000098de007844 */ /* 0x000fe80000000200 */
[----:B------:R0:W-:Y:S01]  /*8cc90*/  STL.64 [R1+0x16e0], R18 ;  /* 0x0016e01201007387 */ /* 0x0001e20000100a00 */
[----:B------:R-:W-:Y:S02]  /*8cca0*/  LOP3.LUT R162, R162, 0xffff, RZ, 0xc0, !PT ;  /* 0x0000ffffa2a27812 */ /* 0x000fe400078ec0ff */
[----:B0-----:R-:W-:Y:S02]  /*8ccb0*/  IADD3 R18, P2, R241, R6, RZ ;  /* 0x00000006f1127210 */ /* 0x001fe40007f5e0ff */
[----:B------:R-:W-:-:S03]  /*8ccc0*/  SHF.R.U32.HI R152, RZ, 0x8, R237 ;  /* 0x00000008ff987819 */ /* 0x000fc600000116ed */
[----:B------:R-:W-:Y:S01]  /*8ccd0*/  IMAD.X R19, R242, 0x1, R5, P2 ;  /* 0x00000001f2137824 */ /* 0x000fe200010e0605 */
[----:B------:R-:W-:-:S04]  /*8cce0*/  LOP3.LUT R152, R152, 0xffff, RZ, 0xc0, !PT ;  /* 0x0000ffff98987812 */ /* 0x000fc800078ec0ff */
[----:B------:R0:W-:Y:S01]  /*8ccf0*/  STL.64 [R1+0x16d8], R18 ;  /* 0x0016d81201007387 */ /* 0x0001e20000100a00 */
[----:B------:R-:W-:Y:S02]  /*8cd00*/  PRMT R162, R152, 0x3340, R162 ;  /* 0x0000334098a27816 */ /* 0x000fe400000000a2 */
[----:B0-----:R-:W-:-:S05]  /*8cd10*/  IADD3 R18, P2, R241, R4, RZ ;  /* 0x00000004f1127210 */ /* 0x001fca0007f5e0ff */
[----:B------:R-:W-:-:S05]  /*8cd20*/  IMAD.X R19, R242, 0x1, R3, P2 ;  /* 0x00000001f2137824 */ /* 0x000fca00010e0603 */
[----:B------:R0:W-:Y:S01]  /*8cd30*/  STL.64 [R1+0x16d0], R18 ;  /* 0x0016d01201007387 */ /* 0x0001e20000100a00 */
[----:B------:R-:W-:Y:S02]  /*8cd40*/  SHF.R.U32.HI R163, RZ, 0x8, R163 ;  /* 0x00000008ffa37819 */ /* 0x000fe400000116a3 */
[----:B------:R-:W-:Y:S02]  /*8cd50*/  SHF.R.U32.HI R10, RZ, 0x8, R10 ;  /* 0x00000008ff0a7819 */ /* 0x000fe4000001160a */
[----:B0-----:R-:W-:Y:S02]  /*8cd60*/  IADD3 R18, P2, R164, R2, RZ ;  /* 0x00000002a4127210 */ /* 0x001fe40007f5e0ff */
[----:B------:R-:W-:Y:S02]  /*8cd70*/  LOP3.LUT R163, R163, 0xffff, RZ, 0xc0, !PT ;  /* 0x0000ffffa3a37812 */ /* 0x000fe400078ec0ff */
[----:B------:R-:W-:Y:S02]  /*8cd80*/  LOP3.LUT R10, R10, 0xffff, RZ, 0xc0, !PT ;  /* 0x0000ffff0a0a7812 */ /* 0x000fe400078ec0ff */
[----:B------:R-:W-:-:S02]  /*8cd90*/  F2FP.SATFINITE.E4M3.F32.PACK_AB_MERGE_C R157, R240, R239, RZ ;  /* 0x000000eff09d723e */ /* 0x000fc400048070ff */
[----:B----4-:R-:W-:-:S04]  /*8cda0*/  SHF.R.U32.HI R152, RZ, 0x8, R244 ;  /* 0x00000008ff987819 */ /* 0x010fc800000116f4 */
[----:B------:R-:W-:Y:S02]  /*8cdb0*/  LOP3.LUT R152, R152, 0xffff, RZ, 0xc0, !PT ;  /* 0x0000ffff98987812 */ /* 0x000fe400078ec0ff */
[----:B---3--:R-:W-:-:S04]  /*8cdc0*/  SHF.R.U32.HI R160, RZ, 0x8, R245 ;  /* 0x00000008ffa07819 */ /* 0x008fc800000116f5 */
[----:B------:R-:W-:-:S04]  /*8cdd0*/  LOP3.LUT R160, R160, 0xffff, RZ, 0xc0, !PT ;  /* 0x0000ffffa0a07812 */ /* 0x000fc800078ec0ff */
[----:B------:R-:W-:Y:S02]  /*8cde0*/  PRMT R160, R152, 0x3340, R160 ;  /* 0x0000334098a07816 */ /* 0x000fe400000000a0 */
[----:B------:R-:W-:Y:S02]  /*8cdf0*/  SHF.R.U32.HI R155, RZ, 0x8, R247 ;  /* 0x00000008ff9b7819 */ /* 0x000fe400000116f7 */
[----:B------:R-:W-:Y:S02]  /*8ce00*/  SHF.R.U32.HI R161, RZ, 0x8, R248 ;  /* 0x00000008ffa17819 */ /* 0x000fe400000116f8 */
[----:B------:R-:W-:Y:S02]  /*8ce10*/  SHF.R.S32.HI R152, RZ, 0x1f, R164 ;  /* 0x0000001fff987819 */ /* 0x000fe400000114a4 */
[----:B------:R-:W-:Y:S02]  /*8ce20*/  LOP3.LUT R155, R155, 0xffff, RZ, 0xc0, !PT ;  /* 0x0000ffff9b9b7812 */ /* 0x000fe400078ec0ff */
[----:B------:R-:W-:-:S02]  /*8ce30*/  LOP3.LUT R161, R161, 0xffff, RZ, 0xc0, !PT ;  /* 0x0000ffffa1a17812 */ /* 0x000fc400078ec0ff */
[----:B------:R-:W-:Y:S01]  /*8ce40*/  SHF.R.U32.HI R156, RZ, 0x8, R12 ;  /* 0x00000008ff9c7819 */ /* 0x000fe2000001160c */
[----:B------:R-:W-:-:S03]  /*8ce50*/  IMAD.X R19, R152, 0x1, R13, P2 ;  /* 0x0000000198137824 */ /* 0x000fc600010e060d */
[----:B------:R-:W-:Y:S02]  /*8ce60*/  LOP3.LUT R156, R156, 0xffff, RZ, 0xc0, !PT ;  /* 0x0000ffff9c9c7812 */ /* 0x000fe400078ec0ff */
[----:B------:R-:W-:Y:S02]  /*8ce70*/  PRMT R161, R155, 0x3340, R161 ;  /* 0x000033409ba17816 */ /* 0x000fe400000000a1 */
[----:B------:R-:W-:Y:S02]  /*8ce80*/  PRMT R155, R156, 0x3340, R1 ;  /* 0x000033409c9b7816 */ /* 0x000fe40000000001 */
[----:B------:R-:W-:Y:S01]  /*8ce90*/  SHF.R.U32.HI R156, RZ, 0x8, R11 ;  /* 0x00000008ff9c7819 */ /* 0x000fe2000001160b */
[----:B------:R0:W-:Y:S03]  /*8cea0*/  STL.64 [R1+0x16c8], R18 ;  /* 0x0016c81201007387 */ /* 0x0001e60000100a00 */
[----:B------:R-:W-:-:S04]  /*8ceb0*/  LOP3.LUT R156, R156, 0xffff, RZ, 0xc0, !PT ;  /* 0x0000ffff9c9c7812 */ /* 0x000fc800078ec0ff */
[----:B------:R-:W-:Y:S01]  /*8cec0*/  PRMT R163, R156, 0x3340, R163 ;  /* 0x000033409ca37816 */ /* 0x000fe200000000a3 */
[----:B------:R-:W-:Y:S01]  /*8ced0*/  BAR.SYNC.DEFER_BLOCKING 0x0 ;  /* 0x0000000000007b1d */ /* 0x000fe20000010000 */
[----:B0-----:R-:W-:Y:S02]  /*8cee0*/  IADD3 R18, P2, R164, R0, RZ ;  /* 0x00000000a4127210 */ /* 0x001fe40007f5e0ff */
[----:B------:R-:W-:-:S03]  /*8cef0*/  PRMT R156, R10, 0x3340, R0 ;  /* 0x000033400a9c7816 */ /* 0x000fc60000000000 */
[----:B------:R-:W-:Y:S01]  /*8cf00*/  IMAD.X R19, R152, 0x1, R7, P2 ;  /* 0x0000000198137824 */ /* 0x000fe200010e0607 */
[----:B------:R-:W-:-:S05]  /*8cf10*/  IADD3 R10, P2, R164, R6, RZ ;  /* 0x00000006a40a7210 */ /* 0x000fca0007f5e0ff */
[----:B------:R-:W-:Y:S01]  /*8cf20*/  IMAD.X R11, R152, 0x1, R5, P2 ;  /* 0x00000001980b7824 */ /* 0x000fe200010e0605 */
[----:B------:R-:W-:Y:S04]  /*8cf30*/  STL.64 [R1+0x16e8], R18 ;  /* 0x0016e81201007387 */ /* 0x000fe80000100a00 */
[----:B------:R0:W-:Y:S04]  /*8cf40*/  STL.64 [R1+0x16f8], R10 ;  /* 0x0016f80a01007387 */ /* 0x0001e80000100a00 */
[----:B------:R-:W2:Y:S04]  /*8cf50*/  LDL.LU R239, [R1+0x20] ;  /* 0x0000200001ef7983 */ /* 0x000ea80000300800 */
[----:B------:R-:W2:Y:S01]  /*8cf60*/  LDL.LU R240, [R1+0x24] ;  /* 0x0000240001f07983 */ /* 0x000ea20000300800 */
[----:B0-----:R-:W-:-:S03]  /*8cf70*/  IADD3 R10, P2, R164, R4, RZ ;  /* 0x00000004a40a7210 */ /* 0x001fc60007f5e0ff */
[----:B------:R-:W3:Y:S02]  /*8cf80*/  LDL.LU R241, [R1+0x28] ;  /* 0x0000280001f17983 */ /* 0x000ee40000300800 */
[----:B------:R-:W-:-:S05]  /*8cf90*/  IMAD.X R11, R152, 0x1, R3, P2 ;  /* 0x00000001980b7824 */ /* 0x000fca00010e0603 */
[----:B------:R0:W-:Y:S04]  /*8cfa0*/  STL.64 [R1+0x16f0], R10 ;  /* 0x0016f00a01007387 */ /* 0x0001e80000100a00 */
[----:B------:R-:W3:Y:S01]  /*8cfb0*/  LDL.LU R242, [R1+0x2c] ;  /* 0x00002c0001f27983 */ /* 0x000ee20000300800 */
[----:B------:R-:W-:-:S03]  /*8cfc0*/  SHF.R.U32.HI R153, RZ, 0x8, R243 ;  /* 0x00000008ff997819 */ /* 0x000fc600000116f3 */
[----:B------:R-:W4:Y:S04]  /*8cfd0*/  LDL.LU R243, [R1+0x46a0] ;  /* 0x0046a00001f37983 */ /* 0x000f280000300800 */
[----:B------:R-:W4:Y:S01]  /*8cfe0*/  LDL.LU R244, [R1+0xc04] ;  /* 0x000c040001f47983 */ /* 0x000f220000300800 */
[----:B------:R-:W-:-:S03]  /*8cff0*/  SHF.R.U32.HI R154, RZ, 0x8, R246 ;  /* 0x00000008ff9a7819 */ /* 0x000fc600000116f6 */
[----:B------:R-:W4:Y:S04]  /*8d000*/  LDL.LU R245, [R1+0x1404] ;  /* 0x0014040001f57983 */ /* 0x000f280000300800 */
[----:B------:R-:W4:Y:S04]  /*8d010*/  LDL.LU R246, [R1+0x469c] ;  /* 0x00469c0001f67983 */ /* 0x000f280000300800 */
[----:B------:R-:W4:Y:S04]  /*8d020*/  LDL.LU R247, [R1+0xc00] ;  /* 0x000c000001f77983 */ /* 0x000f280000300800 */
[----:B------:R-:W4:Y:S01]  /*8d030*/  LDL.LU R248, [R1+0x1400] ;  /* 0x0014000001f87983 */ /* 0x000f220000300800 */
[----:B------:R-:W-:-:S02]  /*8d040*/  LOP3.LUT R153, R153, 0xffff, RZ, 0xc0, !PT ;  /* 0x0000ffff99997812 */ /* 0x000fc400078ec0ff */
[----:B------:R-:W-:Y:S01]  /*8d050*/  LOP3.LUT R154, R154, 0xffff, RZ, 0xc0, !PT ;  /* 0x0000ffff9a9a7812 */ /* 0x000fe200078ec0ff */
[----:B------:R-:W4:Y:S01]  /*8d060*/  LDL.LU R12, [R1+0x4680] ;  /* 0x00468000010c7983 */ /* 0x000f220000300800 */
[----:B------:R-:W-:Y:S02]  /*8d070*/  PRMT R153, R153, 0x3340, R0 ;  /* 0x0000334099997816 */ /* 0x000fe40000000000 */
[----:B------:R-:W-:Y:S02]  /*8d080*/  PRMT R154, R154, 0x3340, R1 ;  /* 0x000033409a9a7816 */ /* 0x000fe40000000001 */
[----:B------:R-:W-:Y:S02]  /*8d090*/  PRMT R152, R162, 0x5410, R153 ;  /* 0x00005410a2987816 */ /* 0x000fe40000000099 */
[----:B------:R-:W-:Y:S02]  /*8d0a0*/  PRMT R153, R160, 0x5410, R154 ;  /* 0x00005410a0997816 */ /* 0x000fe4000000009a */
[----:B------:R-:W-:-:S02]  /*8d0b0*/  PRMT R154, R161, 0x5410, R155 ;  /* 0x00005410a19a7816 */ /* 0x000fc4000000009b */
[----:B------:R-:W-:Y:S02]  /*8d0c0*/  SHF.R.S32.HI R155, RZ, 0x1f, R165 ;  /* 0x0000001fff9b7819 */ /* 0x000fe400000114a5 */
[----:B0-----:R-:W-:-:S05]  /*8d0d0*/  IADD3 R10, P2, R165, R2, RZ ;  /* 0x00000002a50a7210 */ /* 0x001fca0007f5e0ff */
[----:B------:R-:W-:Y:S01]  /*8d0e0*/  IMAD.X R11, R155, 0x1, R13, P2 ;  /* 0x000000019b0b7824 */ /* 0x000fe200010e060d */
[----:B------:R-:W-:Y:S02]  /*8d0f0*/  IADD3 R18, P2, R165, R0, RZ ;  /* 0x00000000a5127210 */ /* 0x000fe40007f5e0ff */
[----:B------:R-:W-:-:S03]  /*8d100*/  PRMT R153, R153, 0x5210, R16 ;  /* 0x0000521099997816 */ /* 0x000fc60000000010 */
[----:B------:R-:W-:Y:S01]  /*8d110*/  IMAD.X R19, R155, 0x1, R7, P2 ;  /* 0x000000019b137824 */ /* 0x000fe200010e0607 */
[----:B------:R-:W-:Y:S01]  /*8d120*/  IADD3 R16, P2, R165, R6, RZ ;  /* 0x00000006a5107210 */ /* 0x000fe20007f5e0ff */
[----:B------:R0:W-:Y:S01]  /*8d130*/  STL.64 [R1+0x16c0], R10 ;  /* 0x0016c00a01007387 */ /* 0x0001e20000100a00 */
[----:B------:R-:W-:-:S03]  /*8d140*/  PRMT R152, R152, 0x5210, R9 ;  /* 0x0000521098987816 */ /* 0x000fc60000000009 */
[----:B------:R-:W4:Y:S01]  /*8d150*/  LDL.LU R9, [R1+0x810] ;  /* 0x0008100001097983 */ /* 0x000f220000300800 */
[----:B------:R-:W-:Y:S01]  /*8d160*/  IMAD.X R17, R155, 0x1, R5, P2 ;  /* 0x000000019b117824 */ /* 0x000fe200010e0605 */
[----:B------:R-:W-:Y:S02]  /*8d170*/  PRMT R154, R154, 0x5210, R14 ;  /* 0x000052109a9a7816 */ /* 0x000fe4000000000e */
[----:B0-----:R-:W4:Y:S04]  /*8d180*/  LDL.LU R10, [R1+0x1008] ;  /* 0x00100800010a7983 */ /* 0x001f280000300800 */
[----:B------:R-:W4:Y:S04]  /*8d190*/  LDL.LU R11, [R1+0x467c] ;  /* 0x00467c00010b7983 */ /* 0x000f280000300800 */
[----:B------:R-:W4:Y:S04]  /*8d1a0*/  LDL.LU R14, [R1+0x1004] ;  /* 0x00100400010e7983 */ /* 0x000f280000300800 */
[----:B------:R-:W-:Y:S04]  /*8d1b0*/  STL.64 [R1+0x16b8], R18 ;  /* 0x0016b81201007387 */ /* 0x000fe80000100a00 */
[----:B------:R0:W-:Y:S02]  /*8d1c0*/  STL.64 [R1+0x16b0], R16 ;  /* 0x0016b01001007387 */ /* 0x0001e40000100a00 */
[----:B0-----:R-:W-:-:S05]  /*8d1d0*/  IADD3 R16, P2, R165, R4, RZ ;  /* 0x00000004a5107210 */ /* 0x001fca0007f5e0ff */
[----:B------:R-:W-:-:S05]  /*8d1e0*/  IMAD.X R17, R155, 0x1, R3, P2 ;  /* 0x000000019b117824 */ /* 0x000fca00010e0603 */
[----:B------:R-:W-:Y:S04]  /*8d1f0*/  STL.64 [R1+0x16a8], R16 ;  /* 0x0016a81001007387 */ /* 0x000fe80000100a00 */
[----:B------:R-:W0:Y:S01]  /*8d200*/  LDS.128 R16, [R8] ;  /* 0x0000000008107984 */ /* 0x000e220000000c00 */
[----:B------:R-:W-:Y:S02]  /*8d210*/  F2FP.SATFINITE.E4M3.F32.PACK_AB_MERGE_C R159, R234, R233, RZ ;  /* 0x000000e9ea9f723e */ /* 0x000fe400048070ff */
[----:B------:R-:W-:Y:S01]  /*8d220*/  F2FP.SATFINITE.E4M3.F32.PACK_AB_MERGE_C R158, R236, R235, RZ ;  /* 0x000000ebec9e723e */ /* 0x000fe200048070ff */
[----:B0-----:R-:W-:Y:S04]  /*8d230*/  STL.64 [R1+0xc40], R16 ;  /* 0x000c401001007387 */ /* 0x001fe80000100a00 */
[----:B------:R-:W-:Y:S04]  /*8d240*/  STL.64 [R1+0xc48], R18 ;  /* 0x000c481201007387 */ /* 0x000fe80000100a00 */
        /* <DEDUP_REMOVED lines=8> */
[----:B------:R-:W-:-:S03]  /*8d2d0*/  PRMT R156, R163, 0x5410, R156 ;  /* 0x00005410a39c7816 */ /* 0x000fc6000000009c */
[----:B------:R-:W4:Y:S01]  /*8d2e0*/  LDL.LU R237, [R1+0xdf8] ;  /* 0x000df80001ed7983 */ /* 0x000f220000300800 */
[----:B------:R-:W-:Y:S01]  /*8d2f0*/  PRMT R155, R156, 0x5210, R15 ;  /* 0x000052109c9b7816 */ /* 0x000fe2000000000f */
[----:B------:R-:W-:Y:S06]  /*8d300*/  BAR.SYNC.DEFER_BLOCKING 0x0 ;  /* 0x0000000000007b1d */ /* 0x000fec0000010000 */
[----:B------:R-:W4:Y:S04]  /*8d310*/  LDL.LU R238, [R1+0xdfc] ;  /* 0x000dfc0001ee7983 */ /* 0x000f280000300800 */
[----:B------:R2:W-:Y:S02]  /*8d320*/  STSM.16.M88.4 [R222], R152 ;  /* 0x00000098de007844 */ /* 0x0005e40000000200 */
[----:B--2---:R-:W-:-:S02]  /*8d330*/  F2FP.SATFINITE.E4M3.F32.PACK_AB_MERGE_C R154, R240, R239, RZ ;  /* 0x000000eff09a723e */ /* 0x004fc400048070ff */
[----:B------:R-:W2:Y:S04]  /*8d340*/  LDL.LU R239, [R1+0xa00] ;  /* 0x000a000001ef7983 */ /* 0x000ea80000300800 */
[----:B------:R-:W2:Y:S01]  /*8d350*/  LDL.LU R240, [R1+0xa04] ;  /* 0x000a040001f07983 */ /* 0x000ea20000300800 */
[----:B---3--:R-:W-:-:S03]  /*8d360*/  F2FP.SATFINITE.E4M3.F32.PACK_AB_MERGE_C R153, R242, R241, RZ ;  /* 0x000000f1f299723e */ /* 0x008fc600048070ff */
[----:B------:R-:W3:Y:S04]  /*8d370*/  LDL.LU R241, [R1+0x830] ;  /* 0x0008300001f17983 */ /* 0x000ee80000300800 */
[----:B------:R-:W3:Y:S01]  /*8d380*/  LDL.LU R242, [R1+0x834] ;  /* 0x0008340001f27983 */ /* 0x000ee20000300800 */
[----:B----4-:R-:W-:Y:S02]  /*8d390*/  LOP3.LUT R163, R243, 0xffff, RZ, 0xc0, !PT ;  /* 0x0000fffff3a37812 */ /* 0x010fe400078ec0ff */
[----:B------:R-:W-:Y:S01]  /*8d3a0*/  LOP3.LUT R22, R244, 0xffff, RZ, 0xc0, !PT ;  /* 0x0000fffff4167812 */ /* 0x000fe200078ec0ff */
[----:B------:R-:W4:Y:S04]  /*8d3b0*/  LDL.LU R243, [R1+0x838] ;  /* 0x0008380001f37983 */ /* 0x000f280000300800 */
[----:B------:R-:W4:Y:S01]  /*8d3c0*/  LDL.LU R244, [R1+0x83c] ;  /* 0x00083c0001f47983 */ /* 0x000f220000300800 */
[----:B------:R-:W-:-:S02]  /*8d3d0*/  LOP3.LUT R162, R245, 0xffff, RZ, 0xc0, !PT ;  /* 0x0000fffff5a27812 */ /* 0x000fc400078ec0ff */
[----:B------:R-:W-:Y:S01]  /*8d3e0*/  LOP3.LUT R21, R246, 0xffff, RZ, 0xc0, !PT ;  /* 0x0000fffff6157812 */ /* 0x000fe200078ec0ff */
[----:B------:R-:W4:Y:S01]  /*8d3f0*/  LDL.LU R245, [R1+0x430] ;  /* 0x0004300001f57983 */ /* 0x000f220000300800 */
[----:B------:R-:W-:-:S03]  /*8d400*/  LOP3.LUT R165, R247, 0xffff, RZ, 0xc0, !PT ;  /* 0x0000fffff7a57812 */ /* 0x000fc600078ec0ff */
[----:B------:R-:W4:Y:S01]  /*8d410*/  LDL.LU R246, [R1+0x434] ;  /* 0x0004340001f67983 */ /* 0x000f220000300800 */
[----:B------:R-:W-:-:S03]  /*8d420*/  LOP3.LUT R164, R248, 0xffff, RZ, 0xc0, !PT ;  /* 0x0000fffff8a47812 */ /* 0x000fc600078ec0ff */
[----:B------:R-:W4:Y:S04]  /*8d430*/  LDL.LU R247, [R1+0x438] ;  /* 0x0004380001f77983 */ /* 0x000f280000300800 */
[----:B------:R-:W4:Y:S01]  /*8d440*/  LDL.LU R248, [R1+0x43c] ;  /* 0x00043c0001f87983 */ /* 0x000f220000300800 */
[----:B------:R-:W-:Y:S02]  /*8d450*/  PRMT R152, R22, 0x3340, R0 ;  /* 0x0000334016987816 */ /* 0x000fe40000000000 */
[----:B------:R-:W-:Y:S02]  /*8d460*/  PRMT R161, R163, 0x3340, R162 ;  /* 0x00003340a3a17816 */ /* 0x000fe400000000a2 */
[----:B------:R-:W-:Y:S02]  /*8d470*/  PRMT R160, R21, 0x3340, R164 ;  /* 0x0000334015a07816 */ /* 0x000fe400000000a4 */
[----:B------:R-:W-:-:S02]  /*8d480*/  PRMT R161, R161, 0x5410, R152 ;  /* 0x00005410a1a17816 */ /* 0x000fc40000000098 */
[----:B------:R-:W-:Y:S02]  /*8d490*/  PRMT R152, R165, 0x3340, R0 ;  /* 0x00003340a5987816 */ /* 0x000fe40000000000 */
[----:B------:R-:W-:Y:S02]  /*8d4a0*/  LOP3.LUT R20, R12, 0xffff, RZ, 0xc0, !PT ;  /* 0x0000ffff0c147812 */ /* 0x000fe400078ec0ff */
[----:B------:R-:W-:Y:S02]  /*8d4b0*/  PRMT R160, R160, 0x5410, R152 ;  /* 0x00005410a0a07816 */ /* 0x000fe40000000098 */
[----:B------:R-:W-:Y:S02]  /*8d4c0*/  LOP3.LUT R17, R157, 0xffff, RZ, 0xc0, !PT ;  /* 0x0000ffff9d117812 */ /* 0x000fe400078ec0ff */
[----:B------:R-:W-:-:S04]  /*8d4d0*/  LOP3.LUT R18, R9, 0xffff, RZ, 0xc0, !PT ;  /* 0x0000ffff09127812 */ /* 0x000fc800078ec0ff */
[----:B------:R-:W-:Y:S02]  /*8d4e0*/  PRMT R152, R18, 0x3340, R0 ;  /* 0x0000334012987816 */ /* 0x000fe40000000000 */
[----:B------:R-:W-:-:S04]  /*8d4f0*/  LOP3.LUT R19, R10, 0xffff, RZ, 0xc0, !PT ;  /* 0x0000ffff0a137812 */ /* 0x000fc800078ec0ff */
[----:B------:R-:W-:Y:S02]  /*8d500*/  PRMT R156, R20, 0x3340, R19 ;  /* 0x00003340149c7816 */ /* 0x000fe40000000013 */
[----:B------:R-:W-:Y:S02]  /*8d510*/  LOP3.LUT R12, R11, 0xffff, RZ, 0xc0, !PT ;  /* 0x0000ffff0b0c7812 */ /* 0x000fe400078ec0ff */
[----:B------:R-:W-:Y:S02]  /*8d520*/  LOP3.LUT R11, R14, 0xffff, RZ, 0xc0, !PT ;  /* 0x0000ffff0e0b7812 */ /* 0x000fe400078ec0ff */
[----:B------:R-:W-:Y:S02]  /*8d530*/  PRMT R156, R156, 0x5410, R152 ;  /* 0x000054109c9c7816 */ /* 0x000fe40000000098 */
[----:B------:R-:W-:Y:S02]  /*8d540*/  LOP3.LUT R14, R154, 0xffff, RZ, 0xc0, !PT ;  /* 0x0000ffff9a0e7812 */ /* 0x000fe400078ec0ff */
[----:B------:R-:W-:-:S02]  /*8d550*/  LOP3.LUT R10, R159, 0xffff, RZ, 0xc0, !PT ;  /* 0x0000ffff9f0a7812 */ /* 0x000fc400078ec0ff */
[----:B------:R-:W-:Y:S02]  /*8d560*/  LOP3.LUT R9, R158, 0xffff, RZ, 0xc0, !PT ;  /* 0x0000ffff9e097812 */ /* 0x000fe400078ec0ff */
[----:B------:R-:W-:Y:S01]  /*8d570*/  PRMT R154, R156, 0x4210, R14 ;  /* 0x000042109c9a7816 */ /* 0x000fe2000000000e */
[----:B------:R-:W-:Y:S06]  /*8d580*/  BAR.SYNC.DEFER_BLOCKING 0x0 ;  /* 0x0000000000007b1d */ /* 0x000fec0000010000 */
[----:B------:R-:W0:Y:S01]  /*8d590*/  LDS.128 R156, [R8] ;  /* 0x00000000089c7984 */ /* 0x000e220000000c00 */
[----:B------:R-:W-:-:S02]  /*8d5a0*/  PRMT R152, R10, 0x3340, R0 ;  /* 0x000033400a987816 */ /* 0x000fc40000000000 */
[----:B------:R-:W-:Y:S02]  /*8d5b0*/  PRMT R155, R12, 0x3340, R11 ;  /* 0x000033400c9b7816 */ /* 0x000fe4000000000b */
[----:B------:R-:W-:Y:S02]  /*8d5c0*/  LOP3.LUT R15, R153, 0xffff, RZ, 0xc0, !PT ;  /* 0x0000ffff990f7812 */ /* 0x000fe400078ec0ff */
[----:B------:R-:W-:Y:S02]  /*8d5d0*/  PRMT R155, R155, 0x5410, R152 ;  /* 0x000054109b9b7816 */ /* 0x000fe40000000098 */
[----:B------:R-:W-:Y:S02]  /*8d5e0*/  PRMT R152, R161, 0x4210, R9 ;  /* 0x00004210a1987816 */ /* 0x000fe40000000009 */
[----:B------:R-:W-:Y:S02]  /*8d5f0*/  PRMT R153, R160, 0x4210, R17 ;  /* 0x00004210a0997816 */ /* 0x000fe40000000011 */
[----:B------:R-:W-:Y:S01]  /*8d600*/  PRMT R155, R155, 0x4210, R15 ;  /* 0x000042109b9b7816 */ /* 0x000fe2000000000f */
[----:B------:R-:W-:Y:S06]  /*8d610*/  BAR.SYNC.DEFER_BLOCKING 0x0 ;  /* 0x0000000000007b1d */ /* 0x000fec0000010000 */
[----:B------:R1:W-:Y:S04]  /*8d620*/  STSM.16.M88.4 [R222], R152 ;  /* 0x00000098de007844 */ /* 0x0003e80000000200 */
[----:B0-----:R0:W-:Y:S04]  /*8d630*/  STL.64 [R1+0xc30], R156 ;  /* 0x000c309c01007387 */ /* 0x0011e80000100a00 */
[----:B------:R-:W-:Y:S01]  /*8d640*/  STL.64 [R1+0xc38], R158 ;  /* 0x000c389e01007387 */ /* 0x000fe20000100a00 */
[----:B------:R-:W-:-:S02]  /*8d650*/  F2FP.SATFINITE.E4M3.F32.PACK_AB_MERGE_C R16, R230, R229, RZ ;  /* 0x000000e5e610723e */ /* 0x000fc400048070ff */
[----:B-1----:R-:W-:Y:S02]  /*8d660*/  SHF.R.S32.HI R152, RZ, 0x1f, R168 ;  /* 0x0000001fff987819 */ /* 0x002fe400000114a8 */
[----:B0-----:R-:W-:Y:S01]  /*8d670*/  IADD3 R156, P2, R168, R2, RZ ;  /* 0x00000002a89c7210 */ /* 0x001fe20007f5e0ff */
[----:B------:R0:W-:Y:S04]  /*8d680*/  STL [R1+0x5510], R16 ;  /* 0x0055101001007387 */ /* 0x0001e80000100800 */
[----:B------:R-:W-:Y:S01]  /*8d690*/  IMAD.X R157, R152, 0x1, R13, P2 ;  /* 0x00000001989d7824 */ /* 0x000fe200010e060d */
[----:B------:R-:W-:Y:S02]  /*8d6a0*/  IADD3 R154, P2, R168, R0, RZ ;  /* 0x00000000a89a7210 */ /* 0x000fe40007f5e0ff */
[----:B0-----:R-:W-:-:S02]  /*8d6b0*/  F2FP.SATFINITE.E4M3.F32.PACK_AB_MERGE_C R16, R232, R231, RZ ;  /* 0x000000e7e810723e */ /* 0x001fc400048070ff */
[----:B------:R-:W-:Y:S01]  /*8d6c0*/  STL.64 [R1+0x16a0], R156 ;  /* 0x0016a09c01007387 */ /* 0x000fe20000100a00 */
[----:B------:R-:W-:-:S03]  /*8d6d0*/  IMAD.X R155, R152, 0x1, R7, P2 ;  /* 0x00000001989b7824 */ /* 0x000fc600010e0607 */
[----:B------:R0:W-:Y:S02]  /*8d6e0*/  STL [R1+0x4acc], R16 ;  /* 0x004acc1001007387 */ /* 0x0001e40000100800 */
[----:B0-----:R-:W-:-:S05]  /*8d6f0*/  F2FP.SATFINITE.E4M3.F32.PACK_AB_MERGE_C R16, R234, R233, RZ ;  /* 0x000000e9ea10723e */ /* 0x001fca00048070ff */
[----:B------:R0:W-:Y:S04]  /*8d700*/  STL [R1+0x5514], R16 ;  /* 0x0055141001007387 */ /* 0x0001e80000100800 */
[----:B------:R1:W-:Y:S01]  /*8d710*/  STL.64 [R1+0x1698], R154 ;  /* 0x0016989a01007387 */ /* 0x0003e20000100a00 */
[----:B0-----:R-:W-:Y:S02]  /*8d720*/  F2FP.SATFINITE.E4M3.F32.PACK_AB_MERGE_C R16, R236, R235, RZ ;  /* 0x000000ebec10723e */ /* 0x001fe400048070ff */
[----:B-1----:R-:W-:-:S03]  /*8d730*/  IADD3 R154, P2, R168, R6, RZ ;  /* 0x00000006a89a7210 */ /* 0x002fc60007f5e0ff */
[----:B------:R-:W-:Y:S02]  /*8d740*/  STL [R1+0x4a60], R16 ;  /* 0x004a601001007387 */ /* 0x000fe40000100800 */
[----:B------:R-:W-:-:S05]  /*8d750*/  IMAD.X R155, R152, 0x1, R5, P2 ;  /* 0x00000001989b7824 */ /* 0x000fca00010e0605 */
[----:B------:R0:W-:Y:S02]  /*8d760*/  STL.64 [R1+0x1690], R154 ;  /* 0x0016909a01007387 */ /* 0x0001e40000100a00 */
[----:B0-----:R-:W-:-:S05]  /*8d770*/  IADD3 R154, P2, R168, R4, RZ ;  /* 0x00000004a89a7210 */ /* 0x001fca0007f5e0ff */
[----:B------:R-:W-:Y:S01]  /*8d780*/  IMAD.X R155, R152, 0x1, R3, P2 ;  /* 0x00000001989b7824 */ /* 0x000fe200010e0603 */
[----:B------:R-:W-:-:S04]  /*8d790*/  SHF.R.S32.HI R152, RZ, 0x1f, R167 ;  /* 0x0000001fff987819 */ /* 0x000fc800000114a7 */
[----:B------:R0:W-:Y:S01]  /*8d7a0*/  STL.64 [R1+0x1688], R154 ;  /* 0x0016889a01007387 */ /* 0x0001e20000100a00 */
[----:B------:R-:W-:Y:S02]  /*8d7b0*/  F2FP.SATFINITE.E4M3.F32.PACK_AB_MERGE_C R23, R238, R237, RZ ;  /* 0x000000edee17723e */ /* 0x000fe400048070ff */
[----:B0-----:R-:W-:-:S03]  /*8d7c0*/  IADD3 R154, P2, R167, R2, RZ ;  /* 0x00000002a79a7210 */ /* 0x001fc60007f5e0ff */
[----:B------:R-:W-:Y:S02]  /*8d7d0*/  STL [R1+0x4a74], R23 ;  /* 0x004a741701007387 */ /* 0x000fe40000100800 */
[----:B------:R-:W-:Y:S01]  /*8d7e0*/  IMAD.X R155, R152, 0x1, R13, P2 ;  /* 0x00000001989b7824 */ /* 0x000fe200010e060d */
[----:B--2---:R-:W-:-:S05]  /*8d7f0*/  F2FP.SATFINITE.E4M3.F32.PACK_AB_MERGE_C R16, R240, R239, RZ ;  /* 0x000000eff010723e */ /* 0x004fca00048070ff */
[----:B------:R-:W-:Y:S04]  /*8d800*/  STL [R1+0x49f0], R16 ;  /* 0x0049f01001007387 */ /* 0x000fe80000100800 */
[----:B------:R0:W-:Y:S02]  /*8d810*/  STL.64 [R1+0x15f8], R154 ;  /* 0x0015f89a01007387 */ /* 0x0001e40000100a00 */
[----:B0-----:R-:W-:-:S05]  /*8d820*/  IADD3 R154, P2, R167, R0, RZ ;  /* 0x00000000a79a7210 */ /* 0x001fca0007f5e0ff */
[----:B------:R-:W-:-:S05]  /*8d830*/  IMAD.X R155, R152, 0x1, R7, P2 ;  /* 0x00000001989b7824 */ /* 0x000fca00010e0607 */
[----:B------:R0:W-:Y:S02]  /*8d840*/  STL.64 [R1+0x15e8], R154 ;  /* 0x0015e89a01007387 */ /* 0x0001e40000100a00 */
[----:B0-----:R-:W-:-:S05]  /*8d850*/  IADD3 R154, P2, R167, R6, RZ ;  /* 0x00000006a79a7210 */ /* 0x001fca0007f5e0ff */
[----:B------:R-:W-:-:S05]  /*8d860*/  IMAD.X R155, R152, 0x1, R5, P2 ;  /* 0x00000001989b7824 */ /* 0x000fca00010e0605 */
[----:B------:R0:W-:Y:S01]  /*8d870*/  STL.64 [R1+0x15e0], R154 ;  /* 0x0015e09a01007387 */ /* 0x0001e20000100a00 */
[----:B------:R-:W-:Y:S02]  /*8d880*/  SHF.R.U32.HI R153, RZ, 0x8, R163 ;  /* 0x00000008ff997819 */ /* 0x000fe400000116a3 */
[----:B------:R-:W-:Y:S02]  /*8d890*/  SHF.R.U32.HI R163, RZ, 0x8, R162 ;  /* 0x00000008ffa37819 */ /* 0x000fe400000116a2 */
[----:B------:R-:W-:Y:S02]  /*8d8a0*/  SHF.R.U32.HI R161, RZ, 0x8, R164 ;  /* 0x00000008ffa17819 */ /* 0x000fe400000116a4 */
[----:B0-----:R-:W-:-:S05]  /*8d8b0*/  IADD3 R154, P2, R167, R4, RZ ;  /* 0x00000004a79a7210 */ /* 0x001fca0007f5e0ff */
[----:B------:R-:W-:Y:S01]  /*8d8c0*/  IMAD.X R155, R152, 0x1, R3, P2 ;  /* 0x00000001989b7824 */ /* 0x000fe200010e0603 */
[----:B------:R-:W-:Y:S02]  /*8d8d0*/  SHF.R.U32.HI R152, RZ, 0x8, R21 ;  /* 0x00000008ff987819 */ /* 0x000fe40000011615 */
[----:B------:R-:W-:Y:S02]  /*8d8e0*/  LOP3.LUT R153, R153, 0xffff, RZ, 0xc0, !PT ;  /* 0x0000ffff99997812 */ /* 0x000fe400078ec0ff */
[----:B------:R-:W-:Y:S02]  /*8d8f0*/  LOP3.LUT R163, R163, 0xffff, RZ, 0xc0, !PT ;  /* 0x0000ffffa3a37812 */ /* 0x000fe400078ec0ff */
[----:B------:R-:W-:Y:S02]  /*8d900*/  LOP3.LUT R152, R152, 0xffff, RZ, 0xc0, !PT ;  /* 0x0000ffff98987812 */ /* 0x000fe400078ec0ff */
[----:B------:R-:W-:Y:S02]  /*8d910*/  LOP3.LUT R161, R161, 0xffff, RZ, 0xc0, !PT ;  /* 0x0000ffffa1a17812 */ /* 0x000fe400078ec0ff */
[----:B------:R-:W-:-:S02]  /*8d920*/  PRMT R163, R153, 0x3340, R163 ;  /* 0x0000334099a37816 */ /* 0x000fc400000000a3 */
[----:B------:R-:W-:Y:S02]  /*8d930*/  SHF.R.U32.HI R153, RZ, 0x8, R22 ;  /* 0x00000008ff997819 */ /* 0x000fe40000011616 */
[----:B------:R-:W-:Y:S02]  /*8d940*/  PRMT R161, R152, 0x3340, R161 ;  /* 0x0000334098a17816 */ /* 0x000fe400000000a1 */
[----:B------:R-:W-:Y:S02]  /*8d950*/  SHF.R.S32.HI R152, RZ, 0x1f, R166 ;  /* 0x0000001fff987819 */ /* 0x000fe400000114a6 */
[----:B------:R-:W-:Y:S02]  /*8d960*/  IADD3 R22, P2, R166, R2, RZ ;  /* 0x00000002a6167210 */ /* 0x000fe40007f5e0ff */
[----:B------:R-:W-:-:S03]  /*8d970*/  SHF.R.U32.HI R156, RZ, 0x8, R18 ;  /* 0x00000008ff9c7819 */ /* 0x000fc60000011612 */
[----:B------:R-:W-:Y:S01]  /*8d980*/  IMAD.X R23, R152, 0x1, R13, P2 ;  /* 0x0000000198177824 */ /* 0x000fe200010e060d */
[----:B------:R-:W-:Y:S01]  /*8d990*/  IADD3 R18, P2, R166, R0, RZ ;  /* 0x00000000a6127210 */ /* 0x000fe20007f5e0ff */
[----:B------:R0:W-:Y:S01]  /*8d9a0*/  STL.64 [R1+0x15d8], R154 ;  /* 0x0015d89a01007387 */ /* 0x0001e20000100a00 */
[----:B------:R-:W-:-:S03]  /*8d9b0*/  SHF.R.U32.HI R162, RZ, 0x8, R19 ;  /* 0x00000008ffa27819 */ /* 0x000fc60000011613 */
[----:B------:R-:W-:Y:S01]  /*8d9c0*/  IMAD.X R19, R152, 0x1, R7, P2 ;  /* 0x0000000198137824 */ /* 0x000fe200010e0607 */
[----:B------:R-:W-:Y:S02]  /*8d9d0*/  SHF.R.U32.HI R164, RZ, 0x8, R11 ;  /* 0x00000008ffa47819 */ /* 0x000fe4000001160b */
[----:B0-----:R-:W-:Y:S02]  /*8d9e0*/  SHF.R.U32.HI R154, RZ, 0x8, R165 ;  /* 0x00000008ff9a7819 */ /* 0x001fe400000116a5 */
[----:B------:R-:W-:Y:S02]  /*8d9f0*/  SHF.R.U32.HI R165, RZ, 0x8, R10 ;  /* 0x00000008ffa57819 */ /* 0x000fe4000001160a */
[----:B------:R-:W-:Y:S01]  /*8da00*/  IADD3 R10, P2, R166, R6, RZ ;  /* 0x00000006a60a7210 */ /* 0x000fe20007f5e0ff */
[----:B------:R-:W-:Y:S04]  /*8da10*/  STL.64 [R1+0x15d0], R22 ;  /* 0x0015d01601007387 */ /* 0x000fe80000100a00 */
[----:B------:R-:W-:Y:S01]  /*8da20*/  IMAD.X R11, R152, 0x1, R5, P2 ;  /* 0x00000001980b7824 */ /* 0x000fe200010e0605 */
[----:B------:R-:W-:Y:S01]  /*8da30*/  STL.64 [R1+0x15f0], R18 ;  /* 0x0015f01201007387 */ /* 0x000fe20000100a00 */
[----:B---3--:R-:W-:-:S03]  /*8da40*/  F2FP.SATFINITE.E4M3.F32.PACK_AB_MERGE_C R160, R242, R241, RZ ;  /* 0x000000f1f2a0723e */ /* 0x008fc600048070ff */
[----:B------:R0:W-:Y:S04]  /*8da50*/  STL.64 [R1+0x1680], R10 ;  /* 0x0016800a01007387 */ /* 0x0001e80000100a00 */
[----:B------:R-:W2:Y:S04]  /*8da60*/  LDL.LU R240, [R1+0x30] ;  /* 0x0000300001f07983 */ /* 0x000ea80000300800 */
[----:B------:R-:W2:Y:S01]  /*8da70*/  LDL.LU R241, [R1+0x34] ;  /* 0x0000340001f17983 */ /* 0x000ea20000300800 */
[----:B0-----:R-:W-:-:S03]  /*8da80*/  IADD3 R10, P2, R166, R4, RZ ;  /* 0x00000004a60a7210 */ /* 0x001fc60007f5e0ff */
[----:B------:R-:W3:Y:S02]  /*8da90*/  LDL.LU R242, [R1+0x38] ;  /* 0x0000380001f27983 */ /* 0x000ee40000300800 */
[----:B------:R-:W-:Y:S01]  /*8daa0*/  IMAD.X R11, R152, 0x1, R3, P2 ;  /* 0x00000001980b7824 */ /* 0x000fe200010e0603 */
[----:B----4-:R-:W-:-:S04]  /*8dab0*/  F2FP.SATFINITE.E4M3.F32.PACK_AB_MERGE_C R159, R244, R243, RZ ;  /* 0x000000f3f49f723e */ /* 0x010fc800048070ff */
[----:B------:R0:W-:Y:S04]  /*8dac0*/  STL.64 [R1+0x1678], R10 ;  /* 0x0016780a01007387 */ /* 0x0001e80000100a00 */
[----:B------:R-:W3:Y:S01]  /*8dad0*/  LDL.LU R243, [R1+0x3c] ;  /* 0x00003c0001f37983 */ /* 0x000ee20000300800 */
[----:B------:R-:W-:-:S03]  /*8dae0*/  F2FP.SATFINITE.E4M3.F32.PACK_AB_MERGE_C R158, R246, R245, RZ ;  /* 0x000000f5f69e723e */ /* 0x000fc600048070ff */
[----:B------:R-:W4:Y:S01]  /*8daf0*/  LDL.LU R244, [R1+0x46b0] ;  /* 0x0046b00001f47983 */ /* 0x000f220000300800 */
[----:B------:R-:W-:-:S03]  /*8db00*/  F2FP.SATFINITE.E4M3.F32.PACK_AB_MERGE_C R157, R248, R247, RZ ;  /* 0x000000f7f89d723e */ /* 0x000fc600048070ff */
[----:B------:R-:W3:Y:S04]  /*8db10*/  LDL.LU R245, [R1+0xc0c] ;  /* 0x000c0c0001f57983 */ /* 0x000ee80000300800 */
[----:B------:R-:W3:Y:S04]  /*8db20*/  LDL.LU R246, [R1+0x140c] ;  /* 0x00140c0001f67983 */ /* 0x000ee80000300800 */
[----:B------:R-:W3:Y:S04]  /*8db30*/  LDL.LU R247, [R1+0x46ac] ;  /* 0x0046ac0001f77983 */ /* 0x000ee80000300800 */
[----:B------:R-:W3:Y:S01]  /*8db40*/  LDL.LU R248, [R1+0xc08] ;  /* 0x000c080001f87983 */ /* 0x000ee20000300800 */
[----:B------:R-:W-:-:S02]  /*8db50*/  SHF.R.U32.HI R155, RZ, 0x8, R20 ;  /* 0x00000008ff9b7819 */ /* 0x000fc40000011614 */
[----:B------:R-:W-:Y:S01]  /*8db60*/  LOP3.LUT R153, R153, 0xffff, RZ, 0xc0, !PT ;  /* 0x0000ffff99997812 */ /* 0x000fe200078ec0ff */
[----:B------:R-:W-:Y:S01]  /*8db70*/  BAR.SYNC.DEFER_BLOCKING 0x0 ;  /* 0x0000000000007b1d */ /* 0x000fe20000010000 */
[----:B------:R-:W-:Y:S02]  /*8db80*/  LOP3.LUT R154, R154, 0xffff, RZ, 0xc0, !PT ;  /* 0x0000ffff9a9a7812 */ /* 0x000fe400078ec0ff */
[----:B------:R-:W-:Y:S02]  /*8db90*/  LOP3.LUT R155, R155, 0xffff, RZ, 0xc0, !PT ;  /* 0x0000ffff9b9b7812 */ /* 0x000fe400078ec0ff */
[----:B------:R-:W-:Y:S02]  /*8dba0*/  LOP3.LUT R162, R162, 0xffff, RZ, 0xc0, !PT ;  /* 0x0000ffffa2a27812 */ /* 0x000fe400078ec0ff */
[----:B------:R-:W-:Y:S02]  /*8dbb0*/  LOP3.LUT R156, R156, 0xffff, RZ, 0xc0, !PT ;  /* 0x0000ffff9c9c7812 */ /* 0x000fe400078ec0ff */
[----:B------:R-:W-:-:S02]  /*8dbc0*/  PRMT R153, R153, 0x3340, R0 ;  /* 0x0000334099997816 */ /* 0x000fc40000000000 */
[--C-:B------:R-:W-:Y:S02]  /*8dbd0*/  PRMT R154, R154, 0x3340, R1.reuse ;  /* 0x000033409a9a7816 */ /* 0x100fe40000000001 */
        /* <DEDUP_REMOVED lines=9> */
[----:B------:R-:W-:Y:S02]  /*8dc70*/  SHF.R.U32.HI R156, RZ, 0x8, R12 ;  /* 0x00000008ff9c7819 */ /* 0x000fe4000001160c */
[----:B------:R-:W3:Y:S01]  /*8dc80*/  LDL.LU R12, [R1+0x1408] ;  /* 0x00140800010c7983 */ /* 0x000ee20000300800 */
[----:B------:R-:W-:Y:S01]  /*8dc90*/  IMAD.X R19, R155, 0x1, R7, P2 ;  /* 0x000000019b137824 */ /* 0x000fe200010e0607 */
[----:B------:R-:W-:Y:S02]  /*8dca0*/  IADD3 R16, P2, R169, R6, RZ ;  /* 0x00000006a9107210 */ /* 0x000fe40007f5e0ff */
[----:B------:R-:W-:Y:S02]  /*8dcb0*/  PRMT R152, R152, 0x5210, R9 ;  /* 0x0000521098987816 */ /* 0x000fe40000000009 */
[----:B------:R-:W3:Y:S01]  /*8dcc0*/  LDL.LU R9, [R1+0x4688] ;  /* 0x0046880001097983 */ /* 0x000ee20000300800 */
[----:B------:R-:W-:Y:S01]  /*8dcd0*/  PRMT R153, R153, 0x5210, R17 ;  /* 0x0000521099997816 */ /* 0x000fe20000000011 */
[----:B------:R-:W-:-:S02]  /*8dce0*/  IMAD.X R17, R155, 0x1, R5, P2 ;  /* 0x000000019b117824 */ /* 0x000fc400010e0605 */
[----:B------:R0:W-:Y:S01]  /*8dcf0*/  STL.64 [R1+0x15c8], R10 ;  /* 0x0015c80a01007387 */ /* 0x0001e20000100a00 */
[----:B------:R-:W-:-:S03]  /*8dd00*/  PRMT R154, R154, 0x5210, R14 ;  /* 0x000052109a9a7816 */ /* 0x000fc6000000000e */
[----:B0-----:R-:W3:Y:S04]  /*8dd10*/  LDL.LU R10, [R1+0x1010] ;  /* 0x00101000010a7983 */ /* 0x001ee80000300800 */
[----:B------:R-:W3:Y:S04]  /*8dd20*/  LDL.LU R11, [R1+0x4684] ;  /* 0x00468400010b7983 */ /* 0x000ee80000300800 */
[----:B------:R-:W3:Y:S04]  /*8dd30*/  LDL.LU R14, [R1+0x100c] ;  /* 0x00100c00010e7983 */ /* 0x000ee80000300800 */
[----:B------:R-:W-:Y:S04]  /*8dd40*/  STL.64 [R1+0x15c0], R18 ;  /* 0x0015c01201007387 */ /* 0x000fe80000100a00 */
[----:B------:R0:W-:Y:S02]  /*8dd50*/  STL.64 [R1+0x15b8], R16 ;  /* 0x0015b81001007387 */ /* 0x0001e40000100a00 */
[----:B0-----:R-:W-:-:S05]  /*8dd60*/  IADD3 R16, P2, R169, R4, RZ ;  /* 0x00000004a9107210 */ /* 0x001fca0007f5e0ff */
[----:B------:R-:W-:-:S05]  /*8dd70*/  IMAD.X R17, R155, 0x1, R3, P2 ;  /* 0x000000019b117824 */ /* 0x000fca00010e0603 */
[----:B------:R-:W-:Y:S04]  /*8dd80*/  STL.64 [R1+0x15b0], R16 ;  /* 0x0015b01001007387 */ /* 0x000fe80000100a00 */
[----:B------:R-:W0:Y:S01]  /*8dd90*/  LDS.128 R16, [R8] ;  /* 0x0000000008107984 */ /* 0x000e220000000c00 */
[----:B------:R-:W-:Y:S02]  /*8dda0*/  LOP3.LUT R156, R156, 0xffff, RZ, 0xc0, !PT ;  /* 0x0000ffff9c9c7812 */ /* 0x000fe400078ec0ff */
[----:B------:R-:W-:Y:S02]  /*8ddb0*/  LOP3.LUT R164, R164, 0xffff, RZ, 0xc0, !PT ;  /* 0x0000ffffa4a47812 */ /* 0x000fe400078ec0ff */
[----:B------:R-:W-:Y:S02]  /*8ddc0*/  LOP3.LUT R165, R165, 0xffff, RZ, 0xc0, !PT ;  /* 0x0000ffffa5a57812 */ /* 0x000fe400078ec0ff */
[----:B------:R-:W-:-:S02]  /*8ddd0*/  PRMT R164, R156, 0x3340, R164 ;  /* 0x000033409ca47816 */ /* 0x000fc400000000a4 */
[----:B------:R-:W-:Y:S01]  /*8dde0*/  PRMT R156, R165, 0x3340, R0 ;  /* 0x00003340a59c7816 */ /* 0x000fe20000000000 */
[----:B0-----:R-:W-:Y:S04]  /*8ddf0*/  STL.64 [R1+0xc20], R16 ;  /* 0x000c201001007387 */ /* 0x001fe80000100a00 */
[----:B------:R-:W-:Y:S04]  /*8de00*/  STL.64 [R1+0xc28], R18 ;  /* 0x000c281201007387 */ /* 0x000fe80000100a00 */
        /* <DEDUP_REMOVED lines=8> */
[----:B------:R-:W-:-:S03]  /*8de90*/  PRMT R156, R164, 0x5410, R156 ;  /* 0x00005410a49c7816 */ /* 0x000fc6000000009c */
[----:B------:R-:W3:Y:S01]  /*8dea0*/  LDL.LU R237, [R1+0xa28] ;  /* 0x000a280001ed7983 */ /* 0x000ee20000300800 */
[----:B------:R-:W-:Y:S01]  /*8deb0*/  PRMT R155, R156, 0x5210, R15 ;  /* 0x000052109c9b7816 */ /* 0x000fe2000000000f */
[----:B------:R-:W-:Y:S06]  /*8dec0*/  BAR.SYNC.DEFER_BLOCKING 0x0 ;  /* 0x0000000000007b1d */ /* 0x000fec0000010000 */
[----:B------:R-:W3:Y:S04]  /*8ded0*/  LDL.LU R238, [R1+0xa2c] ;  /* 0x000a2c0001ee7983 */ /* 0x000ee80000300800 */
[----:B------:R-:W3:Y:S04]  /*8dee0*/  LDL.LU R239, [R1+0xa30] ;  /* 0x000a300001ef7983 */ /* 0x000ee80000300800 */
[----:B------:R2:W-:Y:S01]  /*8def0*/  STSM.16.M88.4 [R222], R152 ;  /* 0x00000098de007844 */ /* 0x0005e20000000200 */
[----:B------:R-:W-:Y:S01]  /*8df00*/  BAR.SYNC.DEFER_BLOCKING 0x0 ;  /* 0x0000000000007b1d */ /* 0x000fe20000010000 */
[----:B----4-:R-:W-:-:S05]  /*8df10*/  LOP3.LUT R166, R244, 0xffff, RZ, 0xc0, !PT ;  /* 0x0000fffff4a67812 */ /* 0x010fca00078ec0ff */
[----:B------:R-:W0:Y:S01]  /*8df20*/  LDS.128 R20, [R8] ;  /* 0x0000000008147984 */ /* 0x000e220000000c00 */
[----:B--2---:R-:W-:-:S03]  /*8df30*/  F2FP.SATFINITE.E4M3.F32.PACK_AB_MERGE_C R154, R241, R240, RZ ;  /* 0x000000f0f19a723e */ /* 0x004fc600048070ff */
[----:B------:R-:W2:Y:S01]  /*8df40*/  LDL.LU R240, [R1+0xa34] ;  /* 0x000a340001f07983 */ /* 0x000ea20000300800 */
[----:B---3--:R-:W-:-:S03]  /*8df50*/  F2FP.SATFINITE.E4M3.F32.PACK_AB_MERGE_C R153, R243, R242, RZ ;  /* 0x000000f2f399723e */ /* 0x008fc600048070ff */
[----:B------:R-:W3:Y:S04]  /*8df60*/  LDL.LU R241, [R1+0x840] ;  /* 0x0008400001f17983 */ /* 0x000ee80000300800 */
[----:B------:R-:W3:Y:S04]  /*8df70*/  LDL.LU R242, [R1+0x844] ;  /* 0x0008440001f27983 */ /* 0x000ee80000300800 */
[----:B------:R-:W4:Y:S01]  /*8df80*/  LDL.LU R243, [R1+0x848] ;  /* 0x0008480001f37983 */ /* 0x000f220000300800 */
[----:B------:R-:W-:-:S03]  /*8df90*/  LOP3.LUT R168, R245, 0xffff, RZ, 0xc0, !PT ;  /* 0x0000fffff5a87812 */ /* 0x000fc600078ec0ff */
[----:B------:R-:W4:Y:S01]  /*8dfa0*/  LDL.LU R244, [R1+0x84c] ;  /* 0x00084c0001f47983 */ /* 0x000f220000300800 */
[----:B------:R-:W-:Y:S02]  /*8dfb0*/  LOP3.LUT R163, R246, 0xffff, RZ, 0xc0, !PT ;  /* 0x0000fffff6a37812 */ /* 0x000fe400078ec0ff */
[----:B------:R-:W-:Y:S01]  /*8dfc0*/  LOP3.LUT R169, R247, 0xffff, RZ, 0xc0, !PT ;  /* 0x0000fffff7a97812 */ /* 0x000fe200078ec0ff */
[----:B------:R-:W4:Y:S01]  /*8dfd0*/  LDL.LU R245, [R1+0x440] ;  /* 0x0004400001f57983 */ /* 0x000f220000300800 */
[----:B------:R-:W-:-:S03]  /*8dfe0*/  LOP3.LUT R17, R248, 0xffff, RZ, 0xc0, !PT ;  /* 0x0000fffff8117812 */ /* 0x000fc600078ec0ff */
[----:B------:R-:W4:Y:S04]  /*8dff0*/  LDL.LU R246, [R1+0x444] ;  /* 0x0004440001f67983 */ /* 0x000f280000300800 */
[----:B------:R-:W4:Y:S04]  /*8e000*/  LDL.LU R247, [R1+0x448] ;  /* 0x0004480001f77983 */ /* 0x000f280000300800 */
[----:B------:R-:W4:Y:S01]  /*8e010*/  LDL.LU R248, [R1+0x44c] ;  /* 0x00044c0001f87983 */ /* 0x000f220000300800 */
[----:B------:R-:W-:Y:S02]  /*8e020*/  PRMT R152, R168, 0x3340, R0 ;  /* 0x00003340a8987816 */ /* 0x000fe40000000000 */
[----:B------:R-:W-:-:S02]  /*8e030*/  PRMT R162, R166, 0x3340, R163 ;  /* 0x00003340a6a27816 */ /* 0x000fc400000000a3 */
[----:B------:R-:W-:Y:S02]  /*8e040*/  LOP3.LUT R18, R160, 0xffff, RZ, 0xc0, !PT ;  /* 0x0000ffffa0127812 */ /* 0x000fe400078ec0ff */
[----:B------:R-:W-:Y:S02]  /*8e050*/  PRMT R162, R162, 0x5410, R152 ;  /* 0x00005410a2a27816 */ /* 0x000fe40000000098 */
[----:B------:R-:W-:Y:S02]  /*8e060*/  PRMT R152, R17, 0x3340, R0 ;  /* 0x0000334011987816 */ /* 0x000fe40000000000 */
[----:B------:R-:W-:-:S04]  /*8e070*/  LOP3.LUT R167, R12, 0xffff, RZ, 0xc0, !PT ;  /* 0x0000ffff0ca77812 */ /* 0x000fc800078ec0ff */
[----:B------:R-:W-:Y:S02]  /*8e080*/  PRMT R161, R169, 0x3340, R167 ;  /* 0x00003340a9a17816 */ /* 0x000fe400000000a7 */
[----:B------:R-:W-:Y:S02]  /*8e090*/  LOP3.LUT R165, R9, 0xffff, RZ, 0xc0, !PT ;  /* 0x0000ffff09a57812 */ /* 0x000fe400078ec0ff */
[----:B------:R-:W-:Y:S02]  /*8e0a0*/  PRMT R161, R161, 0x5410, R152 ;  /* 0x00005410a1a17816 */ /* 0x000fe40000000098 */
[----:B------:R-:W-:Y:S02]  /*8e0b0*/  PRMT R152, R18, 0x3340, R0 ;  /* 0x0000334012987816 */ /* 0x000fe40000000000 */
[----:B------:R-:W-:Y:S02]  /*8e0c0*/  LOP3.LUT R164, R10, 0xffff, RZ, 0xc0, !PT ;  /* 0x0000ffff0aa47812 */ /* 0x000fe400078ec0ff */
[----:B------:R-:W-:-:S02]  /*8e0d0*/  LOP3.LUT R10, R159, 0xffff, RZ, 0xc0, !PT ;  /* 0x0000ffff9f0a7812 */ /* 0x000fc400078ec0ff */
[----:B------:R-:W-:Y:S02]  /*8e0e0*/  LOP3.LUT R12, R11, 0xffff, RZ, 0xc0, !PT ;  /* 0x0000ffff0b0c7812 */ /* 0x000fe400078ec0ff */
[----:B------:R-:W-:Y:S02]  /*8e0f0*/  PRMT R156, R165, 0x3340, R164 ;  /* 0x00003340a59c7816 */ /* 0x000fe400000000a4 */
[----:B------:R-:W-:Y:S02]  /*8e100*/  LOP3.LUT R11, R14, 0xffff, RZ, 0xc0, !PT ;  /* 0x0000ffff0e0b7812 */ /* 0x000fe400078ec0ff */
[----:B------:R-:W-:Y:S02]  /*8e110*/  PRMT R156, R156, 0x5410, R152 ;  /* 0x000054109c9c7816 */ /* 0x000fe40000000098 */
[----:B------:R-:W-:Y:S02]  /*8e120*/  PRMT R152, R10, 0x3340, R0 ;  /* 0x000033400a987816 */ /* 0x000fe40000000000 */
[----:B------:R-:W-:-:S02]  /*8e130*/  PRMT R155, R12, 0x3340, R11 ;  /* 0x000033400c9b7816 */ /* 0x000fc4000000000b */
[----:B------:R-:W-:Y:S02]  /*8e140*/  LOP3.LUT R9, R158, 0xffff, RZ, 0xc0, !PT ;  /* 0x0000ffff9e097812 */ /* 0x000fe400078ec0ff */
[----:B------:R-:W-:Y:S02]  /*8e150*/  PRMT R155, R155, 0x5410, R152 ;  /* 0x000054109b9b7816 */ /* 0x000fe40000000098 */
[----:B------:R-:W-:Y:S02]  /*8e160*/  LOP3.LUT R16, R157, 0xffff, RZ, 0xc0, !PT ;  /* 0x0000ffff9d107812 */ /* 0x000fe400078ec0ff */
[----:B------:R-:W-:Y:S02]  /*8e170*/  LOP3.LUT R14, R154, 0xffff, RZ, 0xc0, !PT ;  /* 0x0000ffff9a0e7812 */ /* 0x000fe400078ec0ff */
[----:B------:R-:W-:Y:S02]  /*8e180*/  LOP3.LUT R15, R153, 0xffff, RZ, 0xc0, !PT ;  /* 0x0000ffff990f7812 */ /* 0x000fe400078ec0ff */
[----:B------:R-:W-:-:S02]  /*8e190*/  PRMT R152, R162, 0x4210, R9 ;  /* 0x00004210a2987816 */ /* 0x000fc40000000009 */
[----:B------:R-:W-:Y:S02]  /*8e1a0*/  PRMT R153, R161, 0x4210, R16 ;  /* 0x00004210a1997816 */ /* 0x000fe40000000010 */
[----:B------:R-:W-:Y:S02]  /*8e1b0*/  PRMT R154, R156, 0x4210, R14 ;  /* 0x000042109c9a7816 */ /* 0x000fe4000000000e */
[----:B------:R-:W-:Y:S01]  /*8e1c0*/  PRMT R155, R155, 0x4210, R15 ;  /* 0x000042109b9b7816 */ /* 0x000fe2000000000f */
[----:B------:R-:W-:Y:S06]  /*8e1d0*/  BAR.SYNC.DEFER_BLOCKING 0x0 ;  /* 0x0000000000007b1d */ /* 0x000fec0000010000 */
[----:B0-----:R0:W-:Y:S02]  /*8e1e0*/  STL.64 [R1+0xc10], R20 ;  /* 0x000c101401007387 */ /* 0x0011e40000100a00 */
[----:B0-----:R-:W-:-:S02]  /*8e1f0*/  IADD3 R20, P2, R172, R2, RZ ;  /* 0x00000002ac147210 */ /* 0x001fc40007f5e0ff */
[----:B------:R0:W-:Y:S04]  /*8e200*/  STSM.16.M88.4 [R222], R152 ;  /* 0x00000098de007844 */ /* 0x0001e80000000200 */
[----:B------:R-:W-:Y:S01]  /*8e210*/  STL.64 [R1+0xc18], R22 ;  /* 0x000c181601007387 */ /* 0x000fe20000100a00 */
[----:B0-----:R-:W-:-:S05]  /*8e220*/  SHF.R.S32.HI R152, RZ, 0x1f, R172 ;  /* 0x0000001fff987819 */ /* 0x001fca00000114ac */
[----:B------:R-:W-:-:S05]  /*8e230*/  IMAD.X R21, R152, 0x1, R13, P2 ;  /* 0x0000000198157824 */ /* 0x000fca00010e060d */
[----:B------:R0:W-:Y:S02]  /*8e240*/  STL.64 [R1+0x15a8], R20 ;  /* 0x0015a81401007387 */ /* 0x0001e40000100a00 */
[----:B0-----:R-:W-:Y:S02]  /*8e250*/  IADD3 R20, P2, R172, R0, RZ ;  /* 0x00000000ac147210 */ /* 0x001fe40007f5e0ff */
[----:B------:R-:W-:-:S03]  /*8e260*/  F2FP.SATFINITE.E4M3.F32.PACK_AB_MERGE_C R22, R230, R229, RZ ;  /* 0x000000e5e616723e */ /* 0x000fc600048070ff */
[----:B------:R-:W-:Y:S01]  /*8e270*/  IMAD.X R21, R152, 0x1, R7, P2 ;  /* 0x0000000198157824 */ /* 0x000fe200010e0607 */
[----:B------:R-:W-:Y:S01]  /*8e280*/  F2FP.SATFINITE.E4M3.F32.PACK_AB_MERGE_C R19, R232, R231, RZ ;  /* 0x000000e7e813723e */ /* 0x000fe200048070ff */
[----:B------:R0:W-:Y:S04]  /*8e290*/  STL [R1+0x4970], R22 ;  /* 0x0049701601007387 */ /* 0x0001e80000100800 */
[----:B------:R1:W-:Y:S04]  /*8e2a0*/  STL [R1+0x4920], R19 ;  /* 0x0049201301007387 */ /* 0x0003e80000100800 */
[----:B------:R1:W-:Y:S01]  /*8e2b0*/  STL.64 [R1+0x15a0], R20 ;  /* 0x0015a01401007387 */ /* 0x0003e20000100a00 */
[----:B0-----:R-:W-:-:S02]  /*8e2c0*/  F2FP.SATFINITE.E4M3.F32.PACK_AB_MERGE_C R22, R234, R233, RZ ;  /* 0x000000e9ea16723e */ /* 0x001fc400048070ff */
[----:B-1----:R-:W-:Y:S02]  /*8e2d0*/  F2FP.SATFINITE.E4M3.F32.PACK_AB_MERGE_C R19, R236, R235, RZ ;  /* 0x000000ebec13723e */ /* 0x002fe400048070ff */
[----:B------:R-:W-:Y:S01]  /*8e2e0*/  IADD3 R20, P2, R172, R6, RZ ;  /* 0x00000006ac147210 */ /* 0x000fe20007f5e0ff */
[----:B------:R-:W-:Y:S04]  /*8e2f0*/  STL [R1+0x4934], R22 ;  /* 0x0049341601007387 */ /* 0x000fe80000100800 */
[----:B------:R-:W-:Y:S01]  /*8e300*/  IMAD.X R21, R152, 0x1, R5, P2 ;  /* 0x0000000198157824 */ /* 0x000fe200010e0605 */
[----:B------:R-:W-:Y:S04]  /*8e310*/  STL [R1+0x48d4], R19 ;  /* 0x0048d41301007387 */ /* 0x000fe80000100800 */
[----:B------:R0:W-:Y:S02]  /*8e320*/  STL.64 [R1+0x1598], R20 ;  /* 0x0015981401007387 */ /* 0x0001e40000100a00 */
[----:B0-----:R-:W-:-:S05]  /*8e330*/  IADD3 R20, P2, R172, R4, RZ ;  /* 0x00000004ac147210 */ /* 0x001fca0007f5e0ff */
[----:B------:R-:W-:-:S05]  /*8e340*/  IMAD.X R21, R152, 0x1, R3, P2 ;  /* 0x0000000198157824 */ /* 0x000fca00010e0603 */
[----:B------:R0:W-:Y:S01]  /*8e350*/  STL.64 [R1+0x1590], R20 ;  /* 0x0015901401007387 */ /* 0x0001e20000100a00 */
[----:B------:R-:W-:Y:S02]  /*8e360*/  SHF.R.S32.HI R152, RZ, 0x1f, R171 ;  /* 0x0000001fff987819 */ /* 0x000fe400000114ab */
[----:B0-----:R-:W-:-:S05]  /*8e370*/  F2FP.SATFINITE.E4M3.F32.PACK_AB_MERGE_C R20, R238, R237, RZ ;  /* 0x000000edee14723e */ /* 0x001fca00048070ff */
[----:B------:R0:W-:Y:S02]  /*8e380*/  STL [R1+0x48e0], R20 ;  /* 0x0048e01401007387 */ /* 0x0001e40000100800 */
[----:B0-----:R-:W-:-:S05]  /*8e390*/  IADD3 R20, P2, R171, R2, RZ ;  /* 0x00000002ab147210 */ /* 0x001fca0007f5e0ff */
[----:B------:R-:W-:Y:S01]  /*8e3a0*/  IMAD.X R21, R152, 0x1, R13, P2 ;  /* 0x0000000198157824 */ /* 0x000fe200010e060d */
[----:B------:R-:W-:Y:S02]  /*8e3b0*/  SHF.R.U32.HI R162, RZ, 0x8, R167 ;  /* 0x00000008ffa27819 */ /* 0x000fe400000116a7 */
        /* <DEDUP_REMOVED lines=9> */
[----:B------:R-:W-:Y:S02]  /*8e450*/  LOP3.LUT R162, R162, 0xffff, RZ, 0xc0, !PT ;  /* 0x0000ffffa2a27812 */ /* 0x000fe400078ec0ff */
[----:B0-----:R-:W-:-:S05]  /*8e460*/  IADD3 R20, P2, R171, R4, RZ ;  /* 0x00000004ab147210 */ /* 0x001fca0007f5e0ff */
[----:B------:R-:W-:Y:S01]  /*8e470*/  IMAD.X R21, R152, 0x1, R3, P2 ;  /* 0x0000000198157824 */ /* 0x000fe200010e0603 */
[----:B------:R-:W-:-:S04]  /*8e480*/  SHF.R.U32.HI R152, RZ, 0x8, R169 ;  /* 0x00000008ff987819 */ /* 0x000fc800000116a9 */
[----:B------:R-:W-:Y:S01]  /*8e490*/  LOP3.LUT R152, R152, 0xffff, RZ, 0xc0, !PT ;  /* 0x0000ffff98987812 */ /* 0x000fe200078ec0ff */
[----:B------:R0:W-:Y:S03]  /*8e4a0*/  STL.64 [R1+0x1558], R20 ;  /* 0x0015581401007387 */ /* 0x0001e60000100a00 */
[----:B------:R-:W-:Y:S02]  /*8e4b0*/  PRMT R162, R152, 0x3340, R162 ;  /* 0x0000334098a27816 */ /* 0x000fe400000000a2 */
[----:B------:R-:W-:Y:S02]  /*8e4c0*/  SHF.R.S32.HI R152, RZ, 0x1f, R170 ;  /* 0x0000001fff987819 */ /* 0x000fe400000114aa */
[----:B------:R-:W-:Y:S02]  /*8e4d0*/  SHF.R.U32.HI R155, RZ, 0x8, R18 ;  /* 0x00000008ff9b7819 */ /* 0x000fe40000011612 */
[----:B0-----:R-:W-:-:S05]  /*8e4e0*/  IADD3 R20, P2, R170, R2, RZ ;  /* 0x00000002aa147210 */ /* 0x001fca0007f5e0ff */
[----:B------:R-:W-:Y:S01]  /*8e4f0*/  IMAD.X R21, R152, 0x1, R13, P2 ;  /* 0x0000000198157824 */ /* 0x000fe200010e060d */
[----:B------:R-:W-:Y:S02]  /*8e500*/  IADD3 R18, P2, R170, R0, RZ ;  /* 0x00000000aa127210 */ /* 0x000fe40007f5e0ff */
[----:B------:R-:W-:Y:S02]  /*8e510*/  SHF.R.U32.HI R154, RZ, 0x8, R165 ;  /* 0x00000008ff9a7819 */ /* 0x000fe400000116a5 */
[----:B------:R-:W-:Y:S01]  /*8e520*/  SHF.R.U32.HI R165, RZ, 0x8, R10 ;  /* 0x00000008ffa57819 */ /* 0x000fe2000001160a */
[----:B------:R-:W-:Y:S01]  /*8e530*/  IMAD.X R19, R152, 0x1, R7, P2 ;  /* 0x0000000198137824 */ /* 0x000fe200010e0607 */
[----:B------:R-:W-:Y:S02]  /*8e540*/  IADD3 R10, P2, R170, R6, RZ ;  /* 0x00000006aa0a7210 */ /* 0x000fe40007f5e0ff */
[----:B------:R-:W-:Y:S02]  /*8e550*/  SHF.R.U32.HI R157, RZ, 0x8, R164 ;  /* 0x00000008ff9d7819 */ /* 0x000fe400000116a4 */
[----:B------:R-:W-:Y:S01]  /*8e560*/  SHF.R.U32.HI R164, RZ, 0x8, R11 ;  /* 0x00000008ffa47819 */ /* 0x000fe2000001160b */
[----:B------:R-:W-:Y:S01]  /*8e570*/  IMAD.X R11, R152, 0x1, R5, P2 ;  /* 0x00000001980b7824 */ /* 0x000fe200010e0605 */
[----:B------:R-:W-:-:S02]  /*8e580*/  SHF.R.U32.HI R153, RZ, 0x8, R166 ;  /* 0x00000008ff997819 */ /* 0x000fc400000116a6 */
[----:B------:R-:W-:Y:S01]  /*8e590*/  SHF.R.U32.HI R163, RZ, 0x8, R163 ;  /* 0x00000008ffa37819 */ /* 0x000fe200000116a3 */
[----:B------:R-:W-:Y:S01]  /*8e5a0*/  STL.64 [R1+0x1550], R20 ;  /* 0x0015501401007387 */ /* 0x000fe20000100a00 */
[----:B------:R-:W-:Y:S02]  /*8e5b0*/  LOP3.LUT R153, R153, 0xffff, RZ, 0xc0, !PT ;  /* 0x0000ffff99997812 */ /* 0x000fe400078ec0ff */
[----:B------:R-:W-:Y:S01]  /*8e5c0*/  LOP3.LUT R163, R163, 0xffff, RZ, 0xc0, !PT ;  /* 0x0000ffffa3a37812 */ /* 0x000fe200078ec0ff */
[----:B------:R-:W-:Y:S01]  /*8e5d0*/  STL.64 [R1+0x1570], R18 ;  /* 0x0015701201007387 */ /* 0x000fe20000100a00 */
[----:B---3--:R-:W-:-:S03]  /*8e5e0*/  F2FP.SATFINITE.E4M3.F32.PACK_AB_MERGE_C R161, R242, R241, RZ ;  /* 0x000000f1f2a1723e */ /* 0x008fc600048070ff */
[----:B------:R0:W-:Y:S01]  /*8e5f0*/  STL.64 [R1+0x1588], R10 ;  /* 0x0015880a01007387 */ /* 0x0001e20000100a00 */
[----:B------:R-:W-:-:S03]  /*8e600*/  PRMT R163, R153, 0x3340, R163 ;  /* 0x0000334099a37816 */ /* 0x000fc600000000a3 */
[----:B------:R-:W2:Y:S01]  /*8e610*/  LDL.LU R240, [R1+0x40] ;  /* 0x0000400001f07983 */ /* 0x000ea20000300800 */
[----:B------:R-:W-:-:S03]  /*8e620*/  LOP3.LUT R154, R154, 0xffff, RZ, 0xc0, !PT ;  /* 0x0000ffff9a9a7812 */ /* 0x000fc600078ec0ff */
[----:B------:R-:W2:Y:S01]  /*8e630*/  LDL.LU R241, [R1+0x44] ;  /* 0x0000440001f17983 */ /* 0x000ea20000300800 */
[----:B------:R-:W-:Y:S02]  /*8e640*/  LOP3.LUT R157, R157, 0xffff, RZ, 0xc0, !PT ;  /* 0x0000ffff9d9d7812 */ /* 0x000fe400078ec0ff */
[----:B0-----:R-:W-:Y:S01]  /*8e650*/  IADD3 R10, P2, R170, R4, RZ ;  /* 0x00000004aa0a7210 */ /* 0x001fe20007f5e0ff */
[----:B------:R-:W3:Y:S01]  /*8e660*/  LDL.LU R242, [R1+0x48] ;  /* 0x0000480001f27983 */ /* 0x000ee20000300800 */
[----:B------:R-:W-:Y:S02]  /*8e670*/  LOP3.LUT R155, R155, 0xffff, RZ, 0xc0, !PT ;  /* 0x0000ffff9b9b7812 */ /* 0x000fe400078ec0ff */
[----:B------:R-:W-:Y:S01]  /*8e680*/  SHF.R.U32.HI R153, RZ, 0x8, R168 ;  /* 0x00000008ff997819 */ /* 0x000fe200000116a8 */
[----:B------:R-:W-:Y:S01]  /*8e690*/  IMAD.X R11, R152, 0x1, R3, P2 ;  /* 0x00000001980b7824 */ /* 0x000fe200010e0603 */
[----:B------:R-:W-:Y:S01]  /*8e6a0*/  PRMT R157, R154, 0x3340, R157 ;  /* 0x000033409a9d7816 */ /* 0x000fe2000000009d */
[----:B------:R-:W-:Y:S01]  /*8e6b0*/  BAR.SYNC.DEFER_BLOCKING 0x0 ;  /* 0x0000000000007b1d */ /* 0x000fe20000010000 */
[----:B------:R-:W-:-:S02]  /*8e6c0*/  PRMT R155, R155, 0x3340, R0 ;  /* 0x000033409b9b7816 */ /* 0x000fc40000000000 */
[----:B------:R-:W-:Y:S02]  /*8e6d0*/  LOP3.LUT R153, R153, 0xffff, RZ, 0xc0, !PT ;  /* 0x0000ffff99997812 */ /* 0x000fe400078ec0ff */
[----:B----4-:R-:W-:Y:S02]  /*8e6e0*/  F2FP.SATFINITE.E4M3.F32.PACK_AB_MERGE_C R160, R244, R243, RZ ;  /* 0x000000f3f4a0723e */ /* 0x010fe400048070ff */
[----:B------:R-:W-:Y:S01]  /*8e6f0*/  PRMT R157, R157, 0x5410, R155 ;  /* 0x000054109d9d7816 */ /* 0x000fe2000000009b */
[----:B------:R0:W-:Y:S01]  /*8e700*/  STL.64 [R1+0x1580], R10 ;  /* 0x0015800a01007387 */ /* 0x0001e20000100a00 */
[----:B------:R-:W-:Y:S02]  /*8e710*/  PRMT R153, R153, 0x3340, R0 ;  /* 0x0000334099997816 */ /* 0x000fe40000000000 */
[----:B------:R-:W-:Y:S01]  /*8e720*/  SHF.R.S32.HI R155, RZ, 0x1f, R173 ;  /* 0x0000001fff9b7819 */ /* 0x000fe200000114ad */
[----:B------:R-:W3:Y:S01]  /*8e730*/  LDL.LU R243, [R1+0x4c] ;  /* 0x00004c0001f37983 */ /* 0x000ee20000300800 */
[----:B------:R-:W-:-:S02]  /*8e740*/  F2FP.SATFINITE.E4M3.F32.PACK_AB_MERGE_C R159, R246, R245, RZ ;  /* 0x000000f5f69f723e */ /* 0x000fc400048070ff */
[----:B------:R-:W-:Y:S01]  /*8e750*/  PRMT R152, R163, 0x5410, R153 ;  /* 0x00005410a3987816 */ /* 0x000fe20000000099 */
[----:B------:R-:W4:Y:S01]  /*8e760*/  LDL.LU R244, [R1+0x46c0] ;  /* 0x0046c00001f47983 */ /* 0x000f220000300800 */
[----:B0-----:R-:W-:-:S03]  /*8e770*/  IADD3 R10, P2, R173, R2, RZ ;  /* 0x00000002ad0a7210 */ /* 0x001fc60007f5e0ff */
[----:B------:R-:W3:Y:S01]  /*8e780*/  LDL.LU R245, [R1+0xe0c] ;  /* 0x000e0c0001f57983 */ /* 0x000ee20000300800 */
[----:B------:R-:W-:-:S03]  /*8e790*/  F2FP.SATFINITE.E4M3.F32.PACK_AB_MERGE_C R158, R248, R247, RZ ;  /* 0x000000f7f89e723e */ /* 0x000fc600048070ff */
[----:B------:R-:W3:Y:S01]  /*8e7a0*/  LDL.LU R246, [R1+0x1414] ;  /* 0x0014140001f67983 */ /* 0x000ee20000300800 */
[----:B------:R-:W-:Y:S01]  /*8e7b0*/  IMAD.X R11, R155, 0x1, R13, P2 ;  /* 0x000000019b0b7824 */ /* 0x000fe200010e060d */
[----:B------:R-:W-:Y:S02]  /*8e7c0*/  SHF.R.U32.HI R156, RZ, 0x8, R12 ;  /* 0x00000008ff9c7819 */ /* 0x000fe4000001160c */
[----:B------:R-:W3:Y:S01]  /*8e7d0*/  LDL.LU R247, [R1+0x46bc] ;  /* 0x0046bc0001f77983 */ /* 0x000ee20000300800 */
[----:B------:R-:W-:-:S03]  /*8e7e0*/  PRMT R152, R152, 0x5210, R9 ;  /* 0x0000521098987816 */ /* 0x000fc60000000009 */
[----:B------:R-:W3:Y:S04]  /*8e7f0*/  LDL.LU R248, [R1+0xe08] ;  /* 0x000e080001f87983 */ /* 0x000ee80000300800 */
[----:B------:R-:W3:Y:S04]  /*8e800*/  LDL.LU R12, [R1+0x1410] ;  /* 0x00141000010c7983 */ /* 0x000ee80000300800 */
[----:B------:R-:W3:Y:S04]  /*8e810*/  LDL.LU R9, [R1+0x4690] ;  /* 0x0046900001097983 */ /* 0x000ee80000300800 */
[----:B------:R0:W-:Y:S04]  /*8e820*/  STL.64 [R1+0x1548], R10 ;  /* 0x0015480a01007387 */ /* 0x0001e80000100a00 */
[----:B0-----:R-:W3:Y:S04]  /*8e830*/  LDL.LU R10, [R1+0x1018] ;  /* 0x00101800010a7983 */ /* 0x001ee80000300800 */
[----:B------:R-:W3:Y:S01]  /*8e840*/  LDL.LU R11, [R1+0x468c] ;  /* 0x00468c00010b7983 */ /* 0x000ee20000300800 */
[----:B------:R-:W-:-:S04]  /*8e850*/  SHF.R.U32.HI R154, RZ, 0x8, R17 ;  /* 0x00000008ff9a7819 */ /* 0x000fc80000011611 */
[----:B------:R-:W-:-:S04]  /*8e860*/  LOP3.LUT R154, R154, 0xffff, RZ, 0xc0, !PT ;  /* 0x0000ffff9a9a7812 */ /* 0x000fc800078ec0ff */
[----:B------:R-:W-:Y:S02]  /*8e870*/  PRMT R154, R154, 0x3340, R0 ;  /* 0x000033409a9a7816 */ /* 0x000fe40000000000 */
[----:B------:R-:W-:Y:S02]  /*8e880*/  IADD3 R18, P2, R173, R0, RZ ;  /* 0x00000000ad127210 */ /* 0x000fe40007f5e0ff */
[----:B------:R-:W-:-:S03]  /*8e890*/  PRMT R153, R162, 0x5410, R154 ;  /* 0x00005410a2997816 */ /* 0x000fc6000000009a */
[----:B------:R-:W-:Y:S01]  /*8e8a0*/  IMAD.X R19, R155, 0x1, R7, P2 ;  /* 0x000000019b137824 */ /* 0x000fe200010e0607 */
[----:B------:R-:W-:Y:S02]  /*8e8b0*/  PRMT R153, R153, 0x5210, R16 ;  /* 0x0000521099997816 */ /* 0x000fe40000000010 */
[----:B------:R-:W-:Y:S02]  /*8e8c0*/  IADD3 R16, P2, R173, R6, RZ ;  /* 0x00000006ad107210 */ /* 0x000fe40007f5e0ff */
[----:B------:R-:W-:Y:S02]  /*8e8d0*/  PRMT R154, R157, 0x5210, R14 ;  /* 0x000052109d9a7816 */ /* 0x000fe4000000000e */
[----:B------:R-:W3:Y:S01]  /*8e8e0*/  LDL.LU R14, [R1+0x1014] ;  /* 0x00101400010e7983 */ /* 0x000ee20000300800 */
[----:B------:R-:W-:-:S03]  /*8e8f0*/  IMAD.X R17, R155, 0x1, R5, P2 ;  /* 0x000000019b117824 */ /* 0x000fc600010e0605 */
        /* <DEDUP_REMOVED lines=10> */
[----:B------:R-:W-:-:S04]  /*8e9a0*/  PRMT R156, R165, 0x3340, R0 ;  /* 0x00003340a59c7816 */ /* 0x000fc80000000000 */
        /* <DEDUP_REMOVED lines=11> */
[----:B------:R-:W-:Y:S01]  /*8ea60*/  PRMT R155, R156, 0x5210, R15 ;  /* 0x000052109c9b7816 */ /* 0x000fe2000000000f */
[----:B------:R-:W-:Y:S01]  /*8ea70*/  BAR.SYNC.DEFER_BLOCKING 0x0 ;  /* 0x0000000000007b1d */ /* 0x000fe20000010000 */
[----:B------:R-:W-:-:S05]  /*8ea80*/  LOP3.LUT R166, R161, 0xffff, RZ, 0xc0, !PT ;  /* 0x0000ffffa1a67812 */ /* 0x000fca00078ec0ff */
[----:B------:R2:W-:Y:S02]  /*8ea90*/  STSM.16.M88.4 [R222], R152 ;  /* 0x00000098de007844 */ /* 0x0005e40000000200 */
[----:B------:R-:W-:Y:S01]  /*8eaa0*/  BAR.SYNC.DEFER_BLOCKING 0x0 ;  /* 0x0000000000007b1d */ /* 0x000fe20000010000 */
[----:B----4-:R-:W-:-:S05]  /*8eab0*/  LOP3.LUT R164, R244, 0xffff, RZ, 0xc0, !PT ;  /* 0x0000fffff4a47812 */ /* 0x010fca00078ec0ff */
[----:B------:R-:W0:Y:S01]  /*8eac0*/  LDS.128 R20, [R8] ;  /* 0x0000000008147984 */ /* 0x000e220000000c00 */
[----:B--2---:R-:W-:-:S03]  /*8ead0*/  F2FP.SATFINITE.E4M3.F32.PACK_AB_MERGE_C R154, R241, R240, RZ ;  /* 0x000000f0f19a723e */ /* 0x004fc600048070ff */
[----:B------:R-:W2:Y:S04]  /*8eae0*/  LDL.LU R240, [R1+0xa58] ;  /* 0x000a580001f07983 */ /* 0x000ea80000300800 */
[----:B------:R-:W2:Y:S01]  /*8eaf0*/  LDL.LU R241, [R1+0xa5c] ;  /* 0x000a5c0001f17983 */ /* 0x000ea20000300800 */
[----:B---3--:R-:W-:-:S03]  /*8eb00*/  F2FP.SATFINITE.E4M3.F32.PACK_AB_MERGE_C R153, R243, R242, RZ ;  /* 0x000000f2f399723e */ /* 0x008fc600048070ff */
[----:B------:R-:W3:Y:S04]  /*8eb10*/  LDL.LU R242, [R1+0xa60] ;  /* 0x000a600001f27983 */ /* 0x000ee80000300800 */
[----:B------:R-:W3:Y:S01]  /*8eb20*/  LDL.LU R243, [R1+0xa64] ;  /* 0x000a640001f37983 */ /* 0x000ee20000300800 */
[----:B------:R-:W-:Y:S02]  /*8eb30*/  LOP3.LUT R169, R245, 0xffff, RZ, 0xc0, !PT ;  /* 0x0000fffff5a97812 */ /* 0x000fe400078ec0ff */
[----:B------:R-:W-:Y:S01]  /*8eb40*/  LOP3.LUT R163, R246, 0xffff, RZ, 0xc0, !PT ;  /* 0x0000fffff6a37812 */ /* 0x000fe200078ec0ff */
[----:B------:R-:W4:Y:S01]  /*8eb50*/  LDL.LU R244, [R1+0x850] ;  /* 0x0008500001f47983 */ /* 0x000f220000300800 */
[----:B------:R-:W-:-:S03]  /*8eb60*/  LOP3.LUT R171, R247, 0xffff, RZ, 0xc0, !PT ;  /* 0x0000fffff7ab7812 */ /* 0x000fc600078ec0ff */
[----:B------:R-:W4:Y:S01]  /*8eb70*/  LDL.LU R245, [R1+0x854] ;  /* 0x0008540001f57983 */ /* 0x000f220000300800 */
[----:B------:R-:W-:-:S03]  /*8eb80*/  LOP3.LUT R167, R248, 0xffff, RZ, 0xc0, !PT ;  /* 0x0000fffff8a77812 */ /* 0x000fc600078ec0ff */
[----:B------:R-:W4:Y:S01]  /*8eb90*/  LDL.LU R246, [R1+0x858] ;  /* 0x0008580001f67983 */ /* 0x000f220000300800 */
[----:B------:R-:W-:-:S03]  /*8eba0*/  LOP3.LUT R165, R12, 0xffff, RZ, 0xc0, !PT ;  /* 0x0000ffff0ca57812 */ /* 0x000fc600078ec0ff */
[----:B------:R-:W4:Y:S04]  /*8ebb0*/  LDL.LU R247, [R1+0x85c] ;  /* 0x00085c0001f77983 */ /* 0x000f280000300800 */
        /* <DEDUP_REMOVED lines=13> */
[----:B------:R-:W-:Y:S02]  /*8ec90*/  PRMT R152, R166, 0x3340, R0 ;  /* 0x00003340a6987816 */ /* 0x000fe40000000000 */
[----:B------:R-:W-:Y:S02]  /*8eca0*/  PRMT R156, R168, 0x3340, R161 ;  /* 0x00003340a89c7816 */ /* 0x000fe400000000a1 */
[----:B------:R-:W-:-:S02]  /*8ecb0*/  LOP3.LUT R172, R160, 0xffff, RZ, 0xc0, !PT ;  /* 0x0000ffffa0ac7812 */ /* 0x000fc400078ec0ff */
[----:B------:R-:W-:Y:S02]  /*8ecc0*/  LOP3.LUT R170, R14, 0xffff, RZ, 0xc0, !PT ;  /* 0x0000ffff0eaa7812 */ /* 0x000fe400078ec0ff */
[----:B------:R-:W-:Y:S02]  /*8ecd0*/  PRMT R156, R156, 0x5410, R152 ;  /* 0x000054109c9c7816 */ /* 0x000fe40000000098 */
[----:B------:R-:W-:Y:S02]  /*8ece0*/  PRMT R152, R172, 0x3340, R0 ;  /* 0x00003340ac987816 */ /* 0x000fe40000000000 */
[----:B------:R-:W-:Y:S02]  /*8ecf0*/  PRMT R155, R173, 0x3340, R170 ;  /* 0x00003340ad9b7816 */ /* 0x000fe400000000aa */
[----:B------:R-:W-:Y:S02]  /*8ed00*/  LOP3.LUT R9, R159, 0xffff, RZ, 0xc0, !PT ;  /* 0x0000ffff9f097812 */ /* 0x000fe400078ec0ff */
[----:B------:R-:W-:-:S02]  /*8ed10*/  PRMT R155, R155, 0x5410, R152 ;  /* 0x000054109b9b7816 */ /* 0x000fc40000000098 */
[----:B------:R-:W-:Y:S02]  /*8ed20*/  LOP3.LUT R16, R158, 0xffff, RZ, 0xc0, !PT ;  /* 0x0000ffff9e107812 */ /* 0x000fe400078ec0ff */
[----:B------:R-:W-:Y:S02]  /*8ed30*/  LOP3.LUT R14, R154, 0xffff, RZ, 0xc0, !PT ;  /* 0x0000ffff9a0e7812 */ /* 0x000fe400078ec0ff */
[----:B------:R-:W-:Y:S02]  /*8ed40*/  LOP3.LUT R15, R153, 0xffff, RZ, 0xc0, !PT ;  /* 0x0000ffff990f7812 */ /* 0x000fe400078ec0ff */
[----:B------:R-:W-:Y:S02]  /*8ed50*/  PRMT R152, R162, 0x4210, R9 ;  /* 0x00004210a2987816 */ /* 0x000fe40000000009 */
[----:B------:R-:W-:Y:S02]  /*8ed60*/  PRMT R153, R157, 0x4210, R16 ;  /* 0x000042109d997816 */ /* 0x000fe40000000010 */
[----:B------:R-:W-:-:S02]  /*8ed70*/  PRMT R154, R156, 0x4210, R14 ;  /* 0x000042109c9a7816 */ /* 0x000fc4000000000e */
[----:B------:R-:W-:Y:S01]  /*8ed80*/  PRMT R155, R155, 0x4210, R15 ;  /* 0x000042109b9b7816 */ /* 0x000fe2000000000f */
[----:B------:R-:W-:Y:S01]  /*8ed90*/  BAR.SYNC.DEFER_BLOCKING 0x0 ;  /* 0x0000000000007b1d */ /* 0x000fe20000010000 */
[----:B------:R-:W-:-:S05]  /*8eda0*/  IADD3 R18, P2, R176, R2, RZ ;  /* 0x00000002b0127210 */ /* 0x000fca0007f5e0ff */
[----:B0-----:R-:W-:Y:S04]  /*8edb0*/  STL.64 [R1+0xa20], R20 ;  /* 0x000a201401007387 */ /* 0x001fe80000100a00 */
[----:B------:R-:W-:Y:S04]  /*8edc0*/  STL.64 [R1+0xa28], R22 ;  /* 0x000a281601007387 */ /* 0x000fe80000100a00 */
[----:B------:R0:W-:Y:S02]  /*8edd0*/  STSM.16.M88.4 [R222], R152 ;  /* 0x00000098de007844 */ /* 0x0001e40000000200 */
[----:B0-----:R-:W-:-:S05]  /*8ede0*/  SHF.R.S32.HI R152, RZ, 0x1f, R176 ;  /* 0x0000001fff987819 */ /* 0x001fca00000114b0 */
[----:B------:R-:W-:-:S05]  /*8edf0*/  IMAD.X R19, R152, 0x1, R13, P2 ;  /* 0x0000000198137824 */ /* 0x000fca00010e060d */
[----:B------:R0:W-:Y:S01]  /*8ee00*/  STL.64 [R1+0x1528], R18 ;  /* 0x0015281201007387 */ /* 0x0001e20000100a00 */
[----:B------:R-:W-:Y:S02]  /*8ee10*/  F2FP.SATFINITE.E4M3.F32.PACK_AB_MERGE_C R20, R233, R232, RZ ;  /* 0x000000e8e914723e */ /* 0x000fe400048070ff */
[----:B0-----:R-:W-:Y:S02]  /*8ee20*/  IADD3 R18, P2, R176, R0, RZ ;  /* 0x00000000b0127210 */ /* 0x001fe40007f5e0ff */
[----:B------:R-:W-:-:S03]  /*8ee30*/  F2FP.SATFINITE.E4M3.F32.PACK_AB_MERGE_C R17, R235, R234, RZ ;  /* 0x000000eaeb11723e */ /* 0x000fc600048070ff */
[----:B------:R-:W-:Y:S01]  /*8ee40*/  IMAD.X R19, R152, 0x1, R7, P2 ;  /* 0x0000000198137824 */ /* 0x000fe200010e0607 */
        /* <DEDUP_REMOVED lines=14> */
[----:B------:R-:W-:-:S04]  /*8ef30*/  SHF.R.U32.HI R162, RZ, 0x8, R165 ;  /* 0x00000008ffa27819 */ /* 0x000fc800000116a5 */
[----:B------:R-:W-:Y:S02]  /*8ef40*/  LOP3.LUT R162, R162, 0xffff, RZ, 0xc0, !PT ;  /* 0x0000ffffa2a27812 */ /* 0x000fe400078ec0ff */
[----:B--2---:R-:W-:-:S05]  /*8ef50*/  F2FP.SATFINITE.E4M3.F32.PACK_AB_MERGE_C R18, R241, R240, RZ ;  /* 0x000000f0f112723e */ /* 0x004fca00048070ff */
[----:B------:R0:W-:Y:S01]  /*8ef60*/  STL [R1+0x481c], R18 ;  /* 0x00481c1201007387 */ /* 0x0001e20000100800 */
[----:B---3--:R-:W-:Y:S02]  /*8ef70*/  F2FP.SATFINITE.E4M3.F32.PACK_AB_MERGE_C R17, R243, R242, RZ ;  /* 0x000000f2f311723e */ /* 0x008fe400048070ff */
[----:B0-----:R-:W-:-:S03]  /*8ef80*/  IADD3 R18, P2, R175, R2, RZ ;  /* 0x00000002af127210 */ /* 0x001fc60007f5e0ff */
[----:B------:R-:W-:Y:S02]  /*8ef90*/  STL [R1+0x4700], R17 ;  /* 0x0047001101007387 */ /* 0x000fe40000100800 */
[----:B------:R-:W-:-:S05]  /*8efa0*/  IMAD.X R19, R152, 0x1, R13, P2 ;  /* 0x0000000198137824 */ /* 0x000fca00010e060d */
[----:B------:R0:W-:Y:S02]  /*8efb0*/  STL.64 [R1+0x14f8], R18 ;  /* 0x0014f81201007387 */ /* 0x0001e40000100a00 */
[----:B0-----:R-:W-:Y:S02]  /*8efc0*/  IADD3 R18, P2, R175, R0, RZ ;  /* 0x00000000af127210 */ /* 0x001fe40007f5e0ff */
[----:B----4-:R-:W-:-:S03]  /*8efd0*/  F2FP.SATFINITE.E4M3.F32.PACK_AB_MERGE_C R157, R11, R10, RZ ;  /* 0x0000000a0b9d723e */ /* 0x010fc600048070ff */
[----:B------:R-:W-:Y:S01]  /*8efe0*/  IMAD.X R19, R152, 0x1, R7, P2 ;  /* 0x0000000198137824 */ /* 0x000fe200010e0607 */
[----:B------:R-:W-:-:S05]  /*8eff0*/  IADD3 R10, P2, R175, R6, RZ ;  /* 0x00000006af0a7210 */ /* 0x000fca0007f5e0ff */
[----:B------:R-:W-:Y:S01]  /*8f000*/  IMAD.X R11, R152, 0x1, R5, P2 ;  /* 0x00000001980b7824 */ /* 0x000fe200010e0605 */
[----:B------:R-:W-:Y:S04]  /*8f010*/  STL.64 [R1+0x14e8], R18 ;  /* 0x0014e81201007387 */ /* 0x000fe80000100a00 */
[----:B------:R0:W-:Y:S02]  /*8f020*/  STL.64 [R1+0x14e0], R10 ;  /* 0x0014e00a01007387 */ /* 0x0001e40000100a00 */
[----:B0-----:R-:W-:-:S05]  /*8f030*/  IADD3 R10, P2, R175, R4, RZ ;  /* 0x00000004af0a7210 */ /* 0x001fca0007f5e0ff */
[----:B------:R-:W-:Y:S01]  /*8f040*/  IMAD.X R11, R152, 0x1, R3, P2 ;  /* 0x00000001980b7824 */ /* 0x000fe200010e0603 */
[----:B------:R-:W-:-:S04]  /*8f050*/  SHF.R.U32.HI R152, RZ, 0x8, R171 ;  /* 0x00000008ff987819 */ /* 0x000fc800000116ab */
[----:B------:R-:W-:Y:S01]  /*8f060*/  LOP3.LUT R152, R152, 0xffff, RZ, 0xc0, !PT ;  /* 0x0000ffff98987812 */ /* 0x000fe200078ec0ff */
[----:B------:R0:W-:Y:S03]  /*8f070*/  STL.64 [R1+0x14d8], R10 ;  /* 0x0014d80a01007387 */ /* 0x0001e60000100a00 */
[----:B------:R-:W-:Y:S02]  /*8f080*/  PRMT R162, R152, 0x3340, R162 ;  /* 0x0000334098a27816 */ /* 0x000fe400000000a2 */
[----:B------:R-:W-:Y:S02]  /*8f090*/  SHF.R.S32.HI R152, RZ, 0x1f, R174 ;  /* 0x0000001fff987819 */ /* 0x000fe400000114ae */
[----:B0-----:R-:W-:-:S05]  /*8f0a0*/  IADD3 R10, P2, R174, R2, RZ ;  /* 0x00000002ae0a7210 */ /* 0x001fca0007f5e0ff */
[----:B------:R-:W-:-:S05]  /*8f0b0*/  IMAD.X R11, R152, 0x1, R13, P2 ;  /* 0x00000001980b7824 */ /* 0x000fca00010e060d */
[----:B------:R0:W-:Y:S02]  /*8f0c0*/  STL.64 [R1+0x14d0], R10 ;  /* 0x0014d00a01007387 */ /* 0x0001e40000100a00 */
[----:B0-----:R-:W-:-:S05]  /*8f0d0*/  IADD3 R10, P2, R174, R0, RZ ;  /* 0x00000000ae0a7210 */ /* 0x001fca0007f5e0ff */
[----:B------:R-:W-:-:S05]  /*8f0e0*/  IMAD.X R11, R152, 0x1, R7, P2 ;  /* 0x00000001980b7824 */ /* 0x000fca00010e0607 */
[----:B------:R0:W-:Y:S02]  /*8f0f0*/  STL.64 [R1+0x14f0], R10 ;  /* 0x0014f00a01007387 */ /* 0x0001e40000100a00 */
[----:B0-----:R-:W-:-:S05]  /*8f100*/  IADD3 R10, P2, R174, R6, RZ ;  /* 0x00000006ae0a7210 */ /* 0x001fca0007f5e0ff */
[----:B------:R-:W-:-:S05]  /*8f110*/  IMAD.X R11, R152, 0x1, R5, P2 ;  /* 0x00000001980b7824 */ /* 0x000fca00010e0605 */
[----:B------:R0:W-:Y:S04]  /*8f120*/  STL.64 [R1+0x1508], R10 ;  /* 0x0015080a01007387 */ /* 0x0001e80000100a00 */
[----:B------:R-:W2:Y:S04]  /*8f130*/  LDL.LU R240, [R1+0x50] ;  /* 0x0000500001f07983 */ /* 0x000ea80000300800 */
[----:B------:R-:W2:Y:S01]  /*8f140*/  LDL.LU R241, [R1+0x54] ;  /* 0x0000540001f17983 */ /* 0x000ea20000300800 */
[----:B------:R-:W-:Y:S02]  /*8f150*/  SHF.R.U32.HI R153, RZ, 0x8, R164 ;  /* 0x00000008ff997819 */ /* 0x000fe400000116a4 */
[----:B------:R-:W-:Y:S01]  /*8f160*/  SHF.R.U32.HI R163, RZ, 0x8, R163 ;  /* 0x00000008ffa37819 */ /* 0x000fe200000116a3 */
[----:B------:R-:W3:Y:S01]  /*8f170*/  LDL.LU R242, [R1+0x58] ;  /* 0x0000580001f27983 */ /* 0x000ee20000300800 */
[----:B0-----:R-:W-:-:S02]  /*8f180*/  IADD3 R10, P2, R174, R4, RZ ;  /* 0x00000004ae0a7210 */ /* 0x001fc40007f5e0ff */
[----:B------:R-:W-:Y:S02]  /*8f190*/  LOP3.LUT R153, R153, 0xffff, RZ, 0xc0, !PT ;  /* 0x0000ffff99997812 */ /* 0x000fe400078ec0ff */
[----:B------:R-:W-:Y:S01]  /*8f1a0*/  LOP3.LUT R163, R163, 0xffff, RZ, 0xc0, !PT ;  /* 0x0000ffffa3a37812 */ /* 0x000fe200078ec0ff */
[----:B------:R-:W-:Y:S01]  /*8f1b0*/  IMAD.X R11, R152, 0x1, R3, P2 ;  /* 0x00000001980b7824 */ /* 0x000fe200010e0603 */
[----:B------:R-:W-:Y:S02]  /*8f1c0*/  SHF.R.U32.HI R154, RZ, 0x8, R167 ;  /* 0x00000008ff9a7819 */ /* 0x000fe400000116a7 */
[----:B------:R-:W-:Y:S02]  /*8f1d0*/  PRMT R163, R153, 0x3340, R163 ;  /* 0x0000334099a37816 */ /* 0x000fe400000000a3 */
[----:B------:R-:W-:Y:S01]  /*8f1e0*/  SHF.R.U32.HI R153, RZ, 0x8, R169 ;  /* 0x00000008ff997819 */ /* 0x000fe200000116a9 */
[----:B------:R0:W-:Y:S01]  /*8f1f0*/  STL.64 [R1+0x1500], R10 ;  /* 0x0015000a01007387 */ /* 0x0001e20000100a00 */
[----:B------:R-:W-:-:S02]  /*8f200*/  SHF.R.U32.HI R155, RZ, 0x8, R168 ;  /* 0x00000008ff9b7819 */ /* 0x000fc400000116a8 */
[----:B------:R-:W-:Y:S01]  /*8f210*/  SHF.R.U32.HI R161, RZ, 0x8, R161 ;  /* 0x00000008ffa17819 */ /* 0x000fe200000116a1 */
[----:B------:R-:W3:Y:S01]  /*8f220*/  LDL.LU R243, [R1+0x5c] ;  /* 0x00005c0001f37983 */ /* 0x000ee20000300800 */
[----:B------:R-:W-:Y:S02]  /*8f230*/  F2FP.SATFINITE.E4M3.F32.PACK_AB_MERGE_C R160, R245, R244, RZ ;  /* 0x000000f4f5a0723e */ /* 0x000fe400048070ff */
[----:B------:R-:W-:Y:S01]  /*8f240*/  SHF.R.U32.HI R156, RZ, 0x8, R166 ;  /* 0x00000008ff9c7819 */ /* 0x000fe200000116a6 */
[----:B------:R-:W4:Y:S01]  /*8f250*/  LDL.LU R244, [R1+0x46d0] ;  /* 0x0046d00001f47983 */ /* 0x000f220000300800 */
[----:B------:R-:W-:Y:S02]  /*8f260*/  LOP3.LUT R153, R153, 0xffff, RZ, 0xc0, !PT ;  /* 0x0000ffff99997812 */ /* 0x000fe400078ec0ff */
[----:B------:R-:W-:Y:S01]  /*8f270*/  LOP3.LUT R154, R154, 0xffff, RZ, 0xc0, !PT ;  /* 0x0000ffff9a9a7812 */ /* 0x000fe200078ec0ff */
[----:B------:R-:W3:Y:S01]  /*8f280*/  LDL.LU R245, [R1+0xe14] ;  /* 0x000e140001f57983 */ /* 0x000ee20000300800 */
[----:B------:R-:W-:-:S02]  /*8f290*/  LOP3.LUT R155, R155, 0xffff, RZ, 0xc0, !PT ;  /* 0x0000ffff9b9b7812 */ /* 0x000fc400078ec0ff */
[----:B------:R-:W-:Y:S02]  /*8f2a0*/  LOP3.LUT R161, R161, 0xffff, RZ, 0xc0, !PT ;  /* 0x0000ffffa1a17812 */ /* 0x000fe400078ec0ff */
[----:B------:R-:W-:Y:S02]  /*8f2b0*/  LOP3.LUT R156, R156, 0xffff, RZ, 0xc0, !PT ;  /* 0x0000ffff9c9c7812 */ /* 0x000fe400078ec0ff */
[--C-:B------:R-:W-:Y:S02]  /*8f2c0*/  PRMT R153, R153, 0x3340, R0.reuse ;  /* 0x0000334099997816 */ /* 0x100fe40000000000 */
[--C-:B------:R-:W-:Y:S02]  /*8f2d0*/  PRMT R154, R154, 0x3340, R0.reuse ;  /* 0x000033409a9a7816 */ /* 0x100fe40000000000 */
[----:B------:R-:W-:Y:S02]  /*8f2e0*/  PRMT R161, R155, 0x3340, R161 ;  /* 0x000033409ba17816 */ /* 0x000fe400000000a1 */
[----:B------:R-:W-:-:S02]  /*8f2f0*/  PRMT R155, R156, 0x3340, R0 ;  /* 0x000033409c9b7816 */ /* 0x000fc40000000000 */
[----:B------:R-:W-:Y:S02]  /*8f300*/  PRMT R152, R163, 0x5410, R153 ;  /* 0x00005410a3987816 */ /* 0x000fe40000000099 */
[----:B------:R-:W-:Y:S02]  /*8f310*/  PRMT R153, R162, 0x5410, R154 ;  /* 0x00005410a2997816 */ /* 0x000fe4000000009a */
[----:B------:R-:W-:Y:S02]  /*8f320*/  PRMT R154, R161, 0x5410, R155 ;  /* 0x00005410a19a7816 */ /* 0x000fe4000000009b */
[----:B------:R-:W-:Y:S02]  /*8f330*/  SHF.R.S32.HI R155, RZ, 0x1f, R177 ;  /* 0x0000001fff9b7819 */ /* 0x000fe400000114b1 */
[----:B0-----:R-:W-:Y:S02]  /*8f340*/  IADD3 R10, P2, R177, R2, RZ ;  /* 0x00000002b10a7210 */ /* 0x001fe40007f5e0ff */
[----:B------:R-:W-:-:S02]  /*8f350*/  F2FP.SATFINITE.E4M3.F32.PACK_AB_MERGE_C R159, R247, R246, RZ ;  /* 0x000000f6f79f723e */ /* 0x000fc400048070ff */
[----:B------:R-:W3:Y:S01]  /*8f360*/  LDL.LU R246, [R1+0x141c] ;  /* 0x00141c0001f67983 */ /* 0x000ee20000300800 */
[----:B------:R-:W-:Y:S01]  /*8f370*/  IMAD.X R11, R155, 0x1, R13, P2 ;  /* 0x000000019b0b7824 */ /* 0x000fe200010e060d */
[----:B------:R-:W-:Y:S02]  /*8f380*/  F2FP.SATFINITE.E4M3.F32.PACK_AB_MERGE_C R158, R12, R248, RZ ;  /* 0x000000f80c9e723e */ /* 0x000fe400048070ff */
[----:B------:R-:W3:Y:S01]  /*8f390*/  LDL.LU R247, [R1+0x46cc] ;  /* 0x0046cc0001f77983 */ /* 0x000ee20000300800 */
[----:B------:R-:W-:-:S03]  /*8f3a0*/  PRMT R152, R152, 0x5210, R9 ;  /* 0x0000521098987816 */ /* 0x000fc60000000009 */
[----:B------:R-:W3:Y:S04]  /*8f3b0*/  LDL.LU R248, [R1+0xe10] ;  /* 0x000e100001f87983 */ /* 0x000ee80000300800 */
[----:B------:R-:W3:Y:S04]  /*8f3c0*/  LDL.LU R12, [R1+0x1418] ;  /* 0x00141800010c7983 */ /* 0x000ee80000300800 */
[----:B------:R-:W3:Y:S04]  /*8f3d0*/  LDL.LU R9, [R1+0x4698] ;  /* 0x0046980001097983 */ /* 0x000ee80000300800 */
[----:B------:R0:W-:Y:S01]  /*8f3e0*/  STL.64 [R1+0x14c8], R10 ;  /* 0x0014c80a01007387 */ /* 0x0001e20000100a00 */
[----:B------:R-:W-:-:S03]  /*8f3f0*/  PRMT R154, R154, 0x5210, R14 ;  /* 0x000052109a9a7816 */ /* 0x000fc6000000000e */
[----:B0-----:R-:W3:Y:S04]  /*8f400*/  LDL.LU R10, [R1+0x1020] ;  /* 0x00102000010a7983 */ /* 0x001ee80000300800 */
[----:B------:R-:W3:Y:S04]  /*8f410*/  LDL.LU R11, [R1+0x4694] ;  /* 0x00469400010b7983 */ /* 0x000ee80000300800 */
[----:B------:R-:W3:Y:S01]  /*8f420*/  LDL.LU R14, [R1+0x101c] ;  /* 0x00101c00010e7983 */ /* 0x000ee20000300800 */
[----:B------:R-:W-:Y:S02]  /*8f430*/  IADD3 R18, P2, R177, R0, RZ ;  /* 0x00000000b1127210 */ /* 0x000fe40007f5e0ff */
[----:B------:R-:W-:-:S03]  /*8f440*/  PRMT R153, R153, 0x5210, R16 ;  /* 0x0000521099997816 */ /* 0x000fc60000000010 */
[----:B------:R-:W-:Y:S01]  /*8f450*/  IMAD.X R19, R155, 0x1, R7, P2 ;  /* 0x000000019b137824 */ /* 0x000fe200010e0607 */
[----:B------:R-:W-:-:S05]  /*8f460*/  IADD3 R16, P2, R177, R6, RZ ;  /* 0x00000006b1107210 */ /* 0x000fca0007f5e0ff */
[----:B------:R-:W-:Y:S01]  /*8f470*/  IMAD.X R17, R155, 0x1, R5, P2 ;  /* 0x000000019b117824 */ /* 0x000fe200010e0605 */
[----:B------:R-:W-:Y:S04]  /*8f480*/  STL.64 [R1+0x14c0], R18 ;  /* 0x0014c01201007387 */ /* 0x000fe80000100a00 */
[----:B------:R0:W-:Y:S02]  /*8f490*/  STL.64 [R1+0x14b8], R16 ;  /* 0x0014b81001007387 */ /* 0x0001e40000100a00 */
[----:B0-----:R-:W-:-:S05]  /*8f4a0*/  IADD3 R16, P2, R177, R4, RZ ;  /* 0x00000004b1107210 */ /* 0x001fca0007f5e0ff */
[----:B------:R-:W-:-:S05]  /*8f4b0*/  IMAD.X R17, R155, 0x1, R3, P2 ;  /* 0x000000019b117824 */ /* 0x000fca00010e0603 */
[----:B------:R-:W-:Y:S01]  /*8f4c0*/  STL.64 [R1+0x14b0], R16 ;  /* 0x0014b01001007387 */ /* 0x000fe20000100a00 */
[----:B------:R-:W-:Y:S06]  /*8f4d0*/  BAR.SYNC.DEFER_BLOCKING 0x0 ;  /* 0x0000000000007b1d */ /* 0x000fec0000010000 */
[----:B------:R-:W0:Y:S01]  /*8f4e0*/  LDS.128 R16, [R8] ;  /* 0x0000000008107984 */ /* 0x000e220000000c00 */
[----:B------:R-:W-:Y:S02]  /*8f4f0*/  SHF.R.U32.HI R156, RZ, 0x8, R173 ;  /* 0x00000008ff9c7819 */ /* 0x000fe400000116ad */
[----:B------:R-:W-:-:S02]  /*8f500*/  SHF.R.U32.HI R164, RZ, 0x8, R170 ;  /* 0x00000008ffa47819 */ /* 0x000fc400000116aa */
[----:B------:R-:W-:Y:S02]  /*8f510*/  SHF.R.U32.HI R165, RZ, 0x8, R172 ;  /* 0x00000008ffa57819 */ /* 0x000fe400000116ac */
[----:B------:R-:W-:Y:S02]  /*8f520*/  LOP3.LUT R156, R156, 0xffff, RZ, 0xc0, !PT ;  /* 0x0000ffff9c9c7812 */ /* 0x000fe400078ec0ff */
[----:B------:R-:W-:Y:S02]  /*8f530*/  LOP3.LUT R164, R164, 0xffff, RZ, 0xc0, !PT ;  /* 0x0000ffffa4a47812 */ /* 0x000fe400078ec0ff */
[----:B------:R-:W-:Y:S02]  /*8f540*/  LOP3.LUT R165, R165, 0xffff, RZ, 0xc0, !PT ;  /* 0x0000ffffa5a57812 */ /* 0x000fe400078ec0ff */
[----:B------:R-:W-:Y:S02]  /*8f550*/  PRMT R164, R156, 0x3340, R164 ;  /* 0x000033409ca47816 */ /* 0x000fe400000000a4 */
[----:B------:R-:W-:-:S04]  /*8f560*/  PRMT R156, R165, 0x3340, R0 ;  /* 0x00003340a59c7816 */ /* 0x000fc80000000000 */
[----:B------:R-:W-:-:S04]  /*8f570*/  PRMT R156, R164, 0x5410, R156 ;  /* 0x00005410a49c7816 */ /* 0x000fc8000000009c */
[----:B------:R-:W-:Y:S01]  /*8f580*/  PRMT R155, R156, 0x5210, R15 ;  /* 0x000052109c9b7816 */ /* 0x000fe2000000000f */
[----:B------:R-:W-:Y:S06]  /*8f590*/  BAR.SYNC.DEFER_BLOCKING 0x0 ;  /* 0x0000000000007b1d */ /* 0x000fec0000010000 */
[----:B0-----:R-:W-:Y:S04]  /*8f5a0*/  STL.64 [R1+0xa10], R16 ;  /* 0x000a101001007387 */ /* 0x001fe80000100a00 */
[----:B------:R-:W-:Y:S04]  /*8f5b0*/  STL.64 [R1+0xa18], R18 ;  /* 0x000a181201007387 */ /* 0x000fe80000100a00 */
[----:B------:R-:W3:Y:S04]  /*8f5c0*/  LDL.LU R234, [R1+0xa68] ;  /* 0x000a680001ea7983 */ /* 0x000ee80000300800 */
[----:B------:R-:W3:Y:S04]  /*8f5d0*/  LDL.LU R235, [R1+0xa6c] ;  /* 0x000a6c0001eb7983 */ /* 0x000ee80000300800 */
[----:B------:R-:W3:Y:S04]  /*8f5e0*/  LDL.LU R236, [R1+0xa70] ;  /* 0x000a700001ec7983 */ /* 0x000ee80000300800 */
[----:B------:R-:W3:Y:S04]  /*8f5f0*/  LDL.LU R237, [R1+0xa74] ;  /* 0x000a740001ed7983 */ /* 0x000ee80000300800 */
[----:B------:R2:W-:Y:S04]  /*8f600*/  STSM.16.M88.4 [R222], R152 ;  /* 0x00000098de007844 */ /* 0x0005e80000000200 */
[----:B------:R-:W3:Y:S04]  /*8f610*/  LDL.LU R238, [R1+0xa78] ;  /* 0x000a780001ee7983 */ /* 0x000ee80000300800 */
[----:B------:R-:W3:Y:S01]  /*8f620*/  LDL.LU R239, [R1+0xa7c] ;  /* 0x000a7c0001ef7983 */ /* 0x000ee20000300800 */
[----:B------:R-:W-:Y:S01]  /*8f630*/  BAR.SYNC.DEFER_BLOCKING 0x0 ;  /* 0x0000000000007b1d */ /* 0x000fe20000010000 */
[----:B----4-:R-:W-:-:S05]  /*8f640*/  LOP3.LUT R174, R244, 0xffff, RZ, 0xc0, !PT ;  /* 0x0000fffff4ae7812 */ /* 0x010fca00078ec0ff */
[----:B------:R-:W0:Y:S01]  /*8f650*/  LDS.128 R16, [R8] ;  /* 0x0000000008107984 */ /* 0x000e220000000c00 */
[----:B--2---:R-:W-:-:S03]  /*8f660*/  F2FP.SATFINITE.E4M3.F32.PACK_AB_MERGE_C R154, R241, R240, RZ ;  /* 0x000000f0f19a723e */ /* 0x004fc600048070ff */
[----:B------:R-:W2:Y:S04]  /*8f670*/  LDL.LU R240, [R1+0xa80] ;  /* 0x000a800001f07983 */ /* 0x000ea80000300800 */
[----:B------:R-:W2:Y:S01]  /*8f680*/  LDL.LU R241, [R1+0xa84] ;  /* 0x000a840001f17983 */ /* 0x000ea20000300800 */
[----:B---3--:R-:W-:-:S03]  /*8f690*/  F2FP.SATFINITE.E4M3.F32.PACK_AB_MERGE_C R153, R243, R242, RZ ;  /* 0x000000f2f399723e */ /* 0x008fc600048070ff */
[----:B------:R-:W3:Y:S01]  /*8f6a0*/  LDL.LU R242, [R1+0xa88] ;  /* 0x000a880001f27983 */ /* 0x000ee20000300800 */
[----:B------:R-:W-:-:S03]  /*8f6b0*/  LOP3.LUT R172, R245, 0xffff, RZ, 0xc0, !PT ;  /* 0x0000fffff5ac7812 */ /* 0x000fc600078ec0ff */
[----:B------:R-:W3:Y:S04]  /*8f6c0*/  LDL.LU R243, [R1+0xa8c] ;  /* 0x000a8c0001f37983 */ /* 0x000ee80000300800 */
[----:B------:R-:W4:Y:S04]  /*8f6d0*/  LDL.LU R244, [R1+0xa90] ;  /* 0x000a900001f47983 */ /* 0x000f280000300800 */
[----:B------:R-:W4:Y:S01]  /*8f6e0*/  LDL.LU R245, [R1+0xa94] ;  /* 0x000a940001f57983 */ /* 0x000f220000300800 */
[----:B------:R-:W-:-:S03]  /*8f6f0*/  LOP3.LUT R170, R246, 0xffff, RZ, 0xc0, !PT ;  /* 0x0000fffff6aa7812 */ /* 0x000fc600078ec0ff */
        /* <DEDUP_REMOVED lines=15> */
[----:B------:R-:W-:Y:S02]  /*8f7f0*/  PRMT R152, R172, 0x3340, R0 ;  /* 0x00003340ac987816 */ /* 0x000fe40000000000 */
[----:B------:R-:W-:Y:S02]  /*8f800*/  PRMT R162, R174, 0x3340, R170 ;  /* 0x00003340aea27816 */ /* 0x000fe400000000aa */
[----:B------:R-:W-:Y:S02]  /*8f810*/  PRMT R161, R164, 0x3340, R163 ;  /* 0x00003340a4a17816 */ /* 0x000fe400000000a3 */
[----:B------:R-:W-:Y:S02]  /*8f820*/  PRMT R162, R162, 0x5410, R152 ;  /* 0x00005410a2a27816 */ /* 0x000fe40000000098 */
[----:B------:R-:W-:Y:S02]  /*8f830*/  PRMT R152, R165, 0x3340, R0 ;  /* 0x00003340a5987816 */ /* 0x000fe40000000000 */
[----:B------:R-:W-:-:S02]  /*8f840*/  LOP3.LUT R167, R160, 0xffff, RZ, 0xc0, !PT ;  /* 0x0000ffffa0a77812 */ /* 0x000fc400078ec0ff */
[----:B------:R-:W-:Y:S02]  /*8f850*/  PRMT R161, R161, 0x5410, R152 ;  /* 0x00005410a1a17816 */ /* 0x000fe40000000098 */
[----:B------:R-:W-:Y:S02]  /*8f860*/  PRMT R152, R167, 0x3340, R0 ;  /* 0x00003340a7987816 */ /* 0x000fe40000000000 */
[----:B------:R-:W-:Y:S02]  /*8f870*/  PRMT R156, R168, 0x3340, R166 ;  /* 0x00003340a89c7816 */ /* 0x000fe400000000a6 */
[----:B------:R-:W-:Y:S02]  /*8f880*/  LOP3.LUT R171, R159, 0xffff, RZ, 0xc0, !PT ;  /* 0x0000ffff9fab7812 */ /* 0x000fe400078ec0ff */
[----:B------:R-:W-:Y:S02]  /*8f890*/  PRMT R156, R156, 0x5410, R152 ;  /* 0x000054109c9c7816 */ /* 0x000fe40000000098 */
[----:B------:R-:W-:-:S02]  /*8f8a0*/  PRMT R152, R171, 0x3340, R0 ;  /* 0x00003340ab987816 */ /* 0x000fc40000000000 */
[----:B------:R-:W-:Y:S02]  /*8f8b0*/  PRMT R155, R173, 0x3340, R169 ;  /* 0x00003340ad9b7816 */ /* 0x000fe400000000a9 */
[----:B------:R-:W-:Y:S02]  /*8f8c0*/  LOP3.LUT R175, R158, 0xffff, RZ, 0xc0, !PT ;  /* 0x0000ffff9eaf7812 */ /* 0x000fe400078ec0ff */
[----:B------:R-:W-:Y:S02]  /*8f8d0*/  PRMT R155, R155, 0x5410, R152 ;  /* 0x000054109b9b7816 */ /* 0x000fe40000000098 */
[----:B------:R-:W-:Y:S02]  /*8f8e0*/  LOP3.LUT R177, R157, 0xffff, RZ, 0xc0, !PT ;  /* 0x0000ffff9db17812 */ /* 0x000fe400078ec0ff */
[----:B------:R-:W-:Y:S02]  /*8f8f0*/  LOP3.LUT R176, R154, 0xffff, RZ, 0xc0, !PT ;  /* 0x0000ffff9ab07812 */ /* 0x000fe400078ec0ff */
[----:B------:R-:W-:-:S02]  /*8f900*/  LOP3.LUT R15, R153, 0xffff, RZ, 0xc0, !PT ;  /* 0x0000ffff990f7812 */ /* 0x000fc400078ec0ff */
[----:B------:R-:W-:Y:S02]  /*8f910*/  PRMT R152, R162, 0x4210, R175 ;  /* 0x00004210a2987816 */ /* 0x000fe400000000af */
        /* <DEDUP_REMOVED lines=11> */
[----:B0-----:R-:W-:-:S05]  /*8f9d0*/  IADD3 R16, P2, R180, R0, RZ ;  /* 0x00000000b4107210 */ /* 0x001fca0007f5e0ff */
[----:B------:R-:W-:Y:S01]  /*8f9e0*/  IMAD.X R17, R152, 0x1, R7, P2 ;  /* 0x0000000198117824 */ /* 0x000fe200010e0607 */
[----:B------:R-:W-:Y:S02]  /*8f9f0*/  F2FP.SATFINITE.E4M3.F32.PACK_AB_MERGE_C R19, R235, R234, RZ ;  /* 0x000000eaeb13723e */ /* 0x000fe400048070ff */
[----:B------:R-:W-:-:S03]  /*8fa00*/  F2FP.SATFINITE.E4M3.F32.PACK_AB_MERGE_C R18, R237, R236, RZ ;  /* 0x000000eced12723e */ /* 0x000fc600048070ff */
[----:B------:R0:W-:Y:S04]  /*8fa10*/  STL [R1+0x46e0], R19 ;  /* 0x0046e01301007387 */ /* 0x0001e80000100800 */
[----:B------:R-:W-:Y:S04]  /*8fa20*/  STL [R1+0x46d0], R18 ;  /* 0x0046d01201007387 */ /* 0x000fe80000100800 */
[----:B------:R1:W-:Y:S01]  /*8fa30*/  STL.64 [R1+0x14a0], R16 ;  /* 0x0014a01001007387 */ /* 0x0003e20000100a00 */
[----:B0-----:R-:W-:Y:S02]  /*8fa40*/  F2FP.SATFINITE.E4M3.F32.PACK_AB_MERGE_C R19, R239, R238, RZ ;  /* 0x000000eeef13723e */ /* 0x001fe400048070ff */
[----:B-1----:R-:W-:-:S03]  /*8fa50*/  IADD3 R16, P2, R180, R6, RZ ;  /* 0x00000006b4107210 */ /* 0x002fc60007f5e0ff */
[----:B------:R-:W-:Y:S02]  /*8fa60*/  STL [R1+0x46cc], R19 ;  /* 0x0046cc1301007387 */ /* 0x000fe40000100800 */
[----:B------:R-:W-:Y:S01]  /*8fa70*/  IMAD.X R17, R152, 0x1, R5, P2 ;  /* 0x0000000198117824 */ /* 0x000fe200010e0605 */
[----:B------:R-:W-:Y:S02]  /*8fa80*/  SHF.R.U32.HI R157, RZ, 0x8, R163 ;  /* 0x00000008ff9d7819 */ /* 0x000fe400000116a3 */
[----:B------:R-:W-:-:S04]  /*8fa90*/  SHF.R.U32.HI R163, RZ, 0x8, R170 ;  /* 0x00000008ffa37819 */ /* 0x000fc800000116aa */
[----:B------:R-:W-:Y:S02]  /*8faa0*/  LOP3.LUT R163, R163, 0xffff, RZ, 0xc0, !PT ;  /* 0x0000ffffa3a37812 */ /* 0x000fe400078ec0ff */
[----:B--2---:R-:W-:-:S05]  /*8fab0*/  F2FP.SATFINITE.E4M3.F32.PACK_AB_MERGE_C R18, R241, R240, RZ ;  /* 0x000000f0f112723e */ /* 0x004fca00048070ff */
[----:B------:R-:W-:Y:S04]  /*8fac0*/  STL [R1+0x46c0], R18 ;  /* 0x0046c01201007387 */ /* 0x000fe80000100800 */
[----:B------:R0:W-:Y:S02]  /*8fad0*/  STL.64 [R1+0x1498], R16 ;  /* 0x0014981001007387 */ /* 0x0001e40000100a00 */
[----:B0-----:R-:W-:-:S05]  /*8fae0*/  IADD3 R16, P2, R180, R4, RZ ;  /* 0x00000004b4107210 */ /* 0x001fca0007f5e0ff */
[----:B------:R-:W-:-:S05]  /*8faf0*/  IMAD.X R17, R152, 0x1, R3, P2 ;  /* 0x0000000198117824 */ /* 0x000fca00010e0603 */
[----:B------:R3:W-:Y:S01]  /*8fb00*/  STL.64 [R1+0x1490], R16 ;  /* 0x0014901001007387 */ /* 0x0007e20000100a00 */
[----:B------:R-:W-:Y:S02]  /*8fb10*/  SHF.R.S32.HI R152, RZ, 0x1f, R179 ;  /* 0x0000001fff987819 */ /* 0x000fe400000114b3 */
[----:B---3--:R-:W-:Y:S02]  /*8fb20*/  F2FP.SATFINITE.E4M3.F32.PACK_AB_MERGE_C R17, R243, R242, RZ ;  /* 0x000000f2f311723e */ /* 0x008fe400048070ff */
[----:B----4-:R-:W-:-:S03]  /*8fb30*/  F2FP.SATFINITE.E4M3.F32.PACK_AB_MERGE_C R16, R245, R244, RZ ;  /* 0x000000f4f510723e */ /* 0x010fc600048070ff */
[----:B------:R-:W-:Y:S04]  /*8fb40*/  STL [R1+0x46bc], R17 ;  /* 0x0046bc1101007387 */ /* 0x000fe80000100800 */
[----:B------:R0:W-:Y:S02]  /*8fb50*/  STL [R1+0x46b0], R16 ;  /* 0x0046b01001007387 */ /* 0x0001e40000100800 */
[----:B0-----:R-:W-:-:S05]  /*8fb60*/  IADD3 R16, P2, R179, R2, RZ ;  /* 0x00000002b3107210 */ /* 0x001fca0007f5e0ff */
[----:B------:R-:W-:-:S05]  /*8fb70*/  IMAD.X R17, R152, 0x1, R13, P2 ;  /* 0x0000000198117824 */ /* 0x000fca00010e060d */
[----:B------:R0:W-:Y:S01]  /*8fb80*/  STL.64 [R1+0x1478], R16 ;  /* 0x0014781001007387 */ /* 0x0001e20000100a00 */
[----:B------:R-:W-:Y:S02]  /*8fb90*/  F2FP.SATFINITE.E4M3.F32.PACK_AB_MERGE_C R159, R10, R9, RZ ;  /* 0x000000090a9f723e */ /* 0x000fe400048070ff */
[----:B0-----:R-:W-:-:S05]  /*8fba0*/  IADD3 R16, P2, R179, R0, RZ ;  /* 0x00000000b3107210 */ /* 0x001fca0007f5e0ff */
[----:B------:R-:W-:Y:S01]  /*8fbb0*/  IMAD.X R17, R152, 0x1, R7, P2 ;  /* 0x0000000198117824 */ /* 0x000fe200010e0607 */
[----:B------:R-:W-:Y:S02]  /*8fbc0*/  IADD3 R10, P2, R179, R6, RZ ;  /* 0x00000006b30a7210 */ /* 0x000fe40007f5e0ff */
[----:B------:R-:W-:-:S03]  /*8fbd0*/  F2FP.SATFINITE.E4M3.F32.PACK_AB_MERGE_C R158, R14, R11, RZ ;  /* 0x0000000b0e9e723e */ /* 0x000fc600048070ff */
        /* <DEDUP_REMOVED lines=21> */
[----:B0-----:R-:W-:-:S03]  /*8fd30*/  IADD3 R10, P2, R178, R4, RZ ;  /* 0x00000004b20a7210 */ /* 0x001fc60007f5e0ff */
[----:B------:R-:W3:Y:S02]  /*8fd40*/  LDL.LU R242, [R1+0x68] ;  /* 0x0000680001f27983 */ /* 0x000ee40000300800 */
[----:B------:R-:W-:Y:S01]  /*8fd50*/  IMAD.X R11, R152, 0x1, R3, P2 ;  /* 0x00000001980b7824 */ /* 0x000fe200010e0603 */
[----:B------:R-:W-:Y:S02]  /*8fd60*/  SHF.R.U32.HI R153, RZ, 0x8, R164 ;  /* 0x00000008ff997819 */ /* 0x000fe400000116a4 */
[----:B------:R-:W-:Y:S02]  /*8fd70*/  SHF.R.U32.HI R154, RZ, 0x8, R165 ;  /* 0x00000008ff9a7819 */ /* 0x000fe400000116a5 */
[----:B------:R-:W-:Y:S01]  /*8fd80*/  SHF.R.U32.HI R155, RZ, 0x8, R168 ;  /* 0x00000008ff9b7819 */ /* 0x000fe200000116a8 */
[----:B------:R0:W-:Y:S01]  /*8fd90*/  STL.64 [R1+0x1480], R10 ;  /* 0x0014800a01007387 */ /* 0x0001e20000100a00 */
[----:B------:R-:W-:Y:S02]  /*8fda0*/  SHF.R.U32.HI R162, RZ, 0x8, R166 ;  /* 0x00000008ffa27819 */ /* 0x000fe400000116a6 */
[----:B------:R-:W-:Y:S01]  /*8fdb0*/  SHF.R.U32.HI R156, RZ, 0x8, R167 ;  /* 0x00000008ff9c7819 */ /* 0x000fe200000116a7 */
[----:B------:R-:W3:Y:S01]  /*8fdc0*/  LDL.LU R243, [R1+0x6c] ;  /* 0x00006c0001f37983 */ /* 0x000ee20000300800 */
[----:B------:R-:W-:-:S02]  /*8fdd0*/  LOP3.LUT R153, R153, 0xffff, RZ, 0xc0, !PT ;  /* 0x0000ffff99997812 */ /* 0x000fc400078ec0ff */
[----:B------:R-:W-:Y:S01]  /*8fde0*/  LOP3.LUT R157, R157, 0xffff, RZ, 0xc0, !PT ;  /* 0x0000ffff9d9d7812 */ /* 0x000fe200078ec0ff */
[----:B------:R-:W4:Y:S01]  /*8fdf0*/  LDL.LU R244, [R1+0x47fc] ;  /* 0x0047fc0001f47983 */ /* 0x000f220000300800 */
[----:B------:R-:W-:Y:S02]  /*8fe00*/  LOP3.LUT R154, R154, 0xffff, RZ, 0xc0, !PT ;  /* 0x0000ffff9a9a7812 */ /* 0x000fe400078ec0ff */
[----:B------:R-:W-:Y:S01]  /*8fe10*/  LOP3.LUT R155, R155, 0xffff, RZ, 0xc0, !PT ;  /* 0x0000ffff9b9b7812 */ /* 0x000fe200078ec0ff */
[----:B------:R-:W3:Y:S01]  /*8fe20*/  LDL.LU R245, [R1+0xe1c] ;  /* 0x000e1c0001f57983 */ /* 0x000ee20000300800 */
[----:B------:R-:W-:Y:S02]  /*8fe30*/  LOP3.LUT R162, R162, 0xffff, RZ, 0xc0, !PT ;  /* 0x0000ffffa2a27812 */ /* 0x000fe400078ec0ff */
[----:B------:R-:W-:Y:S02]  /*8fe40*/  LOP3.LUT R156, R156, 0xffff, RZ, 0xc0, !PT ;  /* 0x0000ffff9c9c7812 */ /* 0x000fe400078ec0ff */
[----:B------:R-:W-:-:S02]  /*8fe50*/  PRMT R157, R153, 0x3340, R157 ;  /* 0x00003340999d7816 */ /* 0x000fc4000000009d */
[----:B------:R-:W-:Y:S02]  /*8fe60*/  PRMT R154, R154, 0x3340, R0 ;  /* 0x000033409a9a7816 */ /* 0x000fe40000000000 */
[----:B------:R-:W-:Y:S02]  /*8fe70*/  PRMT R162, R155, 0x3340, R162 ;  /* 0x000033409ba27816 */ /* 0x000fe400000000a2 */
[----:B------:R-:W-:Y:S02]  /*8fe80*/  PRMT R155, R156, 0x3340, R0 ;  /* 0x000033409c9b7816 */ /* 0x000fe40000000000 */
[----:B------:R-:W-:Y:S02]  /*8fe90*/  PRMT R157, R157, 0x5410, R154 ;  /* 0x000054109d9d7816 */ /* 0x000fe4000000009a */
[----:B------:R-:W-:Y:S02]  /*8fea0*/  PRMT R154, R162, 0x5410, R155 ;  /* 0x00005410a29a7816 */ /* 0x000fe4000000009b */
[----:B------:R-:W-:-:S02]  /*8feb0*/  SHF.R.S32.HI R155, RZ, 0x1f, R181 ;  /* 0x0000001fff9b7819 */ /* 0x000fc400000114b5 */
[----:B0-----:R-:W-:Y:S02]  /*8fec0*/  IADD3 R10, P2, R181, R2, RZ ;  /* 0x00000002b50a7210 */ /* 0x001fe40007f5e0ff */
[----:B------:R-:W-:Y:S02]  /*8fed0*/  F2FP.SATFINITE.E4M3.F32.PACK_AB_MERGE_C R161, R247, R246, RZ ;  /* 0x000000f6f7a1723e */ /* 0x000fe400048070ff */
[----:B------:R-:W3:Y:S01]  /*8fee0*/  LDL.LU R246, [R1+0x1424] ;  /* 0x0014240001f67983 */ /* 0x000ee20000300800 */
[----:B------:R-:W-:Y:S01]  /*8fef0*/  IMAD.X R11, R155, 0x1, R13, P2 ;  /* 0x000000019b0b7824 */ /* 0x000fe200010e060d */
[----:B------:R-:W-:Y:S02]  /*8ff00*/  F2FP.SATFINITE.E4M3.F32.PACK_AB_MERGE_C R160, R12, R248, RZ ;  /* 0x000000f80ca0723e */ /* 0x000fe400048070ff */
[----:B------:R-:W3:Y:S04]  /*8ff10*/  LDL.LU R247, [R1+0x47f4] ;  /* 0x0047f40001f77983 */ /* 0x000ee80000300800 */
[----:B------:R-:W3:Y:S04]  /*8ff20*/  LDL.LU R248, [R1+0xe18] ;  /* 0x000e180001f87983 */ /* 0x000ee80000300800 */
[----:B------:R-:W3:Y:S04]  /*8ff30*/  LDL.LU R12, [R1+0x1420] ;  /* 0x00142000010c7983 */ /* 0x000ee80000300800 */
[----:B------:R-:W3:Y:S04]  /*8ff40*/  LDL.LU R9, [R1+0x46a8] ;  /* 0x0046a80001097983 */ /* 0x000ee80000300800 */
[----:B------:R0:W-:Y:S04]  /*8ff50*/  STL.64 [R1+0x1448], R10 ;  /* 0x0014480a01007387 */ /* 0x0001e80000100a00 */
[----:B0-----:R-:W3:Y:S04]  /*8ff60*/  LDL.LU R10, [R1+0x1028] ;  /* 0x00102800010a7983 */ /* 0x001ee80000300800 */
[----:B------:R-:W3:Y:S04]  /*8ff70*/  LDL.LU R11, [R1+0x46a4] ;  /* 0x0046a400010b7983 */ /* 0x000ee80000300800 */
[----:B------:R-:W3:Y:S01]  /*8ff80*/  LDL.LU R14, [R1+0x1024] ;  /* 0x00102400010e7983 */ /* 0x000ee20000300800 */
[----:B------:R-:W-:-:S05]  /*8ff90*/  IADD3 R16, P2, R181, R0, RZ ;  /* 0x00000000b5107210 */ /* 0x000fca0007f5e0ff */
[----:B------:R-:W-:-:S05]  /*8ffa0*/  IMAD.X R17, R155, 0x1, R7, P2 ;  /* 0x000000019b117824 */ /* 0x000fca00010e0607 */
[----:B------:R0:W-:Y:S02]  /*8ffb0*/  STL.64 [R1+0x1440], R16 ;  /* 0x0014401001007387 */ /* 0x0001e40000100a00 */
[----:B0-----:R-:W-:-:S05]  /*8ffc0*/  IADD3 R16, P2, R181, R6, RZ ;  /* 0x00000006b5107210 */ /* 0x001fca0007f5e0ff */
[----:B------:R-:W-:-:S05]  /*8ffd0*/  IMAD.X R17, R155, 0x1, R5, P2 ;  /* 0x000000019b117824 */ /* 0x000fca00010e0605 */
        /* <DEDUP_REMOVED lines=9> */
[----:B------:R-:W-:Y:S02]  /*90070*/  SHF.R.U32.HI R165, RZ, 0x8, R171 ;  /* 0x00000008ffa57819 */ /* 0x000fe400000116ab */
[----:B------:R-:W-:Y:S02]  /*90080*/  LOP3.LUT R156, R156, 0xffff, RZ, 0xc0, !PT ;  /* 0x0000ffff9c9c7812 */ /* 0x000fe400078ec0ff */
[----:B------:R-:W-:Y:S02]  /*90090*/  LOP3.LUT R164, R164, 0xffff, RZ, 0xc0, !PT ;  /* 0x0000ffffa4a47812 */ /* 0x000fe400078ec0ff */
[----:B------:R-:W-:Y:S02]  /*900a0*/  LOP3.LUT R153, R153, 0xffff, RZ, 0xc0, !PT ;  /* 0x0000ffff99997812 */ /* 0x000fe400078ec0ff */
[----:B------:R-:W-:-:S02]  /*900b0*/  LOP3.LUT R165, R165, 0xffff, RZ, 0xc0, !PT ;  /* 0x0000ffffa5a57812 */ /* 0x000fc400078ec0ff */
[----:B------:R-:W-:Y:S02]  /*900c0*/  PRMT R164, R156, 0x3340, R164 ;  /* 0x000033409ca47816 */ /* 0x000fe400000000a4 */
[--C-:B------:R-:W-:Y:S02]  /*900d0*/  PRMT R153, R153, 0x3340, R0.reuse ;  /* 0x0000334099997816 */ /* 0x100fe40000000000 */
[----:B------:R-:W-:Y:S02]  /*900e0*/  PRMT R156, R165, 0x3340, R0 ;  /* 0x00003340a59c7816 */ /* 0x000fe40000000000 */
[----:B------:R-:W-:Y:S02]  /*900f0*/  PRMT R152, R163, 0x5410, R153 ;  /* 0x00005410a3987816 */ /* 0x000fe40000000099 */
[----:B------:R-:W-:Y:S02]  /*90100*/  PRMT R156, R164, 0x5410, R156 ;  /* 0x00005410a49c7816 */ /* 0x000fe4000000009c */
[----:B------:R-:W-:-:S02]  /*90110*/  PRMT R152, R152, 0x5210, R175 ;  /* 0x0000521098987816 */ /* 0x000fc400000000af */
[----:B------:R-:W-:Y:S02]  /*90120*/  PRMT R153, R157, 0x5210, R177 ;  /* 0x000052109d997816 */ /* 0x000fe400000000b1 */
[----:B------:R-:W-:Y:S01]  /*90130*/  PRMT R154, R154, 0x5210, R176 ;  /* 0x000052109a9a7816 */ /* 0x000fe200000000b0 */
[----:B0-----:R-:W-:Y:S04]  /*90140*/  STL.64 [R1+0x860], R16 ;  /* 0x0008601001007387 */ /* 0x001fe80000100a00 */
[----:B------:R-:W-:Y:S01]  /*90150*/  STL.64 [R1+0x868], R18 ;  /* 0x0008681201007387 */ /* 0x000fe20000100a00 */
        /* <DEDUP_REMOVED lines=18> */
[----:B------:R-:W-:-:S03]  /*90280*/  LOP3.LUT R169, R245, 0xffff, RZ, 0xc0, !PT ;  /* 0x0000fffff5a97812 */ /* 0x000fc600078ec0ff */
        /* <DEDUP_REMOVED lines=60> */
[----:B--2---:R-:W-:-:S05]  /*90650*/  F2FP.SATFINITE.E4M3.F32.PACK_AB_MERGE_C R15, R241, R240, RZ ;  /* 0x000000f0f10f723e */ /* 0x004fca00048070ff */
[----:B------:R-:W-:Y:S04]  /*90660*/  STL [R1+0x469c], R15 ;  /* 0x00469c0f01007387 */ /* 0x000fe80000100800 */
[----:B------:R0:W-:Y:S02]  /*90670*/  STL.64 [R1+0x1418], R16 ;  /* 0x0014181001007387 */ /* 0x0001e40000100a00 */
[----:B0-----:R-:W-:-:S05]  /*90680*/  IADD3 R16, P2, R184, R4, RZ ;  /* 0x00000004b8107210 */ /* 0x001fca0007f5e0ff */
[----:B------:R-:W-:-:S05]  /*90690*/  IMAD.X R17, R152, 0x1, R3, P2 ;  /* 0x0000000198117824 */ /* 0x000fca00010e0603 */
[----:B------:R3:W-:Y:S01]  /*906a0*/  STL.64 [R1+0x1410], R16 ;  /* 0x0014101001007387 */ /* 0x0007e20000100a00 */
[----:B------:R-:W-:Y:S02]  /*906b0*/  SHF.R.S32.HI R152, RZ, 0x1f, R183 ;  /* 0x0000001fff987819 */ /* 0x000fe400000114b7 */
[----:B---3--:R-:W-:-:S05]  /*906c0*/  F2FP.SATFINITE.E4M3.F32.PACK_AB_MERGE_C R16, R243, R242, RZ ;  /* 0x000000f2f310723e */ /* 0x008fca00048070ff */
[----:B------:R0:W-:Y:S01]  /*906d0*/  STL [R1+0x46a0], R16 ;  /* 0x0046a01001007387 */ /* 0x0001e20000100800 */
[----:B----4-:R-:W-:Y:S02]  /*906e0*/  F2FP.SATFINITE.E4M3.F32.PACK_AB_MERGE_C R15, R245, R244, RZ ;  /* 0x000000f4f50f723e */ /* 0x010fe400048070ff */
[----:B0-----:R-:W-:-:S03]  /*906f0*/  IADD3 R16, P2, R183, R2, RZ ;  /* 0x00000002b7107210 */ /* 0x001fc60007f5e0ff */
[----:B------:R-:W-:Y:S02]  /*90700*/  STL [R1+0x4698], R15 ;  /* 0x0046980f01007387 */ /* 0x000fe40000100800 */
        /* <DEDUP_REMOVED lines=36> */
[----:B------:R-:W-:-:S03]  /*90950*/  LOP3.LUT R154, R154, 0xffff, RZ, 0xc0, !PT ;  /* 0x0000ffff9a9a7812 */ /* 0x000fc600078ec0ff */
[----:B------:R-:W3:Y:S01]  /*90960*/  LDL.LU R243, [R1+0x7c] ;  /* 0x00007c0001f37983 */ /* 0x000ee20000300800 */
[----:B------:R-:W-:Y:S02]  /*90970*/  LOP3.LUT R157, R157, 0xffff, RZ, 0xc0, !PT ;  /* 0x0000ffff9d9d7812 */ /* 0x000fe400078ec0ff */
[----:B------:R-:W-:Y:S01]  /*90980*/  LOP3.LUT R155, R155, 0xffff, RZ, 0xc0, !PT ;  /* 0x0000ffff9b9b7812 */ /* 0x000fe200078ec0ff */
[----:B------:R-:W4:Y:S01]  /*90990*/  LDL.LU R244, [R1+0x4808] ;  /* 0x0048080001f47983 */ /* 0x000f220000300800 */
[----:B------:R-:W-:Y:S02]  /*909a0*/  PRMT R157, R154, 0x3340, R157 ;  /* 0x000033409a9d7816 */ /* 0x000fe4000000009d */
[----:B------:R-:W-:Y:S01]  /*909b0*/  PRMT R155, R155, 0x3340, R0 ;  /* 0x000033409b9b7816 */ /* 0x000fe20000000000 */
[----:B------:R-:W3:Y:S01]  /*909c0*/  LDL.LU R245, [R1+0xe24] ;  /* 0x000e240001f57983 */ /* 0x000ee20000300800 */
[----:B0-----:R-:W-:Y:S02]  /*909d0*/  IADD3 R10, P2, R185, R2, RZ ;  /* 0x00000002b90a7210 */ /* 0x001fe40007f5e0ff */
[----:B------:R-:W-:-:S02]  /*909e0*/  PRMT R157, R157, 0x5410, R155 ;  /* 0x000054109d9d7816 */ /* 0x000fc4000000009b */
[----:B------:R-:W-:Y:S02]  /*909f0*/  SHF.R.S32.HI R155, RZ, 0x1f, R185 ;  /* 0x0000001fff9b7819 */ /* 0x000fe400000114b9 */
[----:B------:R-:W-:Y:S02]  /*90a00*/  F2FP.SATFINITE.E4M3.F32.PACK_AB_MERGE_C R161, R247, R246, RZ ;  /* 0x000000f6f7a1723e */ /* 0x000fe400048070ff */
[----:B------:R-:W3:Y:S01]  /*90a10*/  LDL.LU R246, [R1+0x4628] ;  /* 0x0046280001f67983 */ /* 0x000ee20000300800 */
[----:B------:R-:W-:Y:S01]  /*90a20*/  IMAD.X R11, R155, 0x1, R13, P2 ;  /* 0x000000019b0b7824 */ /* 0x000fe200010e060d */
[----:B------:R-:W-:Y:S02]  /*90a30*/  IADD3 R14, P2, R185, R0, RZ ;  /* 0x00000000b90e7210 */ /* 0x000fe40007f5e0ff */
[----:B------:R-:W-:Y:S01]  /*90a40*/  F2FP.SATFINITE.E4M3.F32.PACK_AB_MERGE_C R160, R12, R248, RZ ;  /* 0x000000f80ca0723e */ /* 0x000fe200048070ff */
[----:B------:R-:W3:Y:S04]  /*90a50*/  LDL.LU R247, [R1+0x4804] ;  /* 0x0048040001f77983 */ /* 0x000ee80000300800 */
[----:B------:R-:W3:Y:S01]  /*90a60*/  LDL.LU R248, [R1+0xe20] ;  /* 0x000e200001f87983 */ /* 0x000ee20000300800 */
[----:B------:R-:W-:-:S03]  /*90a70*/  IMAD.X R15, R155, 0x1, R7, P2 ;  /* 0x000000019b0f7824 */ /* 0x000fc600010e0607 */
[----:B------:R-:W3:Y:S04]  /*90a80*/  LDL.LU R12, [R1+0x1634] ;  /* 0x00163400010c7983 */ /* 0x000ee80000300800 */
[----:B------:R-:W3:Y:S04]  /*90a90*/  LDL.LU R9, [R1+0x47e8] ;  /* 0x0047e80001097983 */ /* 0x000ee80000300800 */
[----:B------:R0:W-:Y:S04]  /*90aa0*/  STL.64 [R1+0x13c8], R10 ;  /* 0x0013c80a01007387 */ /* 0x0001e80000100a00 */
[----:B0-----:R-:W3:Y:S04]  /*90ab0*/  LDL.LU R10, [R1+0x1030] ;  /* 0x00103000010a7983 */ /* 0x001ee80000300800 */
[----:B------:R-:W3:Y:S04]  /*90ac0*/  LDL.LU R11, [R1+0x47e4] ;  /* 0x0047e400010b7983 */ /* 0x000ee80000300800 */
[----:B------:R0:W-:Y:S04]  /*90ad0*/  STL.64 [R1+0x13c0], R14 ;  /* 0x0013c00e01007387 */ /* 0x0001e80000100a00 */
[----:B0-----:R-:W3:Y:S01]  /*90ae0*/  LDL.LU R14, [R1+0x102c] ;  /* 0x00102c00010e7983 */ /* 0x001ee20000300800 */
[----:B------:R-:W-:-:S05]  /*90af0*/  IADD3 R16, P2, R185, R6, RZ ;  /* 0x00000006b9107210 */ /* 0x000fca0007f5e0ff */
[----:B------:R-:W-:-:S05]  /*90b00*/  IMAD.X R17, R155, 0x1, R5, P2 ;  /* 0x000000019b117824 */ /* 0x000fca00010e0605 */
[----:B------:R0:W-:Y:S02]  /*90b10*/  STL.64 [R1+0x13b8], R16 ;  /* 0x0013b81001007387 */ /* 0x0001e40000100a00 */
[----:B0-----:R-:W-:-:S05]  /*90b20*/  IADD3 R16, P2, R185, R4, RZ ;  /* 0x00000004b9107210 */ /* 0x001fca0007f5e0ff */
[----:B------:R-:W-:-:S05]  /*90b30*/  IMAD.X R17, R155, 0x1, R3, P2 ;  /* 0x000000019b117824 */ /* 0x000fca00010e0603 */
[----:B------:R-:W-:Y:S01]  /*90b40*/  STL.64 [R1+0x13b0], R16 ;  /* 0x0013b01001007387 */ /* 0x000fe20000100a00 */
[----:B------:R-:W-:Y:S01]  /*90b50*/  BAR.SYNC.DEFER_BLOCKING 0x0 ;  /* 0x0000000000007b1d */ /* 0x000fe20000010000 */
[----:B------:R-:W-:-:S05]  /*90b60*/  SHF.R.U32.HI R153, RZ, 0x8, R166 ;  /* 0x00000008ff997819 */ /* 0x000fca00000116a6 */
[----:B------:R-:W0:Y:S01]  /*90b70*/  LDS.128 R16, [R8] ;  /* 0x0000000008107984 */ /* 0x000e220000000c00 */
[----:B------:R-:W-:Y:S02]  /*90b80*/  SHF.R.U32.HI R163, RZ, 0x8, R163 ;  /* 0x00000008ffa37819 */ /* 0x000fe400000116a3 */
[----:B------:R-:W-:Y:S02]  /*90b90*/  LOP3.LUT R153, R153, 0xffff, RZ, 0xc0, !PT ;  /* 0x0000ffff99997812 */ /* 0x000fe400078ec0ff */
[----:B------:R-:W-:Y:S02]  /*90ba0*/  LOP3.LUT R163, R163, 0xffff, RZ, 0xc0, !PT ;  /* 0x0000ffffa3a37812 */ /* 0x000fe400078ec0ff */
[----:B------:R-:W-:Y:S02]  /*90bb0*/  SHF.R.U32.HI R156, RZ, 0x8, R173 ;  /* 0x00000008ff9c7819 */ /* 0x000fe400000116ad */
[----:B------:R-:W-:Y:S02]  /*90bc0*/  PRMT R163, R153, 0x3340, R163 ;  /* 0x0000334099a37816 */ /* 0x000fe400000000a3 */
[----:B------:R-:W-:-:S02]  /*90bd0*/  SHF.R.U32.HI R153, RZ, 0x8, R169 ;  /* 0x00000008ff997819 */ /* 0x000fc400000116a9 */
[----:B------:R-:W-:Y:S02]  /*90be0*/  SHF.R.U32.HI R164, RZ, 0x8, R170 ;  /* 0x00000008ffa47819 */ /* 0x000fe400000116aa */
[----:B------:R-:W-:Y:S02]  /*90bf0*/  SHF.R.U32.HI R154, RZ, 0x8, R174 ;  /* 0x00000008ff9a7819 */ /* 0x000fe400000116ae */
[----:B------:R-:W-:Y:S02]  /*90c00*/  SHF.R.U32.HI R165, RZ, 0x8, R172 ;  /* 0x00000008ffa57819 */ /* 0x000fe400000116ac */
[----:B------:R-:W-:Y:S02]  /*90c10*/  LOP3.LUT R153, R153, 0xffff, RZ, 0xc0, !PT ;  /* 0x0000ffff99997812 */ /* 0x000fe400078ec0ff */
[----:B------:R-:W-:Y:S02]  /*90c20*/  LOP3.LUT R156, R156, 0xffff, RZ, 0xc0, !PT ;  /* 0x0000ffff9c9c7812 */ /* 0x000fe400078ec0ff */
[----:B------:R-:W-:-:S02]  /*90c30*/  LOP3.LUT R164, R164, 0xffff, RZ, 0xc0, !PT ;  /* 0x0000ffffa4a47812 */ /* 0x000fc400078ec0ff */
[----:B------:R-:W-:Y:S02]  /*90c40*/  LOP3.LUT R154, R154, 0xffff, RZ, 0xc0, !PT ;  /* 0x0000ffff9a9a7812 */ /* 0x000fe400078ec0ff */
[----:B------:R-:W-:Y:S02]  /*90c50*/  LOP3.LUT R165, R165, 0xffff, RZ, 0xc0, !PT ;  /* 0x0000ffffa5a57812 */ /* 0x000fe400078ec0ff */
[----:B------:R-:W-:Y:S02]  /*90c60*/  PRMT R153, R153, 0x3340, R0 ;  /* 0x0000334099997816 */ /* 0x000fe40000000000 */
[----:B------:R-:W-:Y:S02]  /*90c70*/  PRMT R164, R156, 0x3340, R164 ;  /* 0x000033409ca47816 */ /* 0x000fe400000000a4 */
[--C-:B------:R-:W-:Y:S02]  /*90c80*/  PRMT R154, R154, 0x3340, R0.reuse ;  /* 0x000033409a9a7816 */ /* 0x100fe40000000000 */
[----:B------:R-:W-:-:S02]  /*90c90*/  PRMT R156, R165, 0x3340, R0 ;  /* 0x00003340a59c7816 */ /* 0x000fc40000000000 */
[----:B------:R-:W-:Y:S01]  /*90ca0*/  PRMT R152, R163, 0x5410, R153 ;  /* 0x00005410a3987816 */ /* 0x000fe20000000099 */
[----:B0-----:R-:W-:Y:S01]  /*90cb0*/  STL.64 [R1+0x840], R16 ;  /* 0x0008401001007387 */ /* 0x001fe20000100a00 */
[----:B------:R-:W-:-:S03]  /*90cc0*/  PRMT R153, R162, 0x5410, R154 ;  /* 0x00005410a2997816 */ /* 0x000fc6000000009a */
[----:B------:R-:W-:Y:S01]  /*90cd0*/  STL.64 [R1+0x848], R18 ;  /* 0x0008481201007387 */ /* 0x000fe20000100a00 */
[----:B------:R-:W-:Y:S01]  /*90ce0*/  BAR.SYNC.DEFER_BLOCKING 0x0 ;  /* 0x0000000000007b1d */ /* 0x000fe20000010000 */
[----:B------:R-:W-:-:S05]  /*90cf0*/  PRMT R156, R164, 0x5410, R156 ;  /* 0x00005410a49c7816 */ /* 0x000fca000000009c */
[----:B------:R-:W3:Y:S04]  /*90d00*/  LDL.LU R234, [R1+0xac8] ;  /* 0x000ac80001ea7983 */ /* 0x000ee80000300800 */
[----:B------:R-:W3:Y:S04]  /*90d10*/  LDL.LU R235, [R1+0xacc] ;  /* 0x000acc0001eb7983 */ /* 0x000ee80000300800 */
[----:B------:R-:W3:Y:S01]  /*90d20*/  LDL.LU R236, [R1+0xad0] ;  /* 0x000ad00001ec7983 */ /* 0x000ee20000300800 */
[----:B------:R-:W-:-:S03]  /*90d30*/  PRMT R152, R152, 0x5210, R175 ;  /* 0x0000521098987816 */ /* 0x000fc600000000af */
[----:B------:R-:W3:Y:S01]  /*90d40*/  LDL.LU R237, [R1+0xad4] ;  /* 0x000ad40001ed7983 */ /* 0x000ee20000300800 */
[----:B------:R-:W-:Y:S02]  /*90d50*/  PRMT R153, R153, 0x5210, R177 ;  /* 0x0000521099997816 */ /* 0x000fe400000000b1 */
[----:B------:R-:W-:Y:S01]  /*90d60*/  PRMT R154, R157, 0x5210, R176 ;  /* 0x000052109d9a7816 */ /* 0x000fe200000000b0 */
[----:B------:R-:W3:Y:S01]  /*90d70*/  LDL.LU R238, [R1+0xad8] ;  /* 0x000ad80001ee7983 */ /* 0x000ee20000300800 */
[----:B------:R-:W-:-:S03]  /*90d80*/  PRMT R155, R156, 0x5210, R178 ;  /* 0x000052109c9b7816 */ /* 0x000fc600000000b2 */
[----:B------:R-:W3:Y:S04]  /*90d90*/  LDL.LU R239, [R1+0xadc] ;  /* 0x000adc0001ef7983 */ /* 0x000ee80000300800 */
[----:B------:R2:W-:Y:S01]  /*90da0*/  STSM.16.M88.4 [R222], R152 ;  /* 0x00000098de007844 */ /* 0x0005e20000000200 */
        /* <DEDUP_REMOVED lines=12> */
[----:B------:R-:W-:Y:S02]  /*90e70*/  LOP3.LUT R163, R246, 0xffff, RZ, 0xc0, !PT ;  /* 0x0000fffff6a37812 */ /* 0x000fe400078ec0ff */
[----:B------:R-:W-:Y:S01]  /*90e80*/  LOP3.LUT R174, R247, 0xffff, RZ, 0xc0, !PT ;  /* 0x0000fffff7ae7812 */ /* 0x000fe200078ec0ff */
        /* <DEDUP_REMOVED lines=91> */
[----:B------:R0:W-:Y:S01]  /*91440*/  STL.64 [R1+0x1360], R10 ;  /* 0x0013600a01007387 */ /* 0x0001e20000100a00 */
[----:B------:R-:W-:Y:S02]  /*91450*/  SHF.R.U32.HI R155, RZ, 0x8, R165 ;  /* 0x00000008ff9b7819 */ /* 0x000fe400000116a5 */
[----:B0-----:R-:W-:-:S05]  /*91460*/  IADD3 R10, P2, R186, R6, RZ ;  /* 0x00000006ba0a7210 */ /* 0x001fca0007f5e0ff */
[----:B------:R-:W-:Y:S01]  /*91470*/  IMAD.X R11, R152, 0x1, R5, P2 ;  /* 0x00000001980b7824 */ /* 0x000fe200010e0605 */
[----:B------:R-:W-:-:S04]  /*91480*/  LOP3.LUT R155, R155, 0xffff, RZ, 0xc0, !PT ;  /* 0x0000ffff9b9b7812 */ /* 0x000fc800078ec0ff */
[----:B------:R0:W-:Y:S01]  /*91490*/  STL.64 [R1+0x1358], R10 ;  /* 0x0013580a01007387 */ /* 0x0001e20000100a00 */
[----:B------:R-:W-:-:S03]  /*914a0*/  PRMT R155, R155, 0x3340, R0 ;  /* 0x000033409b9b7816 */ /* 0x000fc60000000000 */
[----:B------:R-:W2:Y:S01]  /*914b0*/  LDL.LU R240, [R1+0x80] ;  /* 0x0000800001f07983 */ /* 0x000ea20000300800 */
[----:B0-----:R-:W-:-:S03]  /*914c0*/  IADD3 R10, P2, R186, R4, RZ ;  /* 0x00000004ba0a7210 */ /* 0x001fc60007f5e0ff */
[----:B------:R-:W2:Y:S02]  /*914d0*/  LDL.LU R241, [R1+0x84] ;  /* 0x0000840001f17983 */ /* 0x000ea40000300800 */
[----:B------:R-:W-:Y:S02]  /*914e0*/  IMAD.X R11, R152, 0x1, R3, P2 ;  /* 0x00000001980b7824 */ /* 0x000fe400010e0603 */
[----:B------:R-:W3:Y:S01]  /*914f0*/  LDL.LU R242, [R1+0x88] ;  /* 0x0000880001f27983 */ /* 0x000ee20000300800 */
[----:B------:R-:W-:Y:S02]  /*91500*/  PRMT R157, R157, 0x5410, R155 ;  /* 0x000054109d9d7816 */ /* 0x000fe4000000009b */
[----:B------:R-:W-:Y:S01]  /*91510*/  SHF.R.S32.HI R155, RZ, 0x1f, R189 ;  /* 0x0000001fff9b7819 */ /* 0x000fe200000114bd */
[----:B------:R0:W-:Y:S01]  /*91520*/  STL.64 [R1+0x1350], R10 ;  /* 0x0013500a01007387 */ /* 0x0001e20000100a00 */
[----:B------:R-:W-:-:S03]  /*91530*/  F2FP.SATFINITE.E4M3.F32.PACK_AB_MERGE_C R161, R247, R246, RZ ;  /* 0x000000f6f7a1723e */ /* 0x000fc600048070ff */
[----:B------:R-:W3:Y:S01]  /*91540*/  LDL.LU R243, [R1+0x8c] ;  /* 0x00008c0001f37983 */ /* 0x000ee20000300800 */
[----:B------:R-:W-:-:S03]  /*91550*/  F2FP.SATFINITE.E4M3.F32.PACK_AB_MERGE_C R160, R12, R248, RZ ;  /* 0x000000f80ca0723e */ /* 0x000fc600048070ff */
[----:B------:R-:W4:Y:S01]  /*91560*/  LDL.LU R244, [R1+0x482c] ;  /* 0x00482c0001f47983 */ /* 0x000f220000300800 */
[----:B0-----:R-:W-:-:S03]  /*91570*/  IADD3 R10, P2, R189, R2, RZ ;  /* 0x00000002bd0a7210 */ /* 0x001fc60007f5e0ff */
[----:B------:R-:W4:Y:S02]  /*91580*/  LDL.LU R245, [R1+0xe2c] ;  /* 0x000e2c0001f57983 */ /* 0x000f240000300800 */
[----:B------:R-:W-:Y:S02]  /*91590*/  IMAD.X R11, R155, 0x1, R13, P2 ;  /* 0x000000019b0b7824 */ /* 0x000fe400010e060d */
[----:B------:R-:W4:Y:S01]  /*915a0*/  LDL.LU R246, [R1+0x4630] ;  /* 0x0046300001f67983 */ /* 0x000f220000300800 */
[----:B------:R-:W-:-:S03]  /*915b0*/  IADD3 R14, P2, R189, R0, RZ ;  /* 0x00000000bd0e7210 */ /* 0x000fc60007f5e0ff */
[----:B------:R-:W4:Y:S04]  /*915c0*/  LDL.LU R247, [R1+0x4830] ;  /* 0x0048300001f77983 */ /* 0x000f280000300800 */
[----:B------:R-:W4:Y:S01]  /*915d0*/  LDL.LU R248, [R1+0xe28] ;  /* 0x000e280001f87983 */ /* 0x000f220000300800 */
[----:B------:R-:W-:-:S03]  /*915e0*/  IMAD.X R15, R155, 0x1, R7, P2 ;  /* 0x000000019b0f7824 */ /* 0x000fc600010e0607 */
[----:B------:R-:W4:Y:S04]  /*915f0*/  LDL.LU R12, [R1+0x462c] ;  /* 0x00462c00010c7983 */ /* 0x000f280000300800 */
[----:B------:R-:W2:Y:S04]  /*91600*/  LDL.LU R9, [R1+0x47f0] ;  /* 0x0047f00001097983 */ /* 0x000ea80000300800 */
[----:B------:R0:W-:Y:S04]  /*91610*/  STL.64 [R1+0x1348], R10 ;  /* 0x0013480a01007387 */ /* 0x0001e80000100a00 */
[----:B0-----:R-:W4:Y:S04]  /*91620*/  LDL.LU R10, [R1+0x1038] ;  /* 0x00103800010a7983 */ /* 0x001f280000300800 */
[----:B------:R-:W4:Y:S04]  /*91630*/  LDL.LU R11, [R1+0x47ec] ;  /* 0x0047ec00010b7983 */ /* 0x000f280000300800 */
[----:B------:R0:W-:Y:S04]  /*91640*/  STL.64 [R1+0x1340], R14 ;  /* 0x0013400e01007387 */ /* 0x0001e80000100a00 */
[----:B0-----:R-:W4:Y:S01]  /*91650*/  LDL.LU R14, [R1+0x1034] ;  /* 0x00103400010e7983 */ /* 0x001f220000300800 */
[----:B------:R-:W-:-:S05]  /*91660*/  IADD3 R16, P2, R189, R6, RZ ;  /* 0x00000006bd107210 */ /* 0x000fca0007f5e0ff */
        /* <DEDUP_REMOVED lines=20> */
[----:B------:R-:W-:Y:S01]  /*917b0*/  SHF.R.U32.HI R153, RZ, 0x8, R168 ;  /* 0x00000008ff997819 */ /* 0x000fe200000116a8 */
[----:B0-----:R-:W-:Y:S04]  /*917c0*/  STL.64 [R1+0x820], R16 ;  /* 0x0008201001007387 */ /* 0x001fe80000100a00 */
[----:B------:R-:W-:Y:S04]  /*917d0*/  STL.64 [R1+0x828], R18 ;  /* 0x0008281201007387 */ /* 0x000fe80000100a00 */
[----:B------:R-:W4:Y:S04]  /*917e0*/  LDL.LU R234, [R1+0xaf8] ;  /* 0x000af80001ea7983 */ /* 0x000f280000300800 */
[----:B------:R-:W4:Y:S01]  /*917f0*/  LDL.LU R235, [R1+0xafc] ;  /* 0x000afc0001eb7983 */ /* 0x000f220000300800 */
[----:B------:R-:W-:Y:S01]  /*91800*/  SHF.R.U32.HI R156, RZ, 0x8, R171 ;  /* 0x00000008ff9c7819 */ /* 0x000fe200000116ab */
[----:B------:R-:W-:Y:S01]  /*91810*/  BAR.SYNC.DEFER_BLOCKING 0x0 ;  /* 0x0000000000007b1d */ /* 0x000fe20000010000 */
[----:B------:R-:W-:-:S02]  /*91820*/  SHF.R.U32.HI R164, RZ, 0x8, R169 ;  /* 0x00000008ffa47819 */ /* 0x000fc400000116a9 */
[----:B------:R-:W-:Y:S02]  /*91830*/  SHF.R.U32.HI R165, RZ, 0x8, R170 ;  /* 0x00000008ffa57819 */ /* 0x000fe400000116aa */
[----:B------:R-:W-:Y:S02]  /*91840*/  LOP3.LUT R153, R153, 0xffff, RZ, 0xc0, !PT ;  /* 0x0000ffff99997812 */ /* 0x000fe400078ec0ff */
[----:B------:R-:W-:Y:S01]  /*91850*/  LOP3.LUT R156, R156, 0xffff, RZ, 0xc0, !PT ;  /* 0x0000ffff9c9c7812 */ /* 0x000fe200078ec0ff */
[----:B------:R-:W4:Y:S01]  /*91860*/  LDL.LU R236, [R1+0xb00] ;  /* 0x000b000001ec7983 */ /* 0x000f220000300800 */
[----:B------:R-:W-:Y:S02]  /*91870*/  LOP3.LUT R164, R164, 0xffff, RZ, 0xc0, !PT ;  /* 0x0000ffffa4a47812 */ /* 0x000fe400078ec0ff */
[----:B------:R-:W-:Y:S01]  /*91880*/  LOP3.LUT R165, R165, 0xffff, RZ, 0xc0, !PT ;  /* 0x0000ffffa5a57812 */ /* 0x000fe200078ec0ff */
[----:B------:R-:W4:Y:S01]  /*91890*/  LDL.LU R237, [R1+0xb04] ;  /* 0x000b040001ed7983 */ /* 0x000f220000300800 */
[----:B------:R-:W-:-:S02]  /*918a0*/  PRMT R153, R153, 0x3340, R0 ;  /* 0x0000334099997816 */ /* 0x000fc40000000000 */
[----:B------:R-:W-:Y:S01]  /*918b0*/  PRMT R164, R156, 0x3340, R164 ;  /* 0x000033409ca47816 */ /* 0x000fe200000000a4 */
[----:B------:R-:W4:Y:S01]  /*918c0*/  LDL.LU R238, [R1+0xb08] ;  /* 0x000b080001ee7983 */ /* 0x000f220000300800 */
[----:B------:R-:W-:Y:S02]  /*918d0*/  PRMT R156, R165, 0x3340, R0 ;  /* 0x00003340a59c7816 */ /* 0x000fe40000000000 */
[----:B------:R-:W-:Y:S01]  /*918e0*/  PRMT R152, R163, 0x5410, R153 ;  /* 0x00005410a3987816 */ /* 0x000fe20000000099 */
[----:B------:R-:W4:Y:S01]  /*918f0*/  LDL.LU R239, [R1+0xb0c] ;  /* 0x000b0c0001ef7983 */ /* 0x000f220000300800 */
[----:B------:R-:W-:Y:S02]  /*91900*/  PRMT R153, R162, 0x5410, R154 ;  /* 0x00005410a2997816 */ /* 0x000fe4000000009a */
[----:B------:R-:W-:Y:S02]  /*91910*/  PRMT R156, R164, 0x5410, R156 ;  /* 0x00005410a49c7816 */ /* 0x000fe4000000009c */
[----:B------:R-:W-:-:S02]  /*91920*/  PRMT R152, R152, 0x5210, R175 ;  /* 0x0000521098987816 */ /* 0x000fc400000000af */
[----:B------:R-:W-:Y:S02]  /*91930*/  PRMT R153, R153, 0x5210, R177 ;  /* 0x0000521099997816 */ /* 0x000fe400000000b1 */
[----:B------:R-:W-:Y:S02]  /*91940*/  PRMT R154, R157, 0x5210, R176 ;  /* 0x000052109d9a7816 */ /* 0x000fe400000000b0 */
[----:B------:R-:W-:-:S05]  /*91950*/  PRMT R155, R156, 0x5210, R178 ;  /* 0x000052109c9b7816 */ /* 0x000fca00000000b2 */
[----:B------:R0:W-:Y:S01]  /*91960*/  STSM.16.M88.4 [R222], R152 ;  /* 0x00000098de007844 */ /* 0x0001e20000000200 */
[----:B------:R-:W-:Y:S01]  /*91970*/  BAR.SYNC.DEFER_BLOCKING 0x0 ;  /* 0x0000000000007b1d */ /* 0x000fe20000010000 */
[----:B--2---:R-:W-:-:S05]  /*91980*/  LOP3.LUT R174, R9, 0xffff, RZ, 0xc0, !PT ;  /* 0x0000ffff09ae7812 */ /* 0x004fca00078ec0ff */
[----:B------:R-:W1:Y:S01]  /*91990*/  LDS.128 R16, [R8] ;  /* 0x0000000008107984 */ /* 0x000e620000000c00 */
[----:B0-----:R-:W-:Y:S02]  /*919a0*/  F2FP.SATFINITE.E4M3.F32.PACK_AB_MERGE_C R154, R241, R240, RZ ;  /* 0x000000f0f19a723e */ /* 0x001fe400048070ff */
[----:B---3--:R-:W-:Y:S01]  /*919b0*/  F2FP.SATFINITE.E4M3.F32.PACK_AB_MERGE_C R153, R243, R242, RZ ;  /* 0x000000f2f399723e */ /* 0x008fe200048070ff */
[----:B------:R-:W2:Y:S01]  /*919c0*/  LDL.LU R240, [R1+0xb10] ;  /* 0x000b100001f07983 */ /* 0x000ea20000300800 */
[----:B----4-:R-:W-:-:S03]  /*919d0*/  LOP3.LUT R170, R244, 0xffff, RZ, 0xc0, !PT ;  /* 0x0000fffff4aa7812 */ /* 0x010fc600078ec0ff */
[----:B------:R-:W2:Y:S01]  /*919e0*/  LDL.LU R241, [R1+0xb14] ;  /* 0x000b140001f17983 */ /* 0x000ea20000300800 */
[----:B------:R-:W-:-:S03]  /*919f0*/  LOP3.LUT R171, R245, 0xffff, RZ, 0xc0, !PT ;  /* 0x0000fffff5ab7812 */ /* 0x000fc600078ec0ff */
[----:B------:R-:W3:Y:S01]  /*91a00*/  LDL.LU R242, [R1+0xb18] ;  /* 0x000b180001f27983 */ /* 0x000ee20000300800 */
[----:B------:R-:W-:-:S03]  /*91a10*/  LOP3.LUT R168, R246, 0xffff, RZ, 0xc0, !PT ;  /* 0x0000fffff6a87812 */ /* 0x000fc600078ec0ff */
[----:B------:R-:W3:Y:S01]  /*91a20*/  LDL.LU R243, [R1+0xb1c] ;  /* 0x000b1c0001f37983 */ /* 0x000ee20000300800 */
[----:B------:R-:W-:-:S03]  /*91a30*/  LOP3.LUT R164, R247, 0xffff, RZ, 0xc0, !PT ;  /* 0x0000fffff7a47812 */ /* 0x000fc600078ec0ff */
[----:B------:R-:W4:Y:S01]  /*91a40*/  LDL.LU R244, [R1+0xb20] ;  /* 0x000b200001f47983 */ /* 0x000f220000300800 */
[----:B------:R-:W-:-:S03]  /*91a50*/  LOP3.LUT R169, R248, 0xffff, RZ, 0xc0, !PT ;  /* 0x0000fffff8a97812 */ /* 0x000fc600078ec0ff */
[----:B------:R-:W4:Y:S01]  /*91a60*/  LDL.LU R245, [R1+0xb24] ;  /* 0x000b240001f57983 */ /* 0x000f220000300800 */
[----:B------:R-:W-:-:S03]  /*91a70*/  LOP3.LUT R163, R12, 0xffff, RZ, 0xc0, !PT ;  /* 0x0000ffff0ca37812 */ /* 0x000fc600078ec0ff */
[----:B------:R-:W4:Y:S01]  /*91a80*/  LDL.LU R246, [R1+0x890] ;  /* 0x0008900001f67983 */ /* 0x000f220000300800 */
[----:B------:R-:W-:-:S03]  /*91a90*/  LOP3.LUT R172, R10, 0xffff, RZ, 0xc0, !PT ;  /* 0x0000ffff0aac7812 */ /* 0x000fc600078ec0ff */
[----:B------:R-:W4:Y:S04]  /*91aa0*/  LDL.LU R247, [R1+0x894] ;  /* 0x0008940001f77983 */ /* 0x000f280000300800 */
[----:B------:R-:W4:Y:S04]  /*91ab0*/  LDL.LU R248, [R1+0x898] ;  /* 0x0008980001f87983 */ /* 0x000f280000300800 */
[----:B------:R-:W4:Y:S04]  /*91ac0*/  LDL.LU R12, [R1+0x89c] ;  /* 0x00089c00010c7983 */ /* 0x000f280000300800 */
[----:B------:R-:W2:Y:S01]  /*91ad0*/  LDL.LU R9, [R1+0x490] ;  /* 0x0004900001097983 */ /* 0x000ea20000300800 */
[----:B------:R-:W-:-:S03]  /*91ae0*/  LOP3.LUT R167, R11, 0xffff, RZ, 0xc0, !PT ;  /* 0x0000ffff0ba77812 */ /* 0x000fc600078ec0ff */
[----:B------:R-:W2:Y:S01]  /*91af0*/  LDL.LU R10, [R1+0x494] ;  /* 0x00049400010a7983 */ /* 0x000ea20000300800 */
[----:B------:R-:W-:-:S03]  /*91b00*/  LOP3.LUT R165, R14, 0xffff, RZ, 0xc0, !PT ;  /* 0x0000ffff0ea57812 */ /* 0x000fc600078ec0ff */
[----:B------:R-:W3:Y:S04]  /*91b10*/  LDL.LU R11, [R1+0x498] ;  /* 0x00049800010b7983 */ /* 0x000ee80000300800 */
[----:B------:R-:W3:Y:S01]  /*91b20*/  LDL.LU R14, [R1+0x49c] ;  /* 0x00049c00010e7983 */ /* 0x000ee20000300800 */
        /* <DEDUP_REMOVED lines=21> */
[----:B------:R-:W-:Y:S01]  /*91c80*/  PRMT R155, R155, 0x4210, R178 ;  /* 0x000042109b9b7816 */ /* 0x000fe200000000b2 */
[----:B------:R-:W-:Y:S06]  /*91c90*/  BAR.SYNC.DEFER_BLOCKING 0x0 ;  /* 0x0000000000007b1d */ /* 0x000fec0000010000 */
[----:B-1----:R0:W-:Y:S02]  /*91ca0*/  STL.64 [R1+0x810], R16 ;  /* 0x0008101001007387 */ /* 0x0021e40000100a00 */
[----:B0-----:R-:W-:-:S02]  /*91cb0*/  IADD3 R16, P2, R192, R2, RZ ;  /* 0x00000002c0107210 */ /* 0x001fc40007f5e0ff */
[----:B------:R0:W-:Y:S04]  /*91cc0*/  STSM.16.M88.4 [R222], R152 ;  /* 0x00000098de007844 */ /* 0x0001e80000000200 */
[----:B------:R-:W-:Y:S01]  /*91cd0*/  STL.64 [R1+0x818], R18 ;  /* 0x0008181201007387 */ /* 0x000fe20000100a00 */
[----:B0-----:R-:W-:-:S05]  /*91ce0*/  SHF.R.S32.HI R152, RZ, 0x1f, R192 ;  /* 0x0000001fff987819 */ /* 0x001fca00000114c0 */
[----:B------:R-:W-:-:S05]  /*91cf0*/  IMAD.X R17, R152, 0x1, R13, P2 ;  /* 0x0000000198117824 */ /* 0x000fca00010e060d */
[----:B------:R0:W-:Y:S01]  /*91d00*/  STL.64 [R1+0x1328], R16 ;  /* 0x0013281001007387 */ /* 0x0001e20000100a00 */
[----:B------:R-:W-:Y:S02]  /*91d10*/  F2FP.SATFINITE.E4M3.F32.PACK_AB_MERGE_C R15, R235, R234, RZ ;  /* 0x000000eaeb0f723e */ /* 0x000fe400048070ff */
[----:B0-----:R-:W-:-:S03]  /*91d20*/  IADD3 R16, P2, R192, R0, RZ ;  /* 0x00000000c0107210 */ /* 0x001fc60007f5e0ff */
[----:B------:R-:W-:Y:S02]  /*91d30*/  STL [R1+0x4670], R15 ;  /* 0x0046700f01007387 */ /* 0x000fe40000100800 */
[----:B------:R-:W-:-:S05]  /*91d40*/  IMAD.X R17, R152, 0x1, R7, P2 ;  /* 0x0000000198117824 */ /* 0x000fca00010e0607 */
[----:B------:R0:W-:Y:S02]  /*91d50*/  STL.64 [R1+0x1320], R16 ;  /* 0x0013201001007387 */ /* 0x0001e40000100a00 */
[----:B0-----:R-:W-:-:S05]  /*91d60*/  IADD3 R16, P2, R192, R6, RZ ;  /* 0x00000006c0107210 */ /* 0x001fca0007f5e0ff */
[----:B------:R-:W-:-:S05]  /*91d70*/  IMAD.X R17, R152, 0x1, R5, P2 ;  /* 0x0000000198117824 */ /* 0x000fca00010e0605 */
[----:B------:R0:W-:Y:S02]  /*91d80*/  STL.64 [R1+0x1318], R16 ;  /* 0x0013181001007387 */ /* 0x0001e40000100a00 */
[----:B0-----:R-:W-:-:S05]  /*91d90*/  IADD3 R16, P2, R192, R4, RZ ;  /* 0x00000004c0107210 */ /* 0x001fca0007f5e0ff */
[----:B------:R-:W-:Y:S01]  /*91da0*/  IMAD.X R17, R152, 0x1, R3, P2 ;  /* 0x0000000198117824 */ /* 0x000fe200010e0603 */
[----:B------:R-:W-:-:S04]  /*91db0*/  SHF.R.S32.HI R152, RZ, 0x1f, R191 ;  /* 0x0000001fff987819 */ /* 0x000fc800000114bf */
[----:B------:R0:W-:Y:S02]  /*91dc0*/  STL.64 [R1+0x1310], R16 ;  /* 0x0013101001007387 */ /* 0x0001e40000100a00 */
[----:B0-----:R-:W-:-:S05]  /*91dd0*/  IADD3 R16, P2, R191, R2, RZ ;  /* 0x00000002bf107210 */ /* 0x001fca0007f5e0ff */
[----:B------:R-:W-:-:S05]  /*91de0*/  IMAD.X R17, R152, 0x1, R13, P2 ;  /* 0x0000000198117824 */ /* 0x000fca00010e060d */
[----:B------:R0:W-:Y:S02]  /*91df0*/  STL.64 [R1+0x1308], R16 ;  /* 0x0013081001007387 */ /* 0x0001e40000100a00 */
[----:B0-----:R-:W-:-:S05]  /*91e00*/  IADD3 R16, P2, R191, R0, RZ ;  /* 0x00000000bf107210 */ /* 0x001fca0007f5e0ff */
[----:B------:R-:W-:-:S05]  /*91e10*/  IMAD.X R17, R152, 0x1, R7, P2 ;  /* 0x0000000198117824 */ /* 0x000fca00010e0607 */
[----:B------:R-:W-:Y:S01]  /*91e20*/  STL.64 [R1+0x1300], R16 ;  /* 0x0013001001007387 */ /* 0x000fe20000100a00 */
[----:B------:R-:W-:-:S04]  /*91e30*/  SHF.R.U32.HI R162, RZ, 0x8, R168 ;  /* 0x00000008ffa27819 */ /* 0x000fc800000116a8 */
[----:B------:R-:W-:Y:S02]  /*91e40*/  LOP3.LUT R162, R162, 0xffff, RZ, 0xc0, !PT ;  /* 0x0000ffffa2a27812 */ /* 0x000fe400078ec0ff */
[----:B------:R-:W-:Y:S02]  /*91e50*/  SHF.R.U32.HI R155, RZ, 0x8, R167 ;  /* 0x00000008ff9b7819 */ /* 0x000fe400000116a7 */
[----:B------:R-:W-:Y:S02]  /*91e60*/  SHF.R.U32.HI R156, RZ, 0x8, R165 ;  /* 0x00000008ff9c7819 */ /* 0x000fe400000116a5 */
[----:B------:R-:W-:Y:S02]  /*91e70*/  SHF.R.U32.HI R157, RZ, 0x8, R166 ;  /* 0x00000008ff9d7819 */ /* 0x000fe400000116a6 */
[----:B------:R-:W-:Y:S02]  /*91e80*/  LOP3.LUT R155, R155, 0xffff, RZ, 0xc0, !PT ;  /* 0x0000ffff9b9b7812 */ /* 0x000fe400078ec0ff */
[----:B------:R-:W-:-:S02]  /*91e90*/  LOP3.LUT R156, R156, 0xffff, RZ, 0xc0, !PT ;  /* 0x0000ffff9c9c7812 */ /* 0x000fc400078ec0ff */
[----:B------:R-:W-:Y:S02]  /*91ea0*/  LOP3.LUT R157, R157, 0xffff, RZ, 0xc0, !PT ;  /* 0x0000ffff9d9d7812 */ /* 0x000fe400078ec0ff */
[----:B------:R-:W-:Y:S02]  /*91eb0*/  PRMT R156, R155, 0x3340, R156 ;  /* 0x000033409b9c7816 */ /* 0x000fe4000000009c */
[----:B------:R-:W-:Y:S02]  /*91ec0*/  PRMT R155, R157, 0x3340, R0 ;  /* 0x000033409d9b7816 */ /* 0x000fe40000000000 */
[----:B--2---:R-:W-:Y:S02]  /*91ed0*/  F2FP.SATFINITE.E4M3.F32.PACK_AB_MERGE_C R159, R10, R9, RZ ;  /* 0x000000090a9f723e */ /* 0x004fe400048070ff */
[----:B------:R-:W-:Y:S02]  /*91ee0*/  IADD3 R10, P2, R191, R6, RZ ;  /* 0x00000006bf0a7210 */ /* 0x000fe40007f5e0ff */
[----:B---3--:R-:W-:-:S03]  /*91ef0*/  F2FP.SATFINITE.E4M3.F32.PACK_AB_MERGE_C R158, R14, R11, RZ ;  /* 0x0000000b0e9e723e */ /* 0x008fc600048070ff */
[----:B------:R-:W-:-:S05]  /*91f00*/  IMAD.X R11, R152, 0x1, R5, P2 ;  /* 0x00000001980b7824 */ /* 0x000fca00010e0605 */
        /* <DEDUP_REMOVED lines=16> */
[----:B------:R0:W-:Y:S01]  /*92010*/  STL.64 [R1+0x12d8], R10 ;  /* 0x0012d80a01007387 */ /* 0x0001e20000100a00 */
[----:B------:R-:W-:Y:S02]  /*92020*/  F2FP.SATFINITE.E4M3.F32.PACK_AB_MERGE_C R218, R241, R240, RZ ;  /* 0x000000f0f1da723e */ /* 0x000fe400048070ff */
[----:B------:R-:W-:Y:S01]  /*92030*/  F2FP.SATFINITE.E4M3.F32.PACK_AB_MERGE_C R217, R243, R242, RZ ;  /* 0x000000f2f3d9723e */ /* 0x000fe200048070ff */
[----:B------:R-:W2:Y:S01]  /*92040*/  LDL.LU R240, [R1+0x90] ;  /* 0x0000900001f07983 */ /* 0x000ea20000300800 */
[----:B------:R-:W-:-:S03]  /*92050*/  PRMT R156, R156, 0x5410, R155 ;  /* 0x000054109c9c7816 */ /* 0x000fc6000000009b */
[----:B------:R-:W2:Y:S01]  /*92060*/  LDL.LU R241, [R1+0x94] ;  /* 0x0000940001f17983 */ /* 0x000ea20000300800 */
[----:B0-----:R-:W-:-:S03]  /*92070*/  IADD3 R10, P2, R190, R4, RZ ;  /* 0x00000004be0a7210 */ /* 0x001fc60007f5e0ff */
[----:B------:R-:W3:Y:S02]  /*92080*/  LDL.LU R242, [R1+0x98] ;  /* 0x0000980001f27983 */ /* 0x000ee40000300800 */
[----:B------:R-:W-:Y:S01]  /*92090*/  IMAD.X R11, R152, 0x1, R3, P2 ;  /* 0x00000001980b7824 */ /* 0x000fe200010e0603 */
[----:B------:R-:W-:-:S04]  /*920a0*/  SHF.R.S32.HI R155, RZ, 0x1f, R193 ;  /* 0x0000001fff9b7819 */ /* 0x000fc800000114c1 */
[----:B------:R0:W-:Y:S01]  /*920b0*/  STL.64 [R1+0x12d0], R10 ;  /* 0x0012d00a01007387 */ /* 0x0001e20000100a00 */
[----:B----4-:R-:W-:-:S03]  /*920c0*/  F2FP.SATFINITE.E4M3.F32.PACK_AB_MERGE_C R220, R245, R244, RZ ;  /* 0x000000f4f5dc723e */ /* 0x010fc600048070ff */
[----:B------:R-:W3:Y:S01]  /*920d0*/  LDL.LU R243, [R1+0x9c] ;  /* 0x00009c0001f37983 */ /* 0x000ee20000300800 */
[----:B------:R-:W-:-:S03]  /*920e0*/  F2FP.SATFINITE.E4M3.F32.PACK_AB_MERGE_C R161, R247, R246, RZ ;  /* 0x000000f6f7a1723e */ /* 0x000fc600048070ff */
[----:B------:R-:W4:Y:S01]  /*920f0*/  LDL.LU R244, [R1+0x4874] ;  /* 0x0048740001f47983 */ /* 0x000f220000300800 */
[----:B0-----:R-:W-:-:S03]  /*92100*/  IADD3 R10, P2, R193, R2, RZ ;  /* 0x00000002c10a7210 */ /* 0x001fc60007f5e0ff */
[----:B------:R-:W3:Y:S01]  /*92110*/  LDL.LU R245, [R1+0xe34] ;  /* 0x000e340001f57983 */ /* 0x000ee20000300800 */
[----:B------:R-:W-:Y:S01]  /*92120*/  F2FP.SATFINITE.E4M3.F32.PACK_AB_MERGE_C R160, R12, R248, RZ ;  /* 0x000000f80ca0723e */ /* 0x000fe200048070ff */
[----:B------:R-:W-:Y:S02]  /*92130*/  IMAD.X R11, R155, 0x1, R13, P2 ;  /* 0x000000019b0b7824 */ /* 0x000fe400010e060d */
[----:B------:R-:W3:Y:S01]  /*92140*/  LDL.LU R246, [R1+0x463c] ;  /* 0x00463c0001f67983 */ /* 0x000ee20000300800 */
[----:B------:R-:W-:-:S03]  /*92150*/  IADD3 R14, P2, R193, R0, RZ ;  /* 0x00000000c10e7210 */ /* 0x000fc60007f5e0ff */
        /* <DEDUP_REMOVED lines=17> */
[----:B------:R-:W-:Y:S02]  /*92270*/  SHF.R.U32.HI R153, RZ, 0x8, R164 ;  /* 0x00000008ff997819 */ /* 0x000fe400000116a4 */
[----:B------:R-:W-:Y:S02]  /*92280*/  SHF.R.U32.HI R164, RZ, 0x8, R163 ;  /* 0x00000008ffa47819 */ /* 0x000fe400000116a3 */
[----:B------:R-:W-:Y:S01]  /*92290*/  LOP3.LUT R153, R153, 0xffff, RZ, 0xc0, !PT ;  /* 0x0000ffff99997812 */ /* 0x000fe200078ec0ff */
[----:B------:R-:W0:Y:S01]  /*922a0*/  LDS.128 R16, [R8] ;  /* 0x0000000008107984 */ /* 0x000e220000000c00 */
[----:B------:R-:W-:Y:S02]  /*922b0*/  LOP3.LUT R164, R164, 0xffff, RZ, 0xc0, !PT ;  /* 0x0000ffffa4a47812 */ /* 0x000fe400078ec0ff */
[----:B------:R-:W-:-:S02]  /*922c0*/  SHF.R.U32.HI R154, RZ, 0x8, R169 ;  /* 0x00000008ff9a7819 */ /* 0x000fc400000116a9 */
[----:B------:R-:W-:Y:S02]  /*922d0*/  PRMT R164, R153, 0x3340, R164 ;  /* 0x0000334099a47816 */ /* 0x000fe400000000a4 */
[----:B------:R-:W-:Y:S02]  /*922e0*/  SHF.R.U32.HI R153, RZ, 0x8, R171 ;  /* 0x00000008ff997819 */ /* 0x000fe400000116ab */
[----:B------:R-:W-:Y:S02]  /*922f0*/  SHF.R.U32.HI R157, RZ, 0x8, R174 ;  /* 0x00000008ff9d7819 */ /* 0x000fe400000116ae */
[----:B------:R-:W-:Y:S02]  /*92300*/  SHF.R.U32.HI R163, RZ, 0x8, R172 ;  /* 0x00000008ffa37819 */ /* 0x000fe400000116ac */
[----:B------:R-:W-:Y:S02]  /*92310*/  SHF.R.U32.HI R165, RZ, 0x8, R173 ;  /* 0x00000008ffa57819 */ /* 0x000fe400000116ad */
[----:B------:R-:W-:-:S02]  /*92320*/  LOP3.LUT R153, R153, 0xffff, RZ, 0xc0, !PT ;  /* 0x0000ffff99997812 */ /* 0x000fc400078ec0ff */
[----:B------:R-:W-:Y:S02]  /*92330*/  LOP3.LUT R154, R154, 0xffff, RZ, 0xc0, !PT ;  /* 0x0000ffff9a9a7812 */ /* 0x000fe400078ec0ff */
[----:B------:R-:W-:Y:S02]  /*92340*/  LOP3.LUT R157, R157, 0xffff, RZ, 0xc0, !PT ;  /* 0x0000ffff9d9d7812 */ /* 0x000fe400078ec0ff */
[----:B------:R-:W-:Y:S02]  /*92350*/  LOP3.LUT R163, R163, 0xffff, RZ, 0xc0, !PT ;  /* 0x0000ffffa3a37812 */ /* 0x000fe400078ec0ff */
[----:B------:R-:W-:Y:S02]  /*92360*/  LOP3.LUT R165, R165, 0xffff, RZ, 0xc0, !PT ;  /* 0x0000ffffa5a57812 */ /* 0x000fe400078ec0ff */
[--C-:B------:R-:W-:Y:S02]  /*92370*/  PRMT R153, R153, 0x3340, R0.reuse ;  /* 0x0000334099997816 */ /* 0x100fe40000000000 */
[----:B------:R-:W-:-:S02]  /*92380*/  PRMT R154, R154, 0x3340, R0 ;  /* 0x000033409a9a7816 */ /* 0x000fc40000000000 */
[----:B------:R-:W-:Y:S02]  /*92390*/  PRMT R163, R157, 0x3340, R163 ;  /* 0x000033409da37816 */ /* 0x000fe400000000a3 */
[----:B------:R-:W-:Y:S02]  /*923a0*/  PRMT R157, R165, 0x3340, R0 ;  /* 0x00003340a59d7816 */ /* 0x000fe40000000000 */
[----:B------:R-:W-:Y:S02]  /*923b0*/  PRMT R152, R162, 0x5410, R153 ;  /* 0x00005410a2987816 */ /* 0x000fe40000000099 */
[----:B------:R-:W-:Y:S02]  /*923c0*/  PRMT R153, R164, 0x5410, R154 ;  /* 0x00005410a4997816 */ /* 0x000fe4000000009a */
[----:B------:R-:W-:Y:S02]  /*923d0*/  PRMT R154, R163, 0x5410, R157 ;  /* 0x00005410a39a7816 */ /* 0x000fe4000000009d */
[----:B------:R-:W-:Y:S01]  /*923e0*/  PRMT R152, R152, 0x5210, R175 ;  /* 0x0000521098987816 */ /* 0x000fe200000000af */
[----:B0-----:R-:W-:Y:S01]  /*923f0*/  STL.64 [R1+0x800], R16 ;  /* 0x0008001001007387 */ /* 0x001fe20000100a00 */
[----:B------:R-:W-:-:S02]  /*92400*/  PRMT R153, R153, 0x5210, R177 ;  /* 0x0000521099997816 */ /* 0x000fc400000000b1 */
[----:B------:R-:W-:Y:S01]  /*92410*/  PRMT R154, R154, 0x5210, R176 ;  /* 0x000052109a9a7816 */ /* 0x000fe200000000b0 */
[----:B------:R-:W-:Y:S01]  /*92420*/  STL.64 [R1+0x808], R18 ;  /* 0x0008081201007387 */ /* 0x000fe20000100a00 */
[----:B------:R-:W-:Y:S01]  /*92430*/  BAR.SYNC.DEFER_BLOCKING 0x0 ;  /* 0x0000000000007b1d */ /* 0x000fe20000010000 */
[----:B------:R-:W-:Y:S02]  /*92440*/  PRMT R155, R156, 0x5210, R178 ;  /* 0x000052109c9b7816 */ /* 0x000fe400000000b2 */
[----:B------:R-:W-:Y:S02]  /*92450*/  F2FP.SATFINITE.E4M3.F32.PACK_AB_MERGE_C R216, R237, R236, RZ ;  /* 0x000000ecedd8723e */ /* 0x000fe400048070ff */
[----:B------:R-:W-:Y:S01]  /*92460*/  F2FP.SATFINITE.E4M3.F32.PACK_AB_MERGE_C R23, R239, R238, RZ ;  /* 0x000000eeef17723e */ /* 0x000fe200048070ff */
        /* <DEDUP_REMOVED lines=10> */
[----:B--2---:R-:W-:Y:S02]  /*92510*/  F2FP.SATFINITE.E4M3.F32.PACK_AB_MERGE_C R154, R241, R240, RZ ;  /* 0x000000f0f19a723e */ /* 0x004fe400048070ff */
[----:B---3--:R-:W-:Y:S01]  /*92520*/  F2FP.SATFINITE.E4M3.F32.PACK_AB_MERGE_C R153, R243, R242, RZ ;  /* 0x000000f2f399723e */ /* 0x008fe200048070ff */
[----:B------:R-:W2:Y:S01]  /*92530*/  LDL.LU R240, [R1+0xb40] ;  /* 0x000b400001f07983 */ /* 0x000ea20000300800 */
[----:B------:R-:W-:-:S03]  /*92540*/  LOP3.LUT R168, R245, 0xffff, RZ, 0xc0, !PT ;  /* 0x0000fffff5a87812 */ /* 0x000fc600078ec0ff */
        /* <DEDUP_REMOVED lines=13> */
[----:B------:R-:W4:Y:S01]  /*92620*/  LDL.LU R12, [R1+0x8ac] ;  /* 0x0008ac00010c7983 */ /* 0x000f220000300800 */
[----:B------:R-:W-:-:S03]  /*92630*/  LOP3.LUT R164, R10, 0xffff, RZ, 0xc0, !PT ;  /* 0x0000ffff0aa47812 */ /* 0x000fc600078ec0ff */
[----:B------:R-:W2:Y:S01]  /*92640*/  LDL.LU R9, [R1+0x4a0] ;  /* 0x0004a00001097983 */ /* 0x000ea20000300800 */
[----:B------:R-:W-:-:S03]  /*92650*/  LOP3.LUT R171, R11, 0xffff, RZ, 0xc0, !PT ;  /* 0x0000ffff0bab7812 */ /* 0x000fc600078ec0ff */
[----:B------:R-:W2:Y:S04]  /*92660*/  LDL.LU R10, [R1+0x4a4] ;  /* 0x0004a400010a7983 */ /* 0x000ea80000300800 */
[----:B------:R-:W3:Y:S01]  /*92670*/  LDL.LU R11, [R1+0x4a8] ;  /* 0x0004a800010b7983 */ /* 0x000ee20000300800 */
[----:B------:R-:W-:-:S03]  /*92680*/  LOP3.LUT R169, R14, 0xffff, RZ, 0xc0, !PT ;  /* 0x0000ffff0ea97812 */ /* 0x000fc600078ec0ff */
[----:B------:R-:W3:Y:S01]  /*92690*/  LDL.LU R14, [R1+0x4ac] ;  /* 0x0004ac00010e7983 */ /* 0x000ee20000300800 */
        /* <DEDUP_REMOVED lines=73> */
[----:B----4-:R-:W-:-:S03]  /*92b30*/  F2FP.SATFINITE.E4M3.F32.PACK_AB_MERGE_C R230, R245, R244, RZ ;  /* 0x000000f4f5e6723e */ /* 0x010fc600048070ff */
[----:B------:R-:W2:Y:S01]  /*92b40*/  LDL.LU R241, [R1+0xa4] ;  /* 0x0000a40001f17983 */ /* 0x000ea20000300800 */
[----:B0-----:R-:W-:-:S03]  /*92b50*/  IADD3 R10, P2, R194, R4, RZ ;  /* 0x00000004c20a7210 */ /* 0x001fc60007f5e0ff */
[----:B------:R-:W3:Y:S02]  /*92b60*/  LDL.LU R242, [R1+0xa8] ;  /* 0x0000a80001f27983 */ /* 0x000ee40000300800 */
[----:B------:R-:W-:Y:S01]  /*92b70*/  IMAD.X R11, R152, 0x1, R3, P2 ;  /* 0x00000001980b7824 */ /* 0x000fe200010e0603 */
[----:B------:R-:W-:-:S04]  /*92b80*/  LOP3.LUT R155, R155, 0xffff, RZ, 0xc0, !PT ;  /* 0x0000ffff9b9b7812 */ /* 0x000fc800078ec0ff */
[----:B------:R0:W-:Y:S01]  /*92b90*/  STL.64 [R1+0x1250], R10 ;  /* 0x0012500a01007387 */ /* 0x0001e20000100a00 */
[----:B------:R-:W-:-:S03]  /*92ba0*/  F2FP.SATFINITE.E4M3.F32.PACK_AB_MERGE_C R161, R247, R246, RZ ;  /* 0x000000f6f7a1723e */ /* 0x000fc600048070ff */
[----:B------:R-:W3:Y:S01]  /*92bb0*/  LDL.LU R243, [R1+0xac] ;  /* 0x0000ac0001f37983 */ /* 0x000ee20000300800 */
[----:B------:R-:W-:-:S03]  /*92bc0*/  F2FP.SATFINITE.E4M3.F32.PACK_AB_MERGE_C R160, R12, R248, RZ ;  /* 0x000000f80ca0723e */ /* 0x000fc600048070ff */
[----:B------:R-:W4:Y:S01]  /*92bd0*/  LDL.LU R244, [R1+0x489c] ;  /* 0x00489c0001f47983 */ /* 0x000f220000300800 */
[----:B------:R-:W-:-:S03]  /*92be0*/  PRMT R155, R155, 0x3340, R0 ;  /* 0x000033409b9b7816 */ /* 0x000fc60000000000 */
[----:B------:R-:W3:Y:S04]  /*92bf0*/  LDL.LU R245, [R1+0xe3c] ;  /* 0x000e3c0001f57983 */ /* 0x000ee80000300800 */
[----:B------:R-:W3:Y:S04]  /*92c00*/  LDL.LU R246, [R1+0x4644] ;  /* 0x0046440001f67983 */ /* 0x000ee80000300800 */
[----:B------:R-:W3:Y:S01]  /*92c10*/  LDL.LU R247, [R1+0x48a0] ;  /* 0x0048a00001f77983 */ /* 0x000ee20000300800 */
[----:B------:R-:W-:-:S03]  /*92c20*/  PRMT R157, R157, 0x5410, R155 ;  /* 0x000054109d9d7816 */ /* 0x000fc6000000009b */
[----:B------:R-:W3:Y:S01]  /*92c30*/  LDL.LU R248, [R1+0xe38] ;  /* 0x000e380001f87983 */ /* 0x000ee20000300800 */
[----:B------:R-:W-:-:S03]  /*92c40*/  SHF.R.S32.HI R155, RZ, 0x1f, R197 ;  /* 0x0000001fff9b7819 */ /* 0x000fc600000114c5 */
[----:B------:R-:W3:Y:S01]  /*92c50*/  LDL.LU R12, [R1+0x4640] ;  /* 0x00464000010c7983 */ /* 0x000ee20000300800 */
[----:B0-----:R-:W-:-:S03]  /*92c60*/  IADD3 R10, P2, R197, R2, RZ ;  /* 0x00000002c50a7210 */ /* 0x001fc60007f5e0ff */
[----:B------:R-:W3:Y:S02]  /*92c70*/  LDL.LU R9, [R1+0x4810] ;  /* 0x0048100001097983 */ /* 0x000ee40000300800 */
[----:B------:R-:W-:Y:S01]  /*92c80*/  IMAD.X R11, R155, 0x1, R13, P2 ;  /* 0x000000019b0b7824 */ /* 0x000fe200010e060d */
[----:B------:R-:W-:-:S04]  /*92c90*/  IADD3 R14, P2, R197, R0, RZ ;  /* 0x00000000c50e7210 */ /* 0x000fc80007f5e0ff */
[----:B------:R0:W-:Y:S01]  /*92ca0*/  STL.64 [R1+0x1248], R10 ;  /* 0x0012480a01007387 */ /* 0x0001e20000100a00 */
[----:B------:R-:W-:-:S03]  /*92cb0*/  IMAD.X R15, R155, 0x1, R7, P2 ;  /* 0x000000019b0f7824 */ /* 0x000fc600010e0607 */
        /* <DEDUP_REMOVED lines=13> */
[----:B------:R-:W-:Y:S02]  /*92d90*/  SHF.R.U32.HI R153, RZ, 0x8, R167 ;  /* 0x00000008ff997819 */ /* 0x000fe400000116a7 */
[----:B------:R-:W-:Y:S01]  /*92da0*/  SHF.R.U32.HI R163, RZ, 0x8, R163 ;  /* 0x00000008ffa37819 */ /* 0x000fe200000116a3 */
[----:B------:R-:W0:Y:S01]  /*92db0*/  LDS.128 R16, [R8] ;  /* 0x0000000008107984 */ /* 0x000e220000000c00 */
[----:B------:R-:W-:-:S02]  /*92dc0*/  SHF.R.U32.HI R156, RZ, 0x8, R173 ;  /* 0x00000008ff9c7819 */ /* 0x000fc400000116ad */
[----:B------:R-:W-:Y:S02]  /*92dd0*/  LOP3.LUT R154, R154, 0xffff, RZ, 0xc0, !PT ;  /* 0x0000ffff9a9a7812 */ /* 0x000fe400078ec0ff */
[----:B------:R-:W-:Y:S02]  /*92de0*/  LOP3.LUT R162, R162, 0xffff, RZ, 0xc0, !PT ;  /* 0x0000ffffa2a27812 */ /* 0x000fe400078ec0ff */
[----:B------:R-:W-:Y:S02]  /*92df0*/  LOP3.LUT R153, R153, 0xffff, RZ, 0xc0, !PT ;  /* 0x0000ffff99997812 */ /* 0x000fe400078ec0ff */
[----:B------:R-:W-:Y:S02]  /*92e00*/  LOP3.LUT R163, R163, 0xffff, RZ, 0xc0, !PT ;  /* 0x0000ffffa3a37812 */ /* 0x000fe400078ec0ff */
[----:B------:R-:W-:Y:S02]  /*92e10*/  LOP3.LUT R156, R156, 0xffff, RZ, 0xc0, !PT ;  /* 0x0000ffff9c9c7812 */ /* 0x000fe400078ec0ff */
[----:B------:R-:W-:-:S02]  /*92e20*/  PRMT R162, R154, 0x3340, R162 ;  /* 0x000033409aa27816 */ /* 0x000fc400000000a2 */
[----:B------:R-:W-:Y:S02]  /*92e30*/  PRMT R163, R153, 0x3340, R163 ;  /* 0x0000334099a37816 */ /* 0x000fe400000000a3 */
[----:B------:R-:W-:Y:S02]  /*92e40*/  PRMT R154, R156, 0x3340, R0 ;  /* 0x000033409c9a7816 */ /* 0x000fe40000000000 */
[----:B------:R-:W-:Y:S02]  /*92e50*/  SHF.R.U32.HI R153, RZ, 0x8, R168 ;  /* 0x00000008ff997819 */ /* 0x000fe400000116a8 */
[----:B------:R-:W-:Y:S02]  /*92e60*/  SHF.R.U32.HI R156, RZ, 0x8, R171 ;  /* 0x00000008ff9c7819 */ /* 0x000fe400000116ab */
[----:B------:R-:W-:Y:S02]  /*92e70*/  SHF.R.U32.HI R164, RZ, 0x8, R169 ;  /* 0x00000008ffa47819 */ /* 0x000fe400000116a9 */
[----:B------:R-:W-:-:S02]  /*92e80*/  SHF.R.U32.HI R165, RZ, 0x8, R170 ;  /* 0x00000008ffa57819 */ /* 0x000fc400000116aa */
[----:B------:R-:W-:Y:S02]  /*92e90*/  LOP3.LUT R153, R153, 0xffff, RZ, 0xc0, !PT ;  /* 0x0000ffff99997812 */ /* 0x000fe400078ec0ff */
[----:B------:R-:W-:Y:S02]  /*92ea0*/  LOP3.LUT R156, R156, 0xffff, RZ, 0xc0, !PT ;  /* 0x0000ffff9c9c7812 */ /* 0x000fe400078ec0ff */
[----:B------:R-:W-:Y:S02]  /*92eb0*/  LOP3.LUT R164, R164, 0xffff, RZ, 0xc0, !PT ;  /* 0x0000ffffa4a47812 */ /* 0x000fe400078ec0ff */
[----:B------:R-:W-:Y:S02]  /*92ec0*/  LOP3.LUT R165, R165, 0xffff, RZ, 0xc0, !PT ;  /* 0x0000ffffa5a57812 */ /* 0x000fe400078ec0ff */
[----:B------:R-:W-:Y:S02]  /*92ed0*/  PRMT R153, R153, 0x3340, R0 ;  /* 0x0000334099997816 */ /* 0x000fe40000000000 */
[----:B------:R-:W-:-:S02]  /*92ee0*/  PRMT R164, R156, 0x3340, R164 ;  /* 0x000033409ca47816 */ /* 0x000fc400000000a4 */
[----:B------:R-:W-:Y:S02]  /*92ef0*/  PRMT R156, R165, 0x3340, R0 ;  /* 0x00003340a59c7816 */ /* 0x000fe40000000000 */
[----:B------:R-:W-:Y:S02]  /*92f00*/  PRMT R152, R163, 0x5410, R153 ;  /* 0x00005410a3987816 */ /* 0x000fe40000000099 */
[----:B------:R-:W-:Y:S02]  /*92f10*/  PRMT R153, R162, 0x5410, R154 ;  /* 0x00005410a2997816 */ /* 0x000fe4000000009a */
[----:B------:R-:W-:Y:S01]  /*92f20*/  PRMT R156, R164, 0x5410, R156 ;  /* 0x00005410a49c7816 */ /* 0x000fe2000000009c */
[----:B0-----:R-:W-:Y:S01]  /*92f30*/  STL.64 [R1+0x480], R16 ;  /* 0x0004801001007387 */ /* 0x001fe20000100a00 */
[----:B------:R-:W-:Y:S02]  /*92f40*/  F2FP.SATFINITE.E4M3.F32.PACK_AB_MERGE_C R219, R235, R234, RZ ;  /* 0x000000eaebdb723e */ /* 0x000fe400048070ff */
[----:B------:R-:W-:Y:S01]  /*92f50*/  PRMT R152, R152, 0x5210, R175 ;  /* 0x0000521098987816 */ /* 0x000fe200000000af */
[----:B------:R-:W-:Y:S01]  /*92f60*/  STL.64 [R1+0x488], R18 ;  /* 0x0004881201007387 */ /* 0x000fe20000100a00 */
[----:B------:R-:W-:Y:S01]  /*92f70*/  BAR.SYNC.DEFER_BLOCKING 0x0 ;  /* 0x0000000000007b1d */ /* 0x000fe20000010000 */
[----:B------:R-:W-:-:S02]  /*92f80*/  PRMT R153, R153, 0x5210, R177 ;  /* 0x0000521099997816 */ /* 0x000fc400000000b1 */
[----:B------:R-:W-:Y:S02]  /*92f90*/  PRMT R154, R157, 0x5210, R176 ;  /* 0x000052109d9a7816 */ /* 0x000fe400000000b0 */
[----:B------:R-:W-:Y:S02]  /*92fa0*/  PRMT R155, R156, 0x5210, R178 ;  /* 0x000052109c9b7816 */ /* 0x000fe400000000b2 */
[----:B------:R-:W-:Y:S01]  /*92fb0*/  F2FP.SATFINITE.E4M3.F32.PACK_AB_MERGE_C R225, R237, R236, RZ ;  /* 0x000000ecede1723e */ /* 0x000fe200048070ff */
[----:B------:R-:W3:Y:S01]  /*92fc0*/  LDL.LU R234, [R1+0xb58] ;  /* 0x000b580001ea7983 */ /* 0x000ee20000300800 */
[----:B------:R-:W-:-:S03]  /*92fd0*/  F2FP.SATFINITE.E4M3.F32.PACK_AB_MERGE_C R224, R239, R238, RZ ;  /* 0x000000eeefe0723e */ /* 0x000fc600048070ff */
[----:B------:R-:W3:Y:S04]  /*92fe0*/  LDL.LU R235, [R1+0xb5c] ;  /* 0x000b5c0001eb7983 */ /* 0x000ee80000300800 */
[----:B------:R-:W3:Y:S04]  /*92ff0*/  LDL.LU R236, [R1+0xb60] ;  /* 0x000b600001ec7983 */ /* 0x000ee80000300800 */
[----:B------:R2:W-:Y:S01]  /*93000*/  STSM.16.M88.4 [R222], R152 ;  /* 0x00000098de007844 */ /* 0x0005e20000000200 */
[----:B------:R-:W-:Y:S01]  /*93010*/  BAR.SYNC.DEFER_BLOCKING 0x0 ;  /* 0x0000000000007b1d */ /* 0x000fe20000010000 */
[----:B----4-:R-:W-:-:S05]  /*93020*/  LOP3.LUT R166, R244, 0xffff, RZ, 0xc0, !PT ;  /* 0x0000fffff4a67812 */ /* 0x010fca00078ec0ff */
[----:B------:R-:W0:Y:S01]  /*93030*/  LDS.128 R16, [R8] ;  /* 0x0000000008107984 */ /* 0x000e220000000c00 */
[----:B--2---:R-:W-:Y:S02]  /*93040*/  F2FP.SATFINITE.E4M3.F32.PACK_AB_MERGE_C R154, R241, R240, RZ ;  /* 0x000000f0f19a723e */ /* 0x004fe400048070ff */
[----:B---3--:R-:W-:Y:S02]  /*93050*/  F2FP.SATFINITE.E4M3.F32.PACK_AB_MERGE_C R153, R243, R242, RZ ;  /* 0x000000f2f399723e */ /* 0x008fe400048070ff */
[----:B------:R-:W-:Y:S02]  /*93060*/  LOP3.LUT R168, R245, 0xffff, RZ, 0xc0, !PT ;  /* 0x0000fffff5a87812 */ /* 0x000fe400078ec0ff */
[----:B------:R-:W-:Y:S02]  /*93070*/  LOP3.LUT R163, R246, 0xffff, RZ, 0xc0, !PT ;  /* 0x0000fffff6a37812 */ /* 0x000fe400078ec0ff */
[----:B------:R-:W-:Y:S02]  /*93080*/  LOP3.LUT R170, R247, 0xffff, RZ, 0xc0, !PT ;  /* 0x0000fffff7aa7812 */ /* 0x000fe400078ec0ff */
[----:B------:R-:W-:-:S02]  /*93090*/  LOP3.LUT R165, R9, 0xffff, RZ, 0xc0, !PT ;  /* 0x0000ffff09a57812 */ /* 0x000fc400078ec0ff */
[----:B------:R-:W2:Y:S04]  /*930a0*/  LDL.LU R9, [R1+0xb64] ;  /* 0x000b640001097983 */ /* 0x000ea80000300800 */
[----:B------:R-:W3:Y:S04]  /*930b0*/  LDL.LU R237, [R1+0xb68] ;  /* 0x000b680001ed7983 */ /* 0x000ee80000300800 */
[----:B------:R-:W3:Y:S04]  /*930c0*/  LDL.LU R238, [R1+0xb6c] ;  /* 0x000b6c0001ee7983 */ /* 0x000ee80000300800 */
[----:B------:R-:W4:Y:S04]  /*930d0*/  LDL.LU R239, [R1+0xb70] ;  /* 0x000b700001ef7983 */ /* 0x000f280000300800 */
[----:B------:R-:W4:Y:S04]  /*930e0*/  LDL.LU R240, [R1+0xb74] ;  /* 0x000b740001f07983 */ /* 0x000f280000300800 */
[----:B------:R-:W3:Y:S04]  /*930f0*/  LDL.LU R241, [R1+0xb78] ;  /* 0x000b780001f17983 */ /* 0x000ee80000300800 */
[----:B------:R-:W3:Y:S04]  /*93100*/  LDL.LU R242, [R1+0xb7c] ;  /* 0x000b7c0001f27983 */ /* 0x000ee80000300800 */
[----:B------:R-:W3:Y:S01]  /*93110*/  LDL.LU R243, [R1+0xb80] ;  /* 0x000b800001f37983 */ /* 0x000ee20000300800 */
[----:B------:R-:W-:-:S03]  /*93120*/  LOP3.LUT R174, R248, 0xffff, RZ, 0xc0, !PT ;  /* 0x0000fffff8ae7812 */ /* 0x000fc600078ec0ff */
[----:B------:R-:W3:Y:S01]  /*93130*/  LDL.LU R244, [R1+0xb84] ;  /* 0x000b840001f47983 */ /* 0x000ee20000300800 */
[----:B------:R-:W-:-:S03]  /*93140*/  LOP3.LUT R167, R12, 0xffff, RZ, 0xc0, !PT ;  /* 0x0000ffff0ca77812 */ /* 0x000fc600078ec0ff */
[----:B------:R-:W3:Y:S01]  /*93150*/  LDL.LU R245, [R1+0x8b0] ;  /* 0x0008b00001f57983 */ /* 0x000ee20000300800 */
[----:B------:R-:W-:-:S03]  /*93160*/  LOP3.LUT R164, R10, 0xffff, RZ, 0xc0, !PT ;  /* 0x0000ffff0aa47812 */ /* 0x000fc600078ec0ff */
[----:B------:R-:W3:Y:S04]  /*93170*/  LDL.LU R246, [R1+0x8b4] ;  /* 0x0008b40001f67983 */ /* 0x000ee80000300800 */
[----:B------:R-:W3:Y:S04]  /*93180*/  LDL.LU R247, [R1+0x8b8] ;  /* 0x0008b80001f77983 */ /* 0x000ee80000300800 */
[----:B------:R-:W3:Y:S04]  /*93190*/  LDL.LU R248, [R1+0x8bc] ;  /* 0x0008bc0001f87983 */ /* 0x000ee80000300800 */
[----:B------:R-:W2:Y:S01]  /*931a0*/  LDL.LU R12, [R1+0x4b0] ;  /* 0x0004b000010c7983 */ /* 0x000ea20000300800 */
[----:B------:R-:W-:-:S03]  /*931b0*/  LOP3.LUT R173, R11, 0xffff, RZ, 0xc0, !PT ;  /* 0x0000ffff0bad7812 */ /* 0x000fc600078ec0ff */
[----:B------:R-:W2:Y:S01]  /*931c0*/  LDL.LU R10, [R1+0x4b4] ;  /* 0x0004b400010a7983 */ /* 0x000ea20000300800 */
        /* <DEDUP_REMOVED lines=61> */
[----:B----4-:R-:W-:-:S03]  /*935a0*/  F2FP.SATFINITE.E4M3.F32.PACK_AB_MERGE_C R158, R14, R11, RZ ;  /* 0x0000000b0e9e723e */ /* 0x010fc600048070ff */
        /* <DEDUP_REMOVED lines=19> */
[----:B------:R-:W-:Y:S02]  /*936e0*/  F2FP.SATFINITE.E4M3.F32.PACK_AB_MERGE_C R236, R240, R239, RZ ;  /* 0x000000eff0ec723e */ /* 0x000fe400048070ff */
[----:B------:R-:W-:Y:S01]  /*936f0*/  F2FP.SATFINITE.E4M3.F32.PACK_AB_MERGE_C R231, R235, R234, RZ ;  /* 0x000000eaebe7723e */ /* 0x000fe200048070ff */
[----:B------:R-:W2:Y:S01]  /*93700*/  LDL.LU R239, [R1+0xb0] ;  /* 0x0000b00001ef7983 */ /* 0x000ea20000300800 */
[----:B0-----:R-:W-:-:S03]  /*93710*/  IADD3 R10, P2, R200, R4, RZ ;  /* 0x00000004c80a7210 */ /* 0x001fc60007f5e0ff */
[----:B------:R-:W2:Y:S01]  /*93720*/  LDL.LU R240, [R1+0xb4] ;  /* 0x0000b40001f07983 */ /* 0x000ea20000300800 */
[----:B---3--:R-:W-:Y:S01]  /*93730*/  F2FP.SATFINITE.E4M3.F32.PACK_AB_MERGE_C R234, R242, R241, RZ ;  /* 0x000000f1f2ea723e */ /* 0x008fe200048070ff */
        /* <DEDUP_REMOVED lines=48> */
[----:B------:R-:W-:Y:S02]  /*93a40*/  PRMT R153, R153, 0x3340, R0 ;  /* 0x0000334099997816 */ /* 0x000fe40000000000 */
[----:B------:R-:W-:-:S02]  /*93a50*/  PRMT R164, R156, 0x3340, R164 ;  /* 0x000033409ca47816 */ /* 0x000fc400000000a4 */
[--C-:B------:R-:W-:Y:S02]  /*93a60*/  PRMT R154, R154, 0x3340, R0.reuse ;  /* 0x000033409a9a7816 */ /* 0x100fe40000000000 */
        /* <DEDUP_REMOVED lines=11> */
[----:B------:R-:W-:-:S03]  /*93b20*/  F2FP.SATFINITE.E4M3.F32.PACK_AB_MERGE_C R233, R238, R237, RZ ;  /* 0x000000edeee9723e */ /* 0x000fc600048070ff */
        /* <DEDUP_REMOVED lines=83> */
[----:B------:R-:W-:-:S04]  /*94060*/  SHF.R.U32.HI R155, RZ, 0x8, R165 ;  /* 0x00000008ff9b7819 */ /* 0x000fc800000116a5 */
[----:B------:R-:W-:-:S04]  /*94070*/  LOP3.LUT R155, R155, 0xffff, RZ, 0xc0, !PT ;  /* 0x0000ffff9b9b7812 */ /* 0x000fc800078ec0ff */
        /* <DEDUP_REMOVED lines=62> */
[----:B------:R-:W-:Y:S02]  /*94460*/  SHF.R.U32.HI R163, RZ, 0x8, R163 ;  /* 0x00000008ffa37819 */ /* 0x000fe400000116a3 */
[----:B------:R-:W-:Y:S01]  /*94470*/  SHF.R.U32.HI R156, RZ, 0x8, R173 ;  /* 0x00000008ff9c7819 */ /* 0x000fe200000116ad */
[----:B------:R-:W0:Y:S01]  /*94480*/  LDS.128 R16, [R8] ;  /* 0x0000000008107984 */ /* 0x000e220000000c00 */
[----:B------:R-:W-:-:S02]  /*94490*/  LOP3.LUT R154, R154, 0xffff, RZ, 0xc0, !PT ;  /* 0x0000ffff9a9a7812 */ /* 0x000fc400078ec0ff */
[----:B------:R-:W-:Y:S02]  /*944a0*/  LOP3.LUT R162, R162, 0xffff, RZ, 0xc0, !PT ;  /* 0x0000ffffa2a27812 */ /* 0x000fe400078ec0ff */
[----:B------:R-:W-:Y:S02]  /*944b0*/  LOP3.LUT R153, R153, 0xffff, RZ, 0xc0, !PT ;  /* 0x0000ffff99997812 */ /* 0x000fe400078ec0ff */
[----:B------:R-:W-:Y:S02]  /*944c0*/  LOP3.LUT R163, R163, 0xffff, RZ, 0xc0, !PT ;  /* 0x0000ffffa3a37812 */ /* 0x000fe400078ec0ff */
[----:B------:R-:W-:Y:S02]  /*944d0*/  LOP3.LUT R156, R156, 0xffff, RZ, 0xc0, !PT ;  /* 0x0000ffff9c9c7812 */ /* 0x000fe400078ec0ff */
[----:B------:R-:W-:Y:S02]  /*944e0*/  PRMT R162, R154, 0x3340, R162 ;  /* 0x000033409aa27816 */ /* 0x000fe400000000a2 */
[----:B------:R-:W-:-:S02]  /*944f0*/  PRMT R163, R153, 0x3340, R163 ;  /* 0x0000334099a37816 */ /* 0x000fc400000000a3 */
        /* <DEDUP_REMOVED lines=9> */
[----:B------:R-:W-:Y:S02]  /*94590*/  PRMT R153, R153, 0x3340, R0 ;  /* 0x0000334099997816 */ /* 0x000fe40000000000 */
[----:B------:R-:W-:Y:S02]  /*945a0*/  PRMT R164, R156, 0x3340, R164 ;  /* 0x000033409ca47816 */ /* 0x000fe400000000a4 */
[----:B------:R-:W-:-:S02]  /*945b0*/  PRMT R156, R165, 0x3340, R0 ;  /* 0x00003340a59c7816 */ /* 0x000fc40000000000 */
        /* <DEDUP_REMOVED lines=135> */
[----:B------:R-:W2:Y:S02]  /*94e30*/  LDL.LU R244, [R1+0xe54] ;  /* 0x000e540001f47983 */ /* 0x000ea40000300800 */
[----:B------:R-:W-:Y:S01]  /*94e40*/  IMAD.X R11, R155, 0x1, R13, P2 ;  /* 0x000000019b0b7824 */ /* 0x000fe200010e060d */
[----:B------:R-:W-:Y:S01]  /*94e50*/  IADD3 R14, P2, R209, R0, RZ ;  /* 0x00000000d10e7210 */ /* 0x000fe20007f5e0ff */
[----:B------:R-:W3:Y:S01]  /*94e60*/  LDL.LU R245, [R1+0x466c] ;  /* 0x00466c0001f57983 */ /* 0x000ee20000300800 */
[----:B------:R-:W-:-:S03]  /*94e70*/  F2FP.SATFINITE.E4M3.F32.PACK_AB_MERGE_C R160, R248, R247, RZ ;  /* 0x000000f7f8a0723e */ /* 0x000fc600048070ff */
[----:B------:R-:W3:Y:S01]  /*94e80*/  LDL.LU R246, [R1+0x4908] ;  /* 0x0049080001f67983 */ /* 0x000ee20000300800 */
[----:B------:R-:W-:-:S03]  /*94e90*/  IMAD.X R15, R155, 0x1, R7, P2 ;  /* 0x000000019b0f7824 */ /* 0x000fc600010e0607 */
[----:B------:R-:W3:Y:S04]  /*94ea0*/  LDL.LU R247, [R1+0xe50] ;  /* 0x000e500001f77983 */ /* 0x000ee80000300800 */
[----:B------:R-:W3:Y:S04]  /*94eb0*/  LDL.LU R248, [R1+0x4668] ;  /* 0x0046680001f87983 */ /* 0x000ee80000300800 */
[----:B------:R0:W-:Y:S04]  /*94ec0*/  STL.64 [R1+0x10c8], R10 ;  /* 0x0010c80a01007387 */ /* 0x0001e80000100a00 */
[----:B0-----:R-:W3:Y:S04]  /*94ed0*/  LDL.LU R11, [R1+0x48e4] ;  /* 0x0048e400010b7983 */ /* 0x001ee80000300800 */
[----:B------:R-:W3:Y:S04]  /*94ee0*/  LDL.LU R12, [R1+0x1060] ;  /* 0x00106000010c7983 */ /* 0x000ee80000300800 */
[----:B------:R-:W3:Y:S04]  /*94ef0*/  LDL.LU R10, [R1+0x48d8] ;  /* 0x0048d800010a7983 */ /* 0x000ee80000300800 */
[----:B------:R0:W-:Y:S02]  /*94f00*/  STL.64 [R1+0x10c0], R14 ;  /* 0x0010c00e01007387 */ /* 0x0001e40000100a00 */
[----:B0-----:R-:W-:-:S05]  /*94f10*/  IADD3 R14, P2, R209, R6, RZ ;  /* 0x00000006d10e7210 */ /* 0x001fca0007f5e0ff */
[----:B------:R-:W-:-:S05]  /*94f20*/  IMAD.X R15, R155, 0x1, R5, P2 ;  /* 0x000000019b0f7824 */ /* 0x000fca00010e0605 */
[----:B------:R0:W-:Y:S04]  /*94f30*/  STL.64 [R1+0x10b8], R14 ;  /* 0x0010b80e01007387 */ /* 0x0001e80000100a00 */
[----:B0-----:R-:W3:Y:S01]  /*94f40*/  LDL.LU R14, [R1+0x105c] ;  /* 0x00105c00010e7983 */ /* 0x001ee20000300800 */
[----:B------:R-:W-:-:S05]  /*94f50*/  IADD3 R16, P2, R209, R4, RZ ;  /* 0x00000004d1107210 */ /* 0x000fca0007f5e0ff */
        /* <DEDUP_REMOVED lines=30> */
[----:B------:R-:W-:Y:S02]  /*95140*/  PRMT R156, R164, 0x5410, R156 ;  /* 0x00005410a49c7816 */ /* 0x000fe4000000009c */
[----:B------:R-:W-:Y:S02]  /*95150*/  PRMT R152, R152, 0x5210, R175 ;  /* 0x0000521098987816 */ /* 0x000fe400000000af */
[----:B------:R-:W-:Y:S02]  /*95160*/  PRMT R153, R153, 0x5210, R177 ;  /* 0x0000521099997816 */ /* 0x000fe400000000b1 */
[----:B------:R-:W-:-:S02]  /*95170*/  PRMT R154, R157, 0x5210, R176 ;  /* 0x000052109d9a7816 */ /* 0x000fc400000000b0 */
[----:B------:R-:W-:Y:S01]  /*95180*/  PRMT R155, R156, 0x5210, R178 ;  /* 0x000052109c9b7816 */ /* 0x000fe200000000b2 */
[----:B------:R-:W-:Y:S06]  /*95190*/  BAR.SYNC.DEFER_BLOCKING 0x0 ;  /* 0x0000000000007b1d */ /* 0x000fec0000010000 */
[----:B0-----:R4:W-:Y:S04]  /*951a0*/  STL.64 [R1+0x420], R16 ;  /* 0x0004201001007387 */ /* 0x0019e80000100a00 */
[----:B------:R2:W-:Y:S04]  /*951b0*/  STL.64 [R1+0x428], R18 ;  /* 0x0004281201007387 */ /* 0x0005e80000100a00 */
[----:B------:R-:W-:Y:S01]  /*951c0*/  STSM.16.M88.4 [R222], R152 ;  /* 0x00000098de007844 */ /* 0x000fe20000000200 */
[----:B------:R-:W-:-:S02]  /*951d0*/  F2FP.SATFINITE.E4M3.F32.PACK_AB_MERGE_C R186, R235, R232, RZ ;  /* 0x000000e8ebba723e */ /* 0x000fc400048070ff */
[----:B------:R-:W-:Y:S02]  /*951e0*/  F2FP.SATFINITE.E4M3.F32.PACK_AB_MERGE_C R183, R238, R237, RZ ;  /* 0x000000edeeb7723e */ /* 0x000fe400048070ff */
[----:B----4-:R-:W-:Y:S02]  /*951f0*/  LOP3.LUT R16, R243, 0xffff, RZ, 0xc0, !PT ;  /* 0x0000fffff3107812 */ /* 0x010fe400078ec0ff */
[----:B--2---:R-:W-:-:S03]  /*95200*/  LOP3.LUT R19, R244, 0xffff, RZ, 0xc0, !PT ;  /* 0x0000fffff4137812 */ /* 0x004fc600078ec0ff */
[----:B------:R0:W-:Y:S01]  /*95210*/  STL [R1+0x5194], R16 ;  /* 0x0051941001007387 */ /* 0x0001e20000100800 */
[----:B---3--:R-:W-:-:S03]  /*95220*/  LOP3.LUT R18, R245, 0xffff, RZ, 0xc0, !PT ;  /* 0x0000fffff5127812 */ /* 0x008fc600078ec0ff */
[----:B------:R-:W-:Y:S01]  /*95230*/  STL [R1+0x51ac], R19 ;  /* 0x0051ac1301007387 */ /* 0x000fe20000100800 */
[----:B------:R-:W-:Y:S02]  /*95240*/  LOP3.LUT R15, R246, 0xffff, RZ, 0xc0, !PT ;  /* 0x0000fffff60f7812 */ /* 0x000fe400078ec0ff */
[----:B------:R-:W-:Y:S02]  /*95250*/  PRMT R162, R16, 0x3340, R18 ;  /* 0x0000334010a27816 */ /* 0x000fe40000000012 */
[----:B------:R-:W-:Y:S01]  /*95260*/  LOP3.LUT R17, R247, 0xffff, RZ, 0xc0, !PT ;  /* 0x0000fffff7117812 */ /* 0x000fe200078ec0ff */
[----:B------:R-:W-:Y:S01]  /*95270*/  STL [R1+0x5190], R18 ;  /* 0x0051901201007387 */ /* 0x000fe20000100800 */
[----:B0-----:R-:W-:-:S03]  /*95280*/  LOP3.LUT R16, R248, 0xffff, RZ, 0xc0, !PT ;  /* 0x0000fffff8107812 */ /* 0x001fc600078ec0ff */
[----:B------:R-:W-:Y:S01]  /*95290*/  STL [R1+0x518c], R15 ;  /* 0x00518c0f01007387 */ /* 0x000fe20000100800 */
[----:B------:R-:W-:-:S03]  /*952a0*/  PRMT R157, R15, 0x3340, R16 ;  /* 0x000033400f9d7816 */ /* 0x000fc60000000010 */
[----:B------:R-:W-:Y:S04]  /*952b0*/  STL [R1+0x51a4], R17 ;  /* 0x0051a41101007387 */ /* 0x000fe80000100800 */
[----:B------:R0:W-:Y:S01]  /*952c0*/  STL [R1+0x5188], R16 ;  /* 0x0051881001007387 */ /* 0x0001e20000100800 */
[----:B------:R-:W-:Y:S02]  /*952d0*/  PRMT R152, R19, 0x3340, R0 ;  /* 0x0000334013987816 */ /* 0x000fe40000000000 */
[----:B------:R-:W-:Y:S02]  /*952e0*/  LOP3.LUT R11, R11, 0xffff, RZ, 0xc0, !PT ;  /* 0x0000ffff0b0b7812 */ /* 0x000fe400078ec0ff */
[----:B0-----:R-:W-:Y:S02]  /*952f0*/  LOP3.LUT R16, R161, 0xffff, RZ, 0xc0, !PT ;  /* 0x0000ffffa1107812 */ /* 0x001fe400078ec0ff */
[----:B------:R-:W-:Y:S01]  /*95300*/  LOP3.LUT R15, R12, 0xffff, RZ, 0xc0, !PT ;  /* 0x0000ffff0c0f7812 */ /* 0x000fe200078ec0ff */
[----:B------:R0:W-:Y:S01]  /*95310*/  STL [R1+0x519c], R11 ;  /* 0x00519c0b01007387 */ /* 0x0001e20000100800 */
[----:B------:R-:W-:-:S02]  /*95320*/  LOP3.LUT R12, R160, 0xffff, RZ, 0xc0, !PT ;  /* 0x0000ffffa00c7812 */ /* 0x000fc400078ec0ff */
[----:B------:R-:W-:Y:S02]  /*95330*/  LOP3.LUT R10, R10, 0xffff, RZ, 0xc0, !PT ;  /* 0x0000ffff0a0a7812 */ /* 0x000fe400078ec0ff */
[----:B------:R-:W-:Y:S01]  /*95340*/  PRMT R156, R11, 0x3340, R15 ;  /* 0x000033400b9c7816 */ /* 0x000fe2000000000f */
[----:B------:R-:W-:Y:S01]  /*95350*/  STL [R1+0x51a0], R16 ;  /* 0x0051a01001007387 */ /* 0x000fe20000100800 */
[----:B------:R-:W-:-:S03]  /*95360*/  PRMT R162, R162, 0x5410, R152 ;  /* 0x00005410a2a27816 */ /* 0x000fc60000000098 */
[----:B------:R-:W-:Y:S01]  /*95370*/  STL [R1+0x5198], R15 ;  /* 0x0051980f01007387 */ /* 0x000fe20000100800 */
[----:B------:R-:W-:-:S03]  /*95380*/  PRMT R152, R17, 0x3340, R0 ;  /* 0x0000334011987816 */ /* 0x000fc60000000000 */
[----:B------:R-:W-:Y:S01]  /*95390*/  STL [R1+0x51b0], R10 ;  /* 0x0051b00a01007387 */ /* 0x000fe20000100800 */
[----:B------:R-:W-:-:S03]  /*953a0*/  F2FP.SATFINITE.E4M3.F32.PACK_AB_MERGE_C R153, R242, R241, RZ ;  /* 0x000000f1f299723e */ /* 0x000fc600048070ff */
[----:B------:R1:W-:Y:S01]  /*953b0*/  STL [R1+0x51b4], R12 ;  /* 0x0051b40c01007387 */ /* 0x0003e20000100800 */
[----:B------:R-:W-:Y:S02]  /*953c0*/  PRMT R157, R157, 0x5410, R152 ;  /* 0x000054109d9d7816 */ /* 0x000fe40000000098 */
[----:B------:R-:W-:Y:S01]  /*953d0*/  PRMT R152, R16, 0x3340, R0 ;  /* 0x0000334010987816 */ /* 0x000fe20000000000 */
[----:B------:R-:W-:Y:S01]  /*953e0*/  BAR.SYNC.DEFER_BLOCKING 0x0 ;  /* 0x0000000000007b1d */ /* 0x000fe20000010000 */
[----:B------:R-:W-:Y:S02]  /*953f0*/  F2FP.SATFINITE.E4M3.F32.PACK_AB_MERGE_C R154, R240, R239, RZ ;  /* 0x000000eff09a723e */ /* 0x000fe400048070ff */
[----:B------:R-:W-:Y:S02]  /*95400*/  PRMT R156, R156, 0x5410, R152 ;  /* 0x000054109c9c7816 */ /* 0x000fe40000000098 */
[----:B0-----:R-:W-:-:S05]  /*95410*/  LOP3.LUT R11, R14, 0xffff, RZ, 0xc0, !PT ;  /* 0x0000ffff0e0b7812 */ /* 0x001fca00078ec0ff */
[----:B------:R0:W-:Y:S04]  /*95420*/  STL [R1+0x51a8], R11 ;  /* 0x0051a80b01007387 */ /* 0x0001e80000100800 */
[----:B------:R-:W2:Y:S04]  /*95430*/  LDL.LU R235, [R1+0xbe8] ;  /* 0x000be80001eb7983 */ /* 0x000ea80000300800 */
[----:B------:R-:W2:Y:S04]  /*95440*/  LDL.LU R237, [R1+0xbec] ;  /* 0x000bec0001ed7983 */ /* 0x000ea80000300800 */
[----:B------:R-:W3:Y:S04]  /*95450*/  LDL.LU R242, [R1+0xbf0] ;  /* 0x000bf00001f27983 */ /* 0x000ee80000300800 */
[----:B------:R-:W3:Y:S04]  /*95460*/  LDL.LU R243, [R1+0xbf4] ;  /* 0x000bf40001f37983 */ /* 0x000ee80000300800 */
[----:B------:R-:W4:Y:S01]  /*95470*/  LDS.128 R16, [R8] ;  /* 0x0000000008107984 */ /* 0x000f220000000c00 */
[----:B------:R-:W-:-:S02]  /*95480*/  PRMT R152, R12, 0x3340, R0 ;  /* 0x000033400c987816 */ /* 0x000fc40000000000 */
[----:B------:R-:W-:Y:S01]  /*95490*/  LOP3.LUT R14, R159, 0xffff, RZ, 0xc0, !PT ;  /* 0x0000ffff9f0e7812 */ /* 0x000fe200078ec0ff */
[----:B------:R-:W2:Y:S01]  /*954a0*/  LDL.LU R244, [R1+0xbf8] ;  /* 0x000bf80001f47983 */ /* 0x000ea20000300800 */
[----:B-1----:R-:W-:-:S03]  /*954b0*/  LOP3.LUT R12, R158, 0xffff, RZ, 0xc0, !PT ;  /* 0x0000ffff9e0c7812 */ /* 0x002fc600078ec0ff */
[----:B------:R-:W2:Y:S01]  /*954c0*/  LDL.LU R245, [R1+0xbfc] ;  /* 0x000bfc0001f57983 */ /* 0x000ea20000300800 */
[----:B------:R-:W-:Y:S02]  /*954d0*/  PRMT R155, R10, 0x3340, R11 ;  /* 0x000033400a9b7816 */ /* 0x000fe4000000000b */
[----:B0-----:R-:W-:Y:S01]  /*954e0*/  LOP3.LUT R11, R154, 0xffff, RZ, 0xc0, !PT ;  /* 0x0000ffff9a0b7812 */ /* 0x001fe200078ec0ff */
[----:B------:R-:W-:Y:S04]  /*954f0*/  STL [R1+0x51c4], R14 ;  /* 0x0051c40e01007387 */ /* 0x000fe80000100800 */
[----:B------:R-:W-:Y:S04]  /*95500*/  STL [R1+0x51c0], R12 ;  /* 0x0051c00c01007387 */ /* 0x000fe80000100800 */
[----:B------:R-:W2:Y:S04]  /*95510*/  LDL.LU R238, [R1+0x8e0] ;  /* 0x0008e00001ee7983 */ /* 0x000ea80000300800 */
[----:B------:R-:W-:Y:S04]  /*95520*/  STL [R1+0x51bc], R11 ;  /* 0x0051bc0b01007387 */ /* 0x000fe80000100800 */
[----:B------:R-:W2:Y:S01]  /*95530*/  LDL.LU R239, [R1+0x8e4] ;  /* 0x0008e40001ef7983 */ /* 0x000ea20000300800 */
[----:B------:R-:W-:-:S05]  /*95540*/  LOP3.LUT R10, R153, 0xffff, RZ, 0xc0, !PT ;  /* 0x0000ffff990a7812 */ /* 0x000fca00078ec0ff */
[----:B------:R0:W-:Y:S01]  /*95550*/  STL [R1+0x51b8], R10 ;  /* 0x0051b80a01007387 */ /* 0x0001e20000100800 */
[----:B------:R-:W-:-:S03]  /*95560*/  PRMT R155, R155, 0x5410, R152 ;  /* 0x000054109b9b7816 */ /* 0x000fc60000000098 */
[----:B------:R-:W2:Y:S04]  /*95570*/  LDL.LU R246, [R1+0x8e8] ;  /* 0x0008e80001f67983 */ /* 0x000ea80000300800 */
[----:B------:R-:W2:Y:S01]  /*95580*/  LDL.LU R247, [R1+0x8ec] ;  /* 0x0008ec0001f77983 */ /* 0x000ea20000300800 */
[----:B------:R-:W-:Y:S02]  /*95590*/  PRMT R152, R162, 0x4210, R14 ;  /* 0x00004210a2987816 */ /* 0x000fe4000000000e */
[----:B------:R-:W-:Y:S01]  /*955a0*/  PRMT R153, R157, 0x4210, R12 ;  /* 0x000042109d997816 */ /* 0x000fe2000000000c */
[----:B------:R-:W2:Y:S01]  /*955b0*/  LDL.LU R240, [R1+0x8f0] ;  /* 0x0008f00001f07983 */ /* 0x000ea20000300800 */
[----:B------:R-:W-:Y:S02]  /*955c0*/  PRMT R154, R156, 0x4210, R11 ;  /* 0x000042109c9a7816 */ /* 0x000fe4000000000b */
[----:B------:R-:W-:Y:S01]  /*955d0*/  PRMT R155, R155, 0x4210, R10 ;  /* 0x000042109b9b7816 */ /* 0x000fe2000000000a */
[----:B------:R-:W-:Y:S01]  /*955e0*/  BAR.SYNC.DEFER_BLOCKING 0x0 ;  /* 0x0000000000007b1d */ /* 0x000fe20000010000 */
[----:B0-----:R-:W-:-:S05]  /*955f0*/  IADD3 R10, P2, R210, R2, RZ ;  /* 0x00000002d20a7210 */ /* 0x001fca0007f5e0ff */
[----:B------:R-:W2:Y:S04]  /*95600*/  LDL.LU R241, [R1+0x8f4] ;  /* 0x0008f40001f17983 */ /* 0x000ea80000300800 */
[----:B----4-:R-:W-:Y:S04]  /*95610*/  STL.64 [R1+0x410], R16 ;  /* 0x0004101001007387 */ /* 0x010fe80000100a00 */
[----:B------:R-:W-:Y:S04]  /*95620*/  STL.64 [R1+0x418], R18 ;  /* 0x0004181201007387 */ /* 0x000fe80000100a00 */
[----:B------:R-:W4:Y:S04]  /*95630*/  LDL.LU R248, [R1+0x8f8] ;  /* 0x0008f80001f87983 */ /* 0x000f280000300800 */
[----:B------:R0:W-:Y:S04]  /*95640*/  STSM.16.M88.4 [R222], R152 ;  /* 0x00000098de007844 */ /* 0x0001e80000000200 */
[----:B------:R-:W4:Y:S01]  /*95650*/  LDL.LU R12, [R1+0x8fc] ;  /* 0x0008fc00010c7983 */ /* 0x000f220000300800 */
[----:B0-----:R-:W-:-:S03]  /*95660*/  SHF.R.S32.HI R152, RZ, 0x1f, R210 ;  /* 0x0000001fff987819 */ /* 0x001fc600000114d2 */
[----:B------:R-:W-:Y:S02]  /*95670*/  STL [R1+0x53fc], R222 ;  /* 0x0053fcde01007387 */ /* 0x000fe40000100800 */
[----:B------:R-:W-:-:S05]  /*95680*/  IMAD.X R11, R152, 0x1, R13, P2 ;  /* 0x00000001980b7824 */ /* 0x000fca00010e060d */
[----:B------:R0:W-:Y:S04]  /*95690*/  STL.64 [R1+0x10a8], R10 ;  /* 0x0010a80a01007387 */ /* 0x0001e80000100a00 */
[----:B0-----:R-:W4:Y:S04]  /*956a0*/  LDL.LU R10, [R1+0x900] ;  /* 0x00090000010a7983 */ /* 0x001f280000300800 */
[----:B------:R-:W4:Y:S04]  /*956b0*/  LDL.LU R11, [R1+0x904] ;  /* 0x00090400010b7983 */ /* 0x000f280000300800 */
[----:B------:R-:W4:Y:S04]  /*956c0*/  LDL.LU R14, [R1+0x908] ;  /* 0x00090800010e7983 */ /* 0x000f280000300800 */
[----:B------:R-:W4:Y:S01]  /*956d0*/  LDL.LU R8, [R1+0x90c] ;  /* 0x00090c0001087983 */ /* 0x000f220000300800 */
[----:B------:R-:W-:-:S05]  /*956e0*/  IADD3 R16, P2, R210, R0, RZ ;  /* 0x00000000d2107210 */ /* 0x000fca0007f5e0ff */
[----:B------:R-:W-:Y:S01]  /*956f0*/  IMAD.X R17, R152, 0x1, R7, P2 ;  /* 0x0000000198117824 */ /* 0x000fe200010e0607 */
[----:B---3--:R-:W-:Y:S02]  /*95700*/  F2FP.SATFINITE.E4M3.F32.PACK_AB_MERGE_C R176, R243, R242, RZ ;  /* 0x000000f2f3b0723e */ /* 0x008fe400048070ff */
[----:B------:R-:W3:Y:S04]  /*95710*/  LDL.LU R242, [R1+0x910] ;  /* 0x0009100001f27983 */ /* 0x000ee80000300800 */
[----:B------:R-:W3:Y:S04]  /*95720*/  LDL.LU R243, [R1+0x914] ;  /* 0x0009140001f37983 */ /* 0x000ee80000300800 */
[----:B------:R0:W-:Y:S01]  /*95730*/  STL.64 [R1+0x10a0], R16 ;  /* 0x0010a01001007387 */ /* 0x0001e20000100a00 */
[----:B--2---:R-:W-:-:S03]  /*95740*/  F2FP.SATFINITE.E4M3.F32.PACK_AB_MERGE_C R177, R245, R244, RZ ;  /* 0x000000f4f5b1723e */ /* 0x004fc600048070ff */
[----:B------:R-:W2:Y:S04]  /*95750*/  LDL.LU R244, [R1+0x918] ;  /* 0x0009180001f47983 */ /* 0x000ea80000300800 */
[----:B------:R-:W2:Y:S01]  /*95760*/  LDL.LU R245, [R1+0x91c] ;  /* 0x00091c0001f57983 */ /* 0x000ea20000300800 */
[----:B0-----:R-:W-:-:S05]  /*95770*/  IADD3 R16, P2, R210, R6, RZ ;  /* 0x00000006d2107210 */ /* 0x001fca0007f5e0ff */
[----:B------:R-:W-:Y:S01]  /*95780*/  IMAD.X R17, R152, 0x1, R5, P2 ;  /* 0x0000000198117824 */ /* 0x000fe200010e0605 */
[----:B------:R-:W-:-:S05]  /*95790*/  F2FP.SATFINITE.E4M3.F32.PACK_AB_MERGE_C R15, R239, R238, RZ ;  /* 0x000000eeef0f723e */ /* 0x000fca00048070ff */
[----:B------:R0:W-:Y:S04]  /*957a0*/  STL [R1+0x4878], R15 ;  /* 0x0048780f01007387 */ /* 0x0001e80000100800 */
[----:B------:R1:W-:Y:S01]  /*957b0*/  STL.64 [R1+0x1098], R16 ;  /* 0x0010981001007387 */ /* 0x0003e20000100a00 */
[----:B------:R-:W-:-:S03]  /*957c0*/  F2FP.SATFINITE.E4M3.F32.PACK_AB_MERGE_C R179, R237, R235, RZ ;  /* 0x000000ebedb3723e */ /* 0x000fc600048070ff */
[----:B------:R-:W2:Y:S01]  /*957d0*/  LDL.LU R235, [R1+0x920] ;  /* 0x0009200001eb7983 */ /* 0x000ea20000300800 */
[----:B0-----:R-:W-:-:S03]  /*957e0*/  F2FP.SATFINITE.E4M3.F32.PACK_AB_MERGE_C R15, R247, R246, RZ ;  /* 0x000000f6f70f723e */ /* 0x001fc600048070ff */
[----:B------:R-:W2:Y:S01]  /*957f0*/  LDL.LU R237, [R1+0x924] ;  /* 0x0009240001ed7983 */ /* 0x000ea20000300800 */
[----:B-1----:R-:W-:-:S05]  /*95800*/  IADD3 R16, P2, R210, R4, RZ ;  /* 0x00000004d2107210 */ /* 0x002fca0007f5e0ff */
[----:B------:R-:W-:-:S05]  /*95810*/  IMAD.X R17, R152, 0x1, R3, P2 ;  /* 0x0000000198117824 */ /* 0x000fca00010e0603 */
[----:B------:R-:W-:Y:S04]  /*95820*/  STL.64 [R1+0x1090], R16 ;  /* 0x0010901001007387 */ /* 0x000fe80000100a00 */
[----:B------:R0:W-:Y:S04]  /*95830*/  STL [R1+0x48a4], R15 ;  /* 0x0048a40f01007387 */ /* 0x0001e80000100800 */
[----:B------:R-:W2:Y:S04]  /*95840*/  LDL.LU R246, [R1+0x928] ;  /* 0x0009280001f67983 */ /* 0x000ea80000300800 */
[----:B------:R-:W2:Y:S01]  /*95850*/  LDL.LU R247, [R1+0x92c] ;  /* 0x00092c0001f77983 */ /* 0x000ea20000300800 */
[----:B0-----:R-:W-:-:S03]  /*95860*/  F2FP.SATFINITE.E4M3.F32.PACK_AB_MERGE_C R15, R241, R240, RZ ;  /* 0x000000f0f10f723e */ /* 0x001fc600048070ff */
[----:B------:R-:W2:Y:S04]  /*95870*/  LDL.LU R240, [R1+0x930] ;  /* 0x0009300001f07983 */ /* 0x000ea80000300800 */
[----:B------:R-:W2:Y:S04]  /*95880*/  LDL.LU R241, [R1+0x934] ;  /* 0x0009340001f17983 */ /* 0x000ea80000300800 */
[----:B------:R4:W-:Y:S01]  /*95890*/  STL [R1+0x4810], R15 ;  /* 0x0048100f01007387 */ /* 0x0009e20000100800 */
[----:B------:R-:W-:Y:S02]  /*958a0*/  SHF.R.S32.HI R152, RZ, 0x1f, R211 ;  /* 0x0000001fff987819 */ /* 0x000fe400000114d3 */
[----:B------:R-:W-:-:S02]  /*958b0*/  IADD3 R16, P2, R211, R2, RZ ;  /* 0x00000002d3107210 */ /* 0x000fc40007f5e0ff */
[----:B----4-:R-:W-:Y:S02]  /*958c0*/  F2FP.SATFINITE.E4M3.F32.PACK_AB_MERGE_C R15, R12, R248, RZ ;  /* 0x000000f80c0f723e */ /* 0x010fe400048070ff */
[----:B------:R-:W4:Y:S04]  /*958d0*/  LDL.LU R248, [R1+0x938] ;  /* 0x0009380001f87983 */ /* 0x000f280000300800 */
[----:B------:R-:W4:Y:S01]  /*958e0*/  LDL.LU R12, [R1+0x93c] ;  /* 0x00093c00010c7983 */ /* 0x000f220000300800 */
[----:B------:R-:W-:-:S03]  /*958f0*/  IMAD.X R17, R152, 0x1, R13, P2 ;  /* 0x0000000198117824 */ /* 0x000fc600010e060d */
[----:B------:R0:W-:Y:S02]  /*95900*/  STL [R1+0x482c], R15 ;  /* 0x00482c0f01007387 */ /* 0x0001e40000100800 */
[----:B0-----:R-:W-:Y:S02]  /*95910*/  F2FP.SATFINITE.E4M3.F32.PACK_AB_MERGE_C R15, R11, R10, RZ ;  /* 0x0000000a0b0f723e */ /* 0x001fe400048070ff */
[----:B------:R-:W4:Y:S04]  /*95920*/  LDL.LU R10, [R1+0x940] ;  /* 0x00094000010a7983 */ /* 0x000f280000300800 */
[----:B------:R-:W4:Y:S01]  /*95930*/  LDL.LU R11, [R1+0x944] ;  /* 0x00094400010b7983 */ /* 0x000f220000300800 */
[----:B------:R-:W-:Y:S02]  /*95940*/  F2FP.SATFINITE.E4M3.F32.PACK_AB_MERGE_C R8, R8, R14, RZ ;  /* 0x0000000e0808723e */ /* 0x000fe400048070ff */
[----:B------:R-:W-:Y:S01]  /*95950*/  IADD3 R14, P2, R211, R0, RZ ;  /* 0x00000000d30e7210 */ /* 0x000fe20007f5e0ff */
[----:B------:R-:W-:Y:S04]  /*95960*/  STL.64 [R1+0x1088], R16 ;  /* 0x0010881001007387 */ /* 0x000fe80000100a00 */
[----:B------:R0:W-:Y:S04]  /*95970*/  STL [R1+0x4804], R15 ;  /* 0x0048040f01007387 */ /* 0x0001e80000100800 */
[----:B------:R-:W-:Y:S01]  /*95980*/  STL [R1+0x4808], R8 ;  /* 0x0048080801007387 */ /* 0x000fe20000100800 */
[----:B0-----:R-:W-:-:S05]  /*95990*/  IMAD.X R15, R152, 0x1, R7, P2 ;  /* 0x00000001980f7824 */ /* 0x001fca00010e0607 */
[----:B------:R0:W-:Y:S04]  /*959a0*/  STL.64 [R1+0x1080], R14 ;  /* 0x0010800e01007387 */ /* 0x0001e80000100a00 */
[----:B0-----:R-:W4:Y:S04]  /*959b0*/  LDL.LU R14, [R1+0x948] ;  /* 0x00094800010e7983 */ /* 0x001f280000300800 */
[----:B------:R-:W4:Y:S04]  /*959c0*/  LDL.LU R8, [R1+0x94c] ;  /* 0x00094c0001087983 */ /* 0x000f280000300800 */
[----:B------:R-:W4:Y:S04]  /*959d0*/  LDL.LU R238, [R1+0x950] ;  /* 0x0009500001ee7983 */ /* 0x000f280000300800 */
[----:B------:R-:W4:Y:S01]  /*959e0*/  LDL.LU R239, [R1+0x954] ;  /* 0x0009540001ef7983 */ /* 0x000f220000300800 */
[----:B------:R-:W-:-:S05]  /*959f0*/  IADD3 R16, P2, R211, R6, RZ ;  /* 0x00000006d3107210 */ /* 0x000fca0007f5e0ff */
[----:B------:R-:W-:Y:S01]  /*95a00*/  IMAD.X R17, R152, 0x1, R5, P2 ;  /* 0x0000000198117824 */ /* 0x000fe200010e0605 */
[----:B---3--:R-:W-:-:S05]  /*95a10*/  F2FP.SATFINITE.E4M3.F32.PACK_AB_MERGE_C R15, R243, R242, RZ ;  /* 0x000000f2f30f723e */ /* 0x008fca00048070ff */
[----:B------:R2:W-:Y:S04]  /*95a20*/  STL [R1+0x47fc], R15 ;  /* 0x0047fc0f01007387 */ /* 0x0005e80000100800 */
[----:B------:R-:W3:Y:S04]  /*95a30*/  LDL.LU R242, [R1+0x958] ;  /* 0x0009580001f27983 */ /* 0x000ee80000300800 */
[----:B------:R-:W3:Y:S01]  /*95a40*/  LDL.LU R243, [R1+0x95c] ;  /* 0x00095c0001f37983 */ /* 0x000ee20000300800 */
[----:B--2---:R-:W-:-:S05]  /*95a50*/  F2FP.SATFINITE.E4M3.F32.PACK_AB_MERGE_C R15, R245, R244, RZ ;  /* 0x000000f4f50f723e */ /* 0x004fca00048070ff */
[----:B------:R-:W-:Y:S04]  /*95a60*/  STL [R1+0x4800], R15 ;  /* 0x0048000f01007387 */ /* 0x000fe80000100800 */
[----:B------:R-:W2:Y:S04]  /*95a70*/  LDL.LU R244, [R1+0x960] ;  /* 0x0009600001f47983 */ /* 0x000ea80000300800 */
[----:B------:R-:W2:Y:S04]  /*95a80*/  LDL.LU R245, [R1+0x964] ;  /* 0x0009640001f57983 */ /* 0x000ea80000300800 */
[----:B------:R0:W-:Y:S02]  /*95a90*/  STL.64 [R1+0x1078], R16 ;  /* 0x0010781001007387 */ /* 0x0001e40000100a00 */
[----:B0-----:R-:W-:-:S05]  /*95aa0*/  IADD3 R16, P2, R211, R4, RZ ;  /* 0x00000004d3107210 */ /* 0x001fca0007f5e0ff */
[----:B------:R-:W-:-:S05]  /*95ab0*/  IMAD.X R17, R152, 0x1, R3, P2 ;  /* 0x0000000198117824 */ /* 0x000fca00010e0603 */
[----:B------:R0:W-:Y:S01]  /*95ac0*/  STL.64 [R1+0x1070], R16 ;  /* 0x0010701001007387 */ /* 0x0001e20000100a00 */
[----:B------:R-:W-:Y:S02]  /*95ad0*/  SHF.R.S32.HI R152, RZ, 0x1f, R212 ;  /* 0x0000001fff987819 */ /* 0x000fe400000114d4 */
[----:B0-----:R-:W-:Y:S02]  /*95ae0*/  F2FP.SATFINITE.E4M3.F32.PACK_AB_MERGE_C R16, R237, R235, RZ ;  /* 0x000000ebed10723e */ /* 0x001fe400048070ff */
[----:B------:R-:W-:Y:S02]  /*95af0*/  F2FP.SATFINITE.E4M3.F32.PACK_AB_MERGE_C R15, R247, R246, RZ ;  /* 0x000000f6f70f723e */ /* 0x000fe400048070ff */
[----:B------:R-:W2:Y:S04]  /*95b00*/  LDL.LU R246, [R1+0x968] ;  /* 0x0009680001f67983 */ /* 0x000ea80000300800 */
[----:B------:R0:W-:Y:S04]  /*95b10*/  STL [R1+0x47f4], R16 ;  /* 0x0047f41001007387 */ /* 0x0001e80000100800 */
[----:B------:R-:W2:Y:S04]  /*95b20*/  LDL.LU R247, [R1+0x96c] ;  /* 0x00096c0001f77983 */ /* 0x000ea80000300800 */
[----:B------:R1:W-:Y:S01]  /*95b30*/  STL [R1+0x47f8], R15 ;  /* 0x0047f80f01007387 */ /* 0x0003e20000100800 */
[----:B0-----:R-:W-:-:S05]  /*95b40*/  IADD3 R16, P2, R212, R2, RZ ;  /* 0x00000002d4107210 */ /* 0x001fca0007f5e0ff */
[----:B------:R-:W-:Y:S01]  /*95b50*/  IMAD.X R17, R152, 0x1, R13, P2 ;  /* 0x0000000198117824 */ /* 0x000fe200010e060d */
[----:B-1----:R-:W-:Y:S02]  /*95b60*/  F2FP.SATFINITE.E4M3.F32.PACK_AB_MERGE_C R15, R241, R240, RZ ;  /* 0x000000f0f10f723e */ /* 0x002fe400048070ff */
[----:B----4-:R-:W-:-:S03]  /*95b70*/  F2FP.SATFINITE.E4M3.F32.PACK_AB_MERGE_C R12, R12, R248, RZ ;  /* 0x000000f80c0c723e */ /* 0x010fc600048070ff */
[----:B------:R0:W-:Y:S04]  /*95b80*/  STL [R1+0x47ec], R15 ;  /* 0x0047ec0f01007387 */ /* 0x0001e80000100800 */
[----:B------:R-:W4:Y:S04]  /*95b90*/  LDL.LU R240, [R1+0x970] ;  /* 0x0009700001f07983 */ /* 0x000f280000300800 */
[----:B------:R-:W4:Y:S04]  /*95ba0*/  LDL.LU R241, [R1+0x974] ;  /* 0x0009740001f17983 */ /* 0x000f280000300800 */
[----:B------:R-:W-:Y:S04]  /*95bb0*/  STL.64 [R1+0x1068], R16 ;  /* 0x0010681001007387 */ /* 0x000fe80000100a00 */
[----:B------:R1:W-:Y:S04]  /*95bc0*/  STL [R1+0x47f0], R12 ;  /* 0x0047f00c01007387 */ /* 0x0003e80000100800 */
[----:B------:R-:W4:Y:S01]  /*95bd0*/  LDL.LU R248, [R1+0x978] ;  /* 0x0009780001f87983 */ /* 0x000f220000300800 */
[----:B0-----:R-:W-:-:S02]  /*95be0*/  F2FP.SATFINITE.E4M3.F32.PACK_AB_MERGE_C R15, R11, R10, RZ ;  /* 0x0000000a0b0f723e */ /* 0x001fc400048070ff */
[----:B------:R-:W-:Y:S01]  /*95bf0*/  IADD3 R10, P2, R212, R0, RZ ;  /* 0x00000000d40a7210 */ /* 0x000fe20007f5e0ff */
[----:B-1----:R-:W4:Y:S04]  /*95c00*/  LDL.LU R12, [R1+0x97c] ;  /* 0x00097c00010c7983 */ /* 0x002f280000300800 */
[----:B------:R-:W-:Y:S01]  /*95c10*/  IMAD.X R11, R152, 0x1, R7, P2 ;  /* 0x00000001980b7824 */ /* 0x000fe200010e0607 */
[----:B------:R-:W-:Y:S04]  /*95c20*/  STL [R1+0x467c], R15 ;  /* 0x00467c0f01007387 */ /* 0x000fe80000100800 */
[----:B------:R0:W-:Y:S04]  /*95c30*/  STL.64 [R1+0x1060], R10 ;  /* 0x0010600a01007387 */ /* 0x0001e80000100a00 */
[----:B0-----:R-:W4:Y:S04]  /*95c40*/  LDL.LU R10, [R1+0x980] ;  /* 0x00098000010a7983 */ /* 0x001f280000300800 */
[----:B------:R-:W4:Y:S01]  /*95c50*/  LDL.LU R11, [R1+0x984] ;  /* 0x00098400010b7983 */ /* 0x000f220000300800 */
[----:B------:R-:W-:-:S03]  /*95c60*/  F2FP.SATFINITE.E4M3.F32.PACK_AB_MERGE_C R15, R8, R14, RZ ;  /* 0x0000000e080f723e */ /* 0x000fc600048070ff */
[----:B------:R-:W4:Y:S04]  /*95c70*/  LDL.LU R14, [R1+0x988] ;  /* 0x00098800010e7983 */ /* 0x000f280000300800 */
[----:B------:R-:W4:Y:S01]  /*95c80*/  LDL.LU R8, [R1+0x98c] ;  /* 0x00098c0001087983 */ /* 0x000f220000300800 */
[----:B------:R-:W-:-:S03]  /*95c90*/  IADD3 R16, P2, R212, R6, RZ ;  /* 0x00000006d4107210 */ /* 0x000fc60007f5e0ff */
[----:B------:R0:W-:Y:S02]  /*95ca0*/  STL [R1+0x47e8], R15 ;  /* 0x0047e80f01007387 */ /* 0x0001e40000100800 */
[----:B------:R-:W-:Y:S01]  /*95cb0*/  IMAD.X R17, R152, 0x1, R5, P2 ;  /* 0x0000000198117824 */ /* 0x000fe200010e0605 */
[----:B0-----:R-:W-:-:S05]  /*95cc0*/  F2FP.SATFINITE.E4M3.F32.PACK_AB_MERGE_C R15, R239, R238, RZ ;  /* 0x000000eeef0f723e */ /* 0x001fca00048070ff */
[----:B------:R-:W-:Y:S04]  /*95cd0*/  STL [R1+0x4678], R15 ;  /* 0x0046780f01007387 */ /* 0x000fe80000100800 */
[----:B------:R0:W-:Y:S02]  /*95ce0*/  STL.64 [R1+0x1058], R16 ;  /* 0x0010581001007387 */ /* 0x0001e40000100a00 */
[----:B0-----:R-:W-:-:S05]  /*95cf0*/  IADD3 R16, P2, R212, R4, RZ ;  /* 0x00000004d4107210 */ /* 0x001fca0007f5e0ff */
[----:B------:R-:W-:Y:S01]  /*95d00*/  IMAD.X R17, R152, 0x1, R3, P2 ;  /* 0x0000000198117824 */ /* 0x000fe200010e0603 */
[----:B------:R-:W-:-:S04]  /*95d10*/  F2FP.SATFINITE.E4M3.F32.PACK_AB_MERGE_C R187, R229, R226, RZ ;  /* 0x000000e2e5bb723e */ /* 0x000fc800048070ff */
[----:B------:R3:W-:Y:S04]  /*95d20*/  STL.64 [R1+0x1050], R16 ;  /* 0x0010501001007387 */ /* 0x0007e80000100a00 */
[----:B------:R-:W4:Y:S01]  /*95d30*/  LDL.LU R229, [R1+0x990] ;  /* 0x0009900001e57983 */ /* 0x000f220000300800 */
[----:B------:R-:W-:Y:S02]  /*95d40*/  SHF.R.S32.HI R152, RZ, 0x1f, R213 ;  /* 0x0000001fff987819 */ /* 0x000fe400000114d5 */
[----:B---3--:R-:W-:-:S05]  /*95d50*/  F2FP.SATFINITE.E4M3.F32.PACK_AB_MERGE_C R16, R243, R242, RZ ;  /* 0x000000f2f310723e */ /* 0x008fca00048070ff */
[----:B------:R0:W-:Y:S04]  /*95d60*/  STL [R1+0x4674], R16 ;  /* 0x0046741001007387 */ /* 0x0001e80000100800 */
[----:B------:R-:W3:Y:S01]  /*95d70*/  LDL.LU R232, [R1+0x994] ;  /* 0x0009940001e87983 */ /* 0x000ee20000300800 */
[----:B--2---:R-:W-:-:S05]  /*95d80*/  F2FP.SATFINITE.E4M3.F32.PACK_AB_MERGE_C R15, R245, R244, RZ ;  /* 0x000000f4f50f723e */ /* 0x004fca00048070ff */
[----:B------:R1:W-:Y:S04]  /*95d90*/  STL [R1+0x4664], R15 ;  /* 0x0046640f01007387 */ /* 0x0003e80000100800 */
[----:B------:R-:W2:Y:S04]  /*95da0*/  LDL.LU R235, [R1+0x998] ;  /* 0x0009980001eb7983 */ /* 0x000ea80000300800 */
[----:B------:R-:W2:Y:S04]  /*95db0*/  LDL.LU R237, [R1+0x99c] ;  /* 0x00099c0001ed7983 */ /* 0x000ea80000300800 */
[----:B------:R-:W2:Y:S04]  /*95dc0*/  LDL.LU R242, [R1+0x9a0] ;  /* 0x0009a00001f27983 */ /* 0x000ea80000300800 */
[----:B------:R-:W2:Y:S01]  /*95dd0*/  LDL.LU R243, [R1+0x9a4] ;  /* 0x0009a40001f37983 */ /* 0x000ea20000300800 */
[----:B0-----:R-:W-:-:S03]  /*95de0*/  IADD3 R16, P2, R213, R2, RZ ;  /* 0x00000002d5107210 */ /* 0x001fc60007f5e0ff */
[----:B------:R-:W2:Y:S04]  /*95df0*/  LDL.LU R244, [R1+0x9a8] ;  /* 0x0009a80001f47983 */ /* 0x000ea80000300800 */
[----:B------:R-:W2:Y:S01]  /*95e00*/  LDL.LU R245, [R1+0x9ac] ;  /* 0x0009ac0001f57983 */ /* 0x000ea20000300800 */
[----:B------:R-:W-:Y:S01]  /*95e10*/  IMAD.X R17, R152, 0x1, R13, P2 ;  /* 0x0000000198117824 */ /* 0x000fe200010e060d */
[----:B-1----:R-:W-:-:S05]  /*95e20*/  F2FP.SATFINITE.E4M3.F32.PACK_AB_MERGE_C R15, R247, R246, RZ ;  /* 0x000000f6f70f723e */ /* 0x002fca00048070ff */
[----:B------:R-:W-:Y:S04]  /*95e30*/  STL [R1+0x466c], R15 ;  /* 0x00466c0f01007387 */ /* 0x000fe80000100800 */
[----:B------:R-:W2:Y:S04]  /*95e40*/  LDL.LU R246, [R1+0x9b0] ;  /* 0x0009b00001f67983 */ /* 0x000ea80000300800 */
[----:B------:R-:W2:Y:S04]  /*95e50*/  LDL.LU R247, [R1+0x9b4] ;  /* 0x0009b40001f77983 */ /* 0x000ea80000300800 */
[----:B------:R4:W-:Y:S02]  /*95e60*/  STL.64 [R1+0x1048], R16 ;  /* 0x0010481001007387 */ /* 0x0009e40000100a00 */
[----:B----4-:R-:W-:-:S02]  /*95e70*/  F2FP.SATFINITE.E4M3.F32.PACK_AB_MERGE_C R16, R241, R240, RZ ;  /* 0x000000f0f110723e */ /* 0x010fc400048070ff */
[----:B------:R-:W-:Y:S02]  /*95e80*/  F2FP.SATFINITE.E4M3.F32.PACK_AB_MERGE_C R15, R12, R248, RZ ;  /* 0x000000f80c0f723e */ /* 0x000fe400048070ff */
[----:B------:R-:W4:Y:S04]  /*95e90*/  LDL.LU R248, [R1+0x9b8] ;  /* 0x0009b80001f87983 */ /* 0x000f280000300800 */
[----:B------:R0:W-:Y:S04]  /*95ea0*/  STL [R1+0x4650], R16 ;  /* 0x0046501001007387 */ /* 0x0001e80000100800 */
[----:B------:R-:W4:Y:S04]  /*95eb0*/  LDL.LU R12, [R1+0x9bc] ;  /* 0x0009bc00010c7983 */ /* 0x000f280000300800 */
[----:B------:R-:W-:Y:S01]  /*95ec0*/  STL [R1+0x465c], R15 ;  /* 0x00465c0f01007387 */ /* 0x000fe20000100800 */
[----:B0-----:R-:W-:-:S03]  /*95ed0*/  IADD3 R16, P2, R213, R0, RZ ;  /* 0x00000000d5107210 */ /* 0x001fc60007f5e0ff */
[----:B------:R-:W4:Y:S04]  /*95ee0*/  LDL.LU R238, [R1+0x9c0] ;  /* 0x0009c00001ee7983 */ /* 0x000f280000300800 */
[----:B------:R-:W4:Y:S01]  /*95ef0*/  LDL.LU R239, [R1+0x9c4] ;  /* 0x0009c40001ef7983 */ /* 0x000f220000300800 */
[----:B------:R-:W-:Y:S01]  /*95f00*/  IMAD.X R17, R152, 0x1, R7, P2 ;  /* 0x0000000198117824 */ /* 0x000fe200010e0607 */
[----:B------:R-:W-:-:S04]  /*95f10*/  F2FP.SATFINITE.E4M3.F32.PACK_AB_MERGE_C R10, R11, R10, RZ ;  /* 0x0000000a0b0a723e */ /* 0x000fc800048070ff */
[----:B------:R-:W-:Y:S04]  /*95f20*/  STL.64 [R1+0x1040], R16 ;  /* 0x0010401001007387 */ /* 0x000fe80000100a00 */
[----:B------:R0:W-:Y:S04]  /*95f30*/  STL [R1+0x4ac], R10 ;  /* 0x0004ac0a01007387 */ /* 0x0001e80000100800 */
[----:B------:R-:W4:Y:S04]  /*95f40*/  LDL.LU R240, [R1+0x9c8] ;  /* 0x0009c80001f07983 */ /* 0x000f280000300800 */
[----:B------:R-:W4:Y:S01]  /*95f50*/  LDL.LU R241, [R1+0x9cc] ;  /* 0x0009cc0001f17983 */ /* 0x000f220000300800 */
[----:B------:R-:W-:-:S05]  /*95f60*/  F2FP.SATFINITE.E4M3.F32.PACK_AB_MERGE_C R8, R8, R14, RZ ;  /* 0x0000000e0808723e */ /* 0x000fca00048070ff */
[----:B------:R1:W-:Y:S04]  /*95f70*/  STL [R1+0x4640], R8 ;  /* 0x0046400801007387 */ /* 0x0003e80000100800 */
[----:B0-----:R-:W4:Y:S04]  /*95f80*/  LDL.LU R10, [R1+0x9d0] ;  /* 0x0009d000010a7983 */ /* 0x001f280000300800 */
[----:B------:R-:W4:Y:S04]  /*95f90*/  LDL.LU R11, [R1+0x9d4] ;  /* 0x0009d400010b7983 */ /* 0x000f280000300800 */
[----:B------:R-:W4:Y:S04]  /*95fa0*/  LDL.LU R14, [R1+0x9d8] ;  /* 0x0009d800010e7983 */ /* 0x000f280000300800 */
[----:B-1----:R-:W4:Y:S01]  /*95fb0*/  LDL.LU R8, [R1+0x9dc] ;  /* 0x0009dc0001087983 */ /* 0x002f220000300800 */
[----:B------:R-:W-:-:S05]  /*95fc0*/  IADD3 R16, P2, R213, R6, RZ ;  /* 0x00000006d5107210 */ /* 0x000fca0007f5e0ff */
[----:B------:R-:W-:-:S05]  /*95fd0*/  IMAD.X R17, R152, 0x1, R5, P2 ;  /* 0x0000000198117824 */ /* 0x000fca00010e0605 */
[----:B------:R0:W-:Y:S02]  /*95fe0*/  STL.64 [R1+0x1038], R16 ;  /* 0x0010381001007387 */ /* 0x0001e40000100a00 */
[----:B0-----:R-:W-:-:S05]  /*95ff0*/  IADD3 R16, P2, R213, R4, RZ ;  /* 0x00000004d5107210 */ /* 0x001fca0007f5e0ff */
[----:B------:R-:W-:-:S05]  /*96000*/  IMAD.X R17, R152, 0x1, R3, P2 ;  /* 0x0000000198117824 */ /* 0x000fca00010e0603 */
[----:B------:R3:W-:Y:S01]  /*96010*/  STL.64 [R1+0x1030], R16 ;  /* 0x0010301001007387 */ /* 0x0007e20000100a00 */
[----:B------:R-:W-:Y:S02]  /*96020*/  SHF.R.S32.HI R152, RZ, 0x1f, R214 ;  /* 0x0000001fff987819 */ /* 0x000fe400000114d6 */
[----:B---3--:R-:W-:-:S05]  /*96030*/  F2FP.SATFINITE.E4M3.F32.PACK_AB_MERGE_C R17, R232, R229, RZ ;  /* 0x000000e5e811723e */ /* 0x008fca00048070ff */
[----:B------:R-:W-:Y:S01]  /*96040*/  STL [R1+0x4a4], R17 ;  /* 0x0004a41101007387 */ /* 0x000fe20000100800 */
[----:B--2---:R-:W-:-:S05]  /*96050*/  F2FP.SATFINITE.E4M3.F32.PACK_AB_MERGE_C R16, R237, R235, RZ ;  /* 0x000000ebed10723e */ /* 0x004fca00048070ff */
[----:B------:R0:W-:Y:S01]  /*96060*/  STL [R1+0x4a8], R16 ;  /* 0x0004a81001007387 */ /* 0x0001e20000100800 */
[----:B------:R-:W-:Y:S02]  /*96070*/  F2FP.SATFINITE.E4M3.F32.PACK_AB_MERGE_C R15, R243, R242, RZ ;  /* 0x000000f2f30f723e */ /* 0x000fe400048070ff */
[----:B0-----:R-:W-:-:S03]  /*96080*/  IADD3 R16, P2, R214, R2, RZ ;  /* 0x00000002d6107210 */ /* 0x001fc60007f5e0ff */
[----:B------:R-:W-:Y:S02]  /*96090*/  STL [R1+0xdc], R15 ;  /* 0x0000dc0f01007387 */ /* 0x000fe40000100800 */
[----:B------:R-:W-:-:S05]  /*960a0*/  IMAD.X R17, R152, 0x1, R13, P2 ;  /* 0x0000000198117824 */ /* 0x000fca00010e060d */
[----:B------:R0:W-:Y:S04]  /*960b0*/  STL.64 [R1+0x1028], R16 ;  /* 0x0010281001007387 */ /* 0x0001e80000100a00 */
[----:B------:R-:W2:Y:S01]  /*960c0*/  LDL.LU R242, [R1+0x9e0] ;  /* 0x0009e00001f27983 */ /* 0x000ea20000300800 */
[----:B0-----:R-:W-:-:S05]  /*960d0*/  F2FP.SATFINITE.E4M3.F32.PACK_AB_MERGE_C R16, R245, R244, RZ ;  /* 0x000000f4f510723e */ /* 0x001fca00048070ff */
[----:B------:R0:W-:Y:S04]  /*960e0*/  STL [R1+0x4a0], R16 ;  /* 0x0004a01001007387 */ /* 0x0001e80000100800 */
[----:B------:R-:W2:Y:S01]  /*960f0*/  LDL.LU R243, [R1+0x9e4] ;  /* 0x0009e40001f37983 */ /* 0x000ea20000300800 */
[----:B------:R-:W-:Y:S02]  /*96100*/  F2FP.SATFINITE.E4M3.F32.PACK_AB_MERGE_C R15, R247, R246, RZ ;  /* 0x000000f6f70f723e */ /* 0x000fe400048070ff */
[----:B0-----:R-:W-:-:S03]  /*96110*/  IADD3 R16, P2, R214, R0, RZ ;  /* 0x00000000d6107210 */ /* 0x001fc60007f5e0ff */
[----:B------:R-:W-:Y:S02]  /*96120*/  STL [R1+0xcc], R15 ;  /* 0x0000cc0f01007387 */ /* 0x000fe40000100800 */
[----:B------:R-:W-:Y:S02]  /*96130*/  IMAD.X R17, R152, 0x1, R7, P2 ;  /* 0x0000000198117824 */ /* 0x000fe400010e0607 */
[----:B------:R-:W3:Y:S04]  /*96140*/  LDL.LU R244, [R1+0x9e8] ;  /* 0x0009e80001f47983 */ /* 0x000ee80000300800 */
[----:B------:R-:W3:Y:S04]  /*96150*/  LDL.LU R245, [R1+0x9ec] ;  /* 0x0009ec0001f57983 */ /* 0x000ee80000300800 */
[----:B------:R-:W3:Y:S04]  /*96160*/  LDL.LU R246, [R1+0x9f0] ;  /* 0x0009f00001f67983 */ /* 0x000ee80000300800 */
[----:B------:R-:W3:Y:S04]  /*96170*/  LDL.LU R247, [R1+0x9f4] ;  /* 0x0009f40001f77983 */ /* 0x000ee80000300800 */
[----:B------:R0:W-:Y:S02]  /*96180*/  STL.64 [R1+0x1020], R16 ;  /* 0x0010201001007387 */ /* 0x0001e40000100a00 */
[----:B0-----:R-:W-:-:S02]  /*96190*/  IADD3 R16, P2, R214, R6, RZ ;  /* 0x00000006d6107210 */ /* 0x001fc40007f5e0ff */
[----:B----4-:R-:W-:-:S03]  /*961a0*/  F2FP.SATFINITE.E4M3.F32.PACK_AB_MERGE_C R12, R12, R248, RZ ;  /* 0x000000f80c0c723e */ /* 0x010fc600048070ff */
[----:B------:R-:W-:Y:S02]  /*961b0*/  IMAD.X R17, R152, 0x1, R5, P2 ;  /* 0x0000000198117824 */ /* 0x000fe400010e0605 */
[----:B------:R0:W-:Y:S04]  /*961c0*/  STL [R1+0xd4], R12 ;  /* 0x0000d40c01007387 */ /* 0x0001e80000100800 */
[----:B------:R-:W4:Y:S01]  /*961d0*/  LDL.LU R248, [R1+0x9f8] ;  /* 0x0009f80001f87983 */ /* 0x000f220000300800 */
[----:B------:R-:W-:-:S03]  /*961e0*/  F2FP.SATFINITE.E4M3.F32.PACK_AB_MERGE_C R15, R239, R238, RZ ;  /* 0x000000eeef0f723e */ /* 0x000fc600048070ff */
[----:B0-----:R-:W4:Y:S04]  /*961f0*/  LDL.LU R12, [R1+0x9fc] ;  /* 0x0009fc00010c7983 */ /* 0x001f280000300800 */
[----:B------:R-:W-:Y:S04]  /*96200*/  STL [R1+0xc4], R15 ;  /* 0x0000c40f01007387 */ /* 0x000fe80000100800 */
[----:B------:R0:W-:Y:S02]  /*96210*/  STL.64 [R1+0x1018], R16 ;  /* 0x0010181001007387 */ /* 0x0001e40000100a00 */
[----:B0-----:R-:W-:-:S05]  /*96220*/  IADD3 R16, P2, R214, R4, RZ ;  /* 0x00000004d6107210 */ /* 0x001fca0007f5e0ff */
[----:B------:R-:W-:Y:S01]  /*96230*/  IMAD.X R17, R152, 0x1, R3, P2 ;  /* 0x0000000198117824 */ /* 0x000fe200010e0603 */
[----:B------:R-:W-:-:S04]  /*96240*/  SHF.R.S32.HI R152, RZ, 0x1f, R215 ;  /* 0x0000001fff987819 */ /* 0x000fc800000114d7 */
[----:B------:R0:W-:Y:S01]  /*96250*/  STL.64 [R1+0x1010], R16 ;  /* 0x0010101001007387 */ /* 0x0001e20000100a00 */
[----:B------:R-:W-:Y:S02]  /*96260*/  F2FP.SATFINITE.E4M3.F32.PACK_AB_MERGE_C R15, R11, R10, RZ ;  /* 0x0000000a0b0f723e */ /* 0x000fe400048070ff */
[----:B------:R-:W-:Y:S02]  /*96270*/  IADD3 R10, P2, R215, R2, RZ ;  /* 0x00000002d70a7210 */ /* 0x000fe40007f5e0ff */
[----:B------:R-:W-:Y:S02]  /*96280*/  F2FP.SATFINITE.E4M3.F32.PACK_AB_MERGE_C R8, R8, R14, RZ ;  /* 0x0000000e0808723e */ /* 0x000fe400048070ff */
[----:B0-----:R-:W-:Y:S01]  /*96290*/  F2FP.SATFINITE.E4M3.F32.PACK_AB_MERGE_C R16, R241, R240, RZ ;  /* 0x000000f0f110723e */ /* 0x001fe200048070ff */
[----:B------:R-:W-:Y:S01]  /*962a0*/  STL [R1+0x550c], R15 ;  /* 0x00550c0f01007387 */ /* 0x000fe20000100800 */
[----:B------:R-:W-:-:S03]  /*962b0*/  IMAD.X R11, R152, 0x1, R13, P2 ;  /* 0x00000001980b7824 */ /* 0x000fc600010e060d */
[----:B------:R-:W-:Y:S04]  /*962c0*/  STL [R1+0xc8], R16 ;  /* 0x0000c81001007387 */ /* 0x000fe80000100800 */
[----:B------:R-:W-:Y:S04]  /*962d0*/  STL [R1+0xc0], R8 ;  /* 0x0000c00801007387 */ /* 0x000fe80000100800 */
[----:B------:R-:W4:Y:S04]  /*962e0*/  LDL.LU R229, [R1+0x600] ;  /* 0x0006000001e57983 */ /* 0x000f280000300800 */
[----:B------:R-:W4:Y:S04]  /*962f0*/  LDL.LU R232, [R1+0x604] ;  /* 0x0006040001e87983 */ /* 0x000f280000300800 */
[----:B------:R-:W4:Y:S04]  /*96300*/  LDL.LU R235, [R1+0x608] ;  /* 0x0006080001eb7983 */ /* 0x000f280000300800 */
[----:B------:R0:W-:Y:S04]  /*96310*/  STL.64 [R1+0x1008], R10 ;  /* 0x0010080a01007387 */ /* 0x0001e80000100a00 */
[----:B------:R-:W4:Y:S04]  /*96320*/  LDL.LU R237, [R1+0x60c] ;  /* 0x00060c0001ed7983 */ /* 0x000f280000300800 */
[----:B------:R-:W4:Y:S04]  /*96330*/  LDL.LU R238, [R1+0x610] ;  /* 0x0006100001ee7983 */ /* 0x000f280000300800 */
[----:B------:R-:W4:Y:S04]  /*96340*/  LDL.LU R239, [R1+0x614] ;  /* 0x0006140001ef7983 */ /* 0x000f280000300800 */
[----:B0-----:R-:W4:Y:S04]  /*96350*/  LDL.LU R10, [R1+0x618] ;  /* 0x00061800010a7983 */ /* 0x001f280000300800 */
[----:B------:R-:W4:Y:S04]  /*96360*/  LDL.LU R11, [R1+0x61c] ;  /* 0x00061c00010b7983 */ /* 0x000f280000300800 */
[----:B------:R-:W4:Y:S04]  /*96370*/  LDL.LU R14, [R1+0x620] ;  /* 0x00062000010e7983 */ /* 0x000f280000300800 */
[----:B------:R-:W4:Y:S01]  /*96380*/  LDL.LU R8, [R1+0x624] ;  /* 0x0006240001087983 */ /* 0x000f220000300800 */
[----:B--2---:R-:W-:-:S05]  /*96390*/  F2FP.SATFINITE.E4M3.F32.PACK_AB_MERGE_C R16, R243, R242, RZ ;  /* 0x000000f2f310723e */ /* 0x004fca00048070ff */
[----:B------:R0:W-:Y:S02]  /*963a0*/  STL [R1+0x5518], R16 ;  /* 0x0055181001007387 */ /* 0x0001e40000100800 */
[----:B0-----:R-:W-:Y:S02]  /*963b0*/  IADD3 R16, P2, R215, R0, RZ ;  /* 0x00000000d7107210 */ /* 0x001fe40007f5e0ff */
[----:B---3--:R-:W-:-:S03]  /*963c0*/  F2FP.SATFINITE.E4M3.F32.PACK_AB_MERGE_C R15, R245, R244, RZ ;  /* 0x000000f4f50f723e */ /* 0x008fc600048070ff */
[----:B------:R-:W-:Y:S02]  /*963d0*/  IMAD.X R17, R152, 0x1, R7, P2 ;  /* 0x0000000198117824 */ /* 0x000fe400010e0607 */
[----:B------:R0:W-:Y:S01]  /*963e0*/  STL [R1+0x551c], R15 ;  /* 0x00551c0f01007387 */ /* 0x0001e20000100800 */
[----:B------:R-:W-:Y:S02]  /*963f0*/  IADD3 R18, P2, R215, R6, RZ ;  /* 0x00000006d7127210 */ /* 0x000fe40007f5e0ff */
[----:B0-----:R-:W-:-:S05]  /*96400*/  F2FP.SATFINITE.E4M3.F32.PACK_AB_MERGE_C R15, R247, R246, RZ ;  /* 0x000000f6f70f723e */ /* 0x001fca00048070ff */
[----:B------:R-:W-:Y:S04]  /*96410*/  STL [R1+0x5520], R15 ;  /* 0x0055200f01007387 */ /* 0x000fe80000100800 */
[----:B------:R4:W-:Y:S04]  /*96420*/  STL.64 [R1+0x1000], R16 ;  /* 0x0010001001007387 */ /* 0x0009e80000100a00 */
[----:B------:R-:W2:Y:S01]  /*96430*/  LDL.LU R242, [R1+0x628] ;  /* 0x0006280001f27983 */ /* 0x000ea20000300800 */
[----:B------:R-:W-:-:S03]  /*96440*/  IMAD.X R19, R152, 0x1, R5, P2 ;  /* 0x0000000198137824 */ /* 0x000fc600010e0605 */
[----:B------:R-:W2:Y:S04]  /*96450*/  LDL.LU R243, [R1+0x62c] ;  /* 0x00062c0001f37983 */ /* 0x000ea80000300800 */
[----:B------:R-:W3:Y:S04]  /*96460*/  LDL.LU R244, [R1+0x630] ;  /* 0x0006300001f47983 */ /* 0x000ee80000300800 */
[----:B------:R-:W3:Y:S01]  /*96470*/  LDL.LU R245, [R1+0x634] ;  /* 0x0006340001f57983 */ /* 0x000ee20000300800 */
[----:B----4-:R-:W-:-:S05]  /*96480*/  F2FP.SATFINITE.E4M3.F32.PACK_AB_MERGE_C R16, R12, R248, RZ ;  /* 0x000000f80c10723e */ /* 0x010fca00048070ff */
[----:B------:R0:W-:Y:S04]  /*96490*/  STL [R1+0x5524], R16 ;  /* 0x0055241001007387 */ /* 0x0001e80000100800 */
[----:B------:R-:W4:Y:S01]  /*964a0*/  LDL.LU R240, [R1+0x638] ;  /* 0x0006380001f07983 */ /* 0x000f220000300800 */
[----:B0-----:R-:W-:-:S03]  /*964b0*/  IADD3 R16, P2, R215, R4, RZ ;  /* 0x00000004d7107210 */ /* 0x001fc60007f5e0ff */
[----:B------:R0:W-:Y:S02]  /*964c0*/  STL.64 [R1+0xff8], R18 ;  /* 0x000ff81201007387 */ /* 0x0001e40000100a00 */
[----:B------:R-:W-:Y:S02]  /*964d0*/  IMAD.X R17, R152, 0x1, R3, P2 ;  /* 0x0000000198117824 */ /* 0x000fe400010e0603 */
[----:B------:R-:W4:Y:S04]  /*964e0*/  LDL.LU R241, [R1+0x63c] ;  /* 0x00063c0001f17983 */ /* 0x000f280000300800 */
[----:B------:R-:W4:Y:S01]  /*964f0*/  LDL.LU R246, [R1+0x640] ;  /* 0x0006400001f67983 */ /* 0x000f220000300800 */
[----:B------:R-:W-:-:S03]  /*96500*/  SHF.R.S32.HI R152, RZ, 0x1f, R249 ;  /* 0x0000001fff987819 */ /* 0x000fc600000114f9 */
[----:B------:R1:W-:Y:S01]  /*96510*/  STL.64 [R1+0xff0], R16 ;  /* 0x000ff01001007387 */ /* 0x0003e20000100a00 */
[----:B0-----:R-:W-:-:S03]  /*96520*/  IADD3 R18, P2, R249, R2, RZ ;  /* 0x00000002f9127210 */ /* 0x001fc60007f5e0ff */
[----:B------:R-:W4:Y:S04]  /*96530*/  LDL.LU R247, [R1+0x644] ;  /* 0x0006440001f77983 */ /* 0x000f280000300800 */
[----:B------:R-:W4:Y:S04]  /*96540*/  LDL.LU R248, [R1+0x648] ;  /* 0x0006480001f87983 */ /* 0x000f280000300800 */
[----:B------:R-:W4:Y:S01]  /*96550*/  LDL.LU R12, [R1+0x64c] ;  /* 0x00064c00010c7983 */ /* 0x000f220000300800 */
[----:B------:R-:W-:Y:S01]  /*96560*/  IMAD.X R19, R152, 0x1, R13, P2 ;  /* 0x0000000198137824 */ /* 0x000fe200010e060d */
[----:B------:R-:W-:-:S05]  /*96570*/  F2FP.SATFINITE.E4M3.F32.PACK_AB_MERGE_C R15, R232, R229, RZ ;  /* 0x000000e5e80f723e */ /* 0x000fca00048070ff */
[----:B------:R-:W-:Y:S01]  /*96580*/  STL [R1+0x5528], R15 ;  /* 0x0055280f01007387 */ /* 0x000fe20000100800 */
[----:B-1----:R-:W-:-:S05]  /*96590*/  F2FP.SATFINITE.E4M3.F32.PACK_AB_MERGE_C R17, R237, R235, RZ ;  /* 0x000000ebed11723e */ /* 0x002fca00048070ff */
[----:B------:R0:W-:Y:S01]  /*965a0*/  STL [R1+0x552c], R17 ;  /* 0x00552c1101007387 */ /* 0x0001e20000100800 */
[----:B------:R-:W-:-:S05]  /*965b0*/  F2FP.SATFINITE.E4M3.F32.PACK_AB_MERGE_C R16, R239, R238, RZ ;  /* 0x000000eeef10723e */ /* 0x000fca00048070ff */
[----:B------:R-:W-:Y:S01]  /*965c0*/  STL [R1+0x5530], R16 ;  /* 0x0055301001007387 */ /* 0x000fe20000100800 */
[----:B------:R-:W-:Y:S02]  /*965d0*/  F2FP.SATFINITE.E4M3.F32.PACK_AB_MERGE_C R10, R11, R10, RZ ;  /* 0x0000000a0b0a723e */ /* 0x000fe400048070ff */
[----:B0-----:R-:W-:-:S05]  /*965e0*/  F2FP.SATFINITE.E4M3.F32.PACK_AB_MERGE_C R17, R8, R14, RZ ;  /* 0x0000000e0811723e */ /* 0x001fca00048070ff */
[----:B------:R-:W-:Y:S04]  /*965f0*/  STL [R1+0x5534], R17 ;  /* 0x0055341101007387 */ /* 0x000fe80000100800 */
[----:B------:R-:W-:Y:S04]  /*96600*/  STL.64 [R1+0xfe8], R18 ;  /* 0x000fe81201007387 */ /* 0x000fe80000100a00 */
[----:B------:R0:W-:Y:S02]  /*96610*/  STL [R1+0x47e4], R10 ;  /* 0x0047e40a01007387 */ /* 0x0001e40000100800 */
[----:B0-----:R-:W-:-:S05]  /*96620*/  IADD3 R10, P2, R249, R0, RZ ;  /* 0x00000000f90a7210 */ /* 0x001fca0007f5e0ff */
        /* <DEDUP_REMOVED lines=8> */
[----:B------:R-:W-:Y:S02]  /*966b0*/  IADD3 R16, P2, R249, R4, RZ ;  /* 0x00000004f9107210 */ /* 0x000fe40007f5e0ff */
[----:B--2---:R-:W-:Y:S02]  /*966c0*/  F2FP.SATFINITE.E4M3.F32.PACK_AB_MERGE_C R15, R243, R242, RZ ;  /* 0x000000f2f30f723e */ /* 0x004fe400048070ff */
[----:B---3--:R-:W-:-:S03]  /*966d0*/  F2FP.SATFINITE.E4M3.F32.PACK_AB_MERGE_C R17, R245, R244, RZ ;  /* 0x000000f4f511723e */ /* 0x008fc600048070ff */
[----:B------:R-:W-:Y:S04]  /*966e0*/  STL [R1+0x5538], R15 ;  /* 0x0055380f01007387 */ /* 0x000fe80000100800 */
[----:B------:R0:W-:Y:S04]  /*966f0*/  STL [R1+0x553c], R17 ;  /* 0x00553c1101007387 */ /* 0x0001e80000100800 */
[----:B------:R-:W-:Y:S04]  /*96700*/  STL [R1+0x5284], R249 ;  /* 0x005284f901007387 */ /* 0x000fe80000100800 */
[----:B------:R-:W-:Y:S01]  /*96710*/  STL.64 [R1+0xfd8], R18 ;  /* 0x000fd81201007387 */ /* 0x000fe20000100a00 */
[----:B0-----:R-:W-:-:S03]  /*96720*/  IMAD.X R17, R152, 0x1, R3, P2 ;  /* 0x0000000198117824 */ /* 0x001fc600010e0603 */
[----:B------:R-:W2:Y:S04]  /*96730*/  LDL.LU R242, [R1+0x660] ;  /* 0x0006600001f27983 */ /* 0x000ea80000300800 */
[----:B------:R-:W2:Y:S04]  /*96740*/  LDL.LU R243, [R1+0x664] ;  /* 0x0006640001f37983 */ /* 0x000ea80000300800 */
[----:B------:R-:W3:Y:S04]  /*96750*/  LDL.LU R244, [R1+0x668] ;  /* 0x0006680001f47983 */ /* 0x000ee80000300800 */
[----:B------:R4:W-:Y:S01]  /*96760*/  STL.64 [R1+0xfd0], R16 ;  /* 0x000fd01001007387 */ /* 0x0009e20000100a00 */
[----:B------:R-:W-:-:S03]  /*96770*/  SHF.R.S32.HI R152, RZ, 0x1f, R250 ;  /* 0x0000001fff987819 */ /* 0x000fc600000114fa */
[----:B------:R-:W3:Y:S01]  /*96780*/  LDL.LU R245, [R1+0x66c] ;  /* 0x00066c0001f57983 */ /* 0x000ee20000300800 */
[----:B----4-:R-:W-:Y:S02]  /*96790*/  F2FP.SATFINITE.E4M3.F32.PACK_AB_MERGE_C R16, R241, R240, RZ ;  /* 0x000000f0f110723e */ /* 0x010fe400048070ff */
[----:B------:R-:W-:-:S03]  /*967a0*/  F2FP.SATFINITE.E4M3.F32.PACK_AB_MERGE_C R17, R247, R246, RZ ;  /* 0x000000f6f711723e */ /* 0x000fc600048070ff */
[----:B------:R0:W-:Y:S01]  /*967b0*/  STL [R1+0x5540], R16 ;  /* 0x0055401001007387 */ /* 0x0001e20000100800 */
[----:B------:R-:W-:-:S03]  /*967c0*/  F2FP.SATFINITE.E4M3.F32.PACK_AB_MERGE_C R15, R12, R248, RZ ;  /* 0x000000f80c0f723e */ /* 0x000fc600048070ff */
[----:B------:R1:W-:Y:S01]  /*967d0*/  STL [R1+0x5544], R17 ;  /* 0x0055441101007387 */ /* 0x0003e20000100800 */
[----:B0-----:R-:W-:-:S03]  /*967e0*/  IADD3 R16, P2, R250, R2, RZ ;  /* 0x00000002fa107210 */ /* 0x001fc60007f5e0ff */
[----:B------:R-:W-:Y:S02]  /*967f0*/  STL [R1+0x5548], R15 ;  /* 0x0055480f01007387 */ /* 0x000fe40000100800 */
[----:B-1----:R-:W-:Y:S02]  /*96800*/  IMAD.X R17, R152, 0x1, R13, P2 ;  /* 0x0000000198117824 */ /* 0x002fe400010e060d */
[----:B------:R-:W4:Y:S04]  /*96810*/  LDL.LU R229, [R1+0x670] ;  /* 0x0006700001e57983 */ /* 0x000f280000300800 */
[----:B------:R-:W4:Y:S04]  /*96820*/  LDL.LU R232, [R1+0x674] ;  /* 0x0006740001e87983 */ /* 0x000f280000300800 */
[----:B------:R-:W4:Y:S04]  /*96830*/  LDL.LU R235, [R1+0x678] ;  /* 0x0006780001eb7983 */ /* 0x000f280000300800 */
[----:B------:R0:W-:Y:S04]  /*96840*/  STL.64 [R1+0xfc8], R16 ;  /* 0x000fc81001007387 */ /* 0x0001e80000100a00 */
[----:B------:R-:W4:Y:S04]  /*96850*/  LDL.LU R237, [R1+0x67c] ;  /* 0x00067c0001ed7983 */ /* 0x000f280000300800 */
[----:B------:R-:W4:Y:S04]  /*96860*/  LDL.LU R238, [R1+0x680] ;  /* 0x0006800001ee7983 */ /* 0x000f280000300800 */
[----:B------:R-:W4:Y:S01]  /*96870*/  LDL.LU R241, [R1+0x684] ;  /* 0x0006840001f17983 */ /* 0x000f220000300800 */
[----:B0-----:R-:W-:-:S02]  /*96880*/  F2FP.SATFINITE.E4M3.F32.PACK_AB_MERGE_C R16, R11, R10, RZ ;  /* 0x0000000a0b10723e */ /* 0x001fc400048070ff */
[----:B------:R-:W-:Y:S02]  /*96890*/  IADD3 R10, P2, R250, R0, RZ ;  /* 0x00000000fa0a7210 */ /* 0x000fe40007f5e0ff */
[----:B------:R-:W-:Y:S01]  /*968a0*/  F2FP.SATFINITE.E4M3.F32.PACK_AB_MERGE_C R8, R8, R14, RZ ;  /* 0x0000000e0808723e */ /* 0x000fe200048070ff */
[----:B------:R-:W-:Y:S02]  /*968b0*/  STL [R1+0x554c], R16 ;  /* 0x00554c1001007387 */ /* 0x000fe40000100800 */
[----:B------:R-:W-:Y:S02]  /*968c0*/  IMAD.X R11, R152, 0x1, R7, P2 ;  /* 0x00000001980b7824 */ /* 0x000fe400010e0607 */
[----:B------:R-:W-:Y:S04]  /*968d0*/  STL [R1+0x4668], R8 ;  /* 0x0046680801007387 */ /* 0x000fe80000100800 */
[----:B------:R-:W4:Y:S04]  /*968e0*/  LDL.LU R246, [R1+0x688] ;  /* 0x0006880001f67983 */ /* 0x000f280000300800 */
[----:B------:R-:W4:Y:S04]  /*968f0*/  LDL.LU R247, [R1+0x68c] ;  /* 0x00068c0001f77983 */ /* 0x000f280000300800 */
[----:B------:R-:W4:Y:S04]  /*96900*/  LDL.LU R12, [R1+0x690] ;  /* 0x00069000010c7983 */ /* 0x000f280000300800 */
[----:B------:R0:W-:Y:S04]  /*96910*/  STL.64 [R1+0xfc0], R10 ;  /* 0x000fc00a01007387 */ /* 0x0001e80000100a00 */
[----:B0-----:R-:W4:Y:S04]  /*96920*/  LDL.LU R11, [R1+0x694] ;  /* 0x00069400010b7983 */ /* 0x001f280000300800 */
[----:B------:R-:W4:Y:S04]  /*96930*/  LDL.LU R248, [R1+0x698] ;  /* 0x0006980001f87983 */ /* 0x000f280000300800 */
[----:B------:R-:W4:Y:S04]  /*96940*/  LDL.LU R10, [R1+0x69c] ;  /* 0x00069c00010a7983 */ /* 0x000f280000300800 */
[----:B------:R-:W4:Y:S04]  /*96950*/  LDL.LU R14, [R1+0x6a0] ;  /* 0x0006a000010e7983 */ /* 0x000f280000300800 */
[----:B------:R-:W4:Y:S01]  /*96960*/  LDL.LU R8, [R1+0x6a4] ;  /* 0x0006a40001087983 */ /* 0x000f220000300800 */
[----:B------:R-:W-:-:S05]  /*96970*/  IADD3 R18, P2, R250, R6, RZ ;  /* 0x00000006fa127210 */ /* 0x000fca0007f5e0ff */
[----:B------:R-:W-:Y:S01]  /*96980*/  IMAD.X R19, R152, 0x1, R5, P2 ;  /* 0x0000000198137824 */ /* 0x000fe200010e0605 */
[----:B------:R-:W-:Y:S02]  /*96990*/  IADD3 R16, P2, R250, R4, RZ ;  /* 0x00000004fa107210 */ /* 0x000fe40007f5e0ff */
[----:B--2---:R-:W-:-:S05]  /*969a0*/  F2FP.SATFINITE.E4M3.F32.PACK_AB_MERGE_C R15, R243, R242, RZ ;  /* 0x000000f2f30f723e */ /* 0x004fca00048070ff */
[----:B------:R-:W-:Y:S01]  /*969b0*/  STL [R1+0x5550], R15 ;  /* 0x0055500f01007387 */ /* 0x000fe20000100800 */
[----:B---3--:R-:W-:-:S05]  /*969c0*/  F2FP.SATFINITE.E4M3.F32.PACK_AB_MERGE_C R17, R245, R244, RZ ;  /* 0x000000f4f511723e */ /* 0x008fca00048070ff */
        /* <DEDUP_REMOVED lines=8> */
[----:B----4-:R-:W-:-:S03]  /*96a50*/  F2FP.SATFINITE.E4M3.F32.PACK_AB_MERGE_C R15, R232, R229, RZ ;  /* 0x000000e5e80f723e */ /* 0x010fc600048070ff */
[----:B------:R-:W3:Y:S04]  /*96a60*/  LDL.LU R243, [R1+0x6b4] ;  /* 0x0006b40001f37983 */ /* 0x000ee80000300800 */
[----:B------:R-:W4:Y:S01]  /*96a70*/  LDL.LU R244, [R1+0x6b8] ;  /* 0x0006b80001f47983 */ /* 0x000f220000300800 */
[----:B------:R-:W-:-:S03]  /*96a80*/  SHF.R.S32.HI R152, RZ, 0x1f, R251 ;  /* 0x0000001fff987819 */ /* 0x000fc600000114fb */
[----:B------:R-:W4:Y:S01]  /*96a90*/  LDL.LU R245, [R1+0x6bc] ;  /* 0x0006bc0001f57983 */ /* 0x000f220000300800 */
[----:B0-----:R-:W-:-:S03]  /*96aa0*/  F2FP.SATFINITE.E4M3.F32.PACK_AB_MERGE_C R16, R237, R235, RZ ;  /* 0x000000ebed10723e */ /* 0x001fc600048070ff */
[----:B------:R0:W-:Y:S04]  /*96ab0*/  STL [R1+0x5558], R15 ;  /* 0x0055580f01007387 */ /* 0x0001e80000100800 */
[----:B------:R1:W-:Y:S01]  /*96ac0*/  STL [R1+0x555c], R16 ;  /* 0x00555c1001007387 */ /* 0x0003e20000100800 */
[----:B0-----:R-:W-:Y:S02]  /*96ad0*/  F2FP.SATFINITE.E4M3.F32.PACK_AB_MERGE_C R15, R241, R238, RZ ;  /* 0x000000eef10f723e */ /* 0x001fe400048070ff */
[----:B-1----:R-:W-:-:S03]  /*96ae0*/  IADD3 R16, P2, R251, R2, RZ ;  /* 0x00000002fb107210 */ /* 0x002fc60007f5e0ff */
[----:B------:R-:W-:Y:S02]  /*96af0*/  STL [R1+0x5560], R15 ;  /* 0x0055600f01007387 */ /* 0x000fe40000100800 */
[----:B------:R-:W-:Y:S01]  /*96b00*/  IMAD.X R17, R152, 0x1, R13, P2 ;  /* 0x0000000198117824 */ /* 0x000fe200010e060d */
[----:B------:R-:W-:-:S04]  /*96b10*/  IADD3 R18, P2, R251, R0, RZ ;  /* 0x00000000fb127210 */ /* 0x000fc80007f5e0ff */
[----:B------:R0:W-:Y:S01]  /*96b20*/  STL.64 [R1+0xfa8], R16 ;  /* 0x000fa81001007387 */ /* 0x0001e20000100a00 */
[----:B------:R-:W-:Y:S01]  /*96b30*/  IMAD.X R19, R152, 0x1, R7, P2 ;  /* 0x0000000198137824 */ /* 0x000fe200010e0607 */
[----:B0-----:R-:W-:-:S05]  /*96b40*/  F2FP.SATFINITE.E4M3.F32.PACK_AB_MERGE_C R17, R247, R246, RZ ;  /* 0x000000f6f711723e */ /* 0x001fca00048070ff */
[----:B------:R0:W-:Y:S01]  /*96b50*/  STL [R1+0x5564], R17 ;  /* 0x0055641101007387 */ /* 0x0001e20000100800 */
[----:B------:R-:W-:-:S05]  /*96b60*/  F2FP.SATFINITE.E4M3.F32.PACK_AB_MERGE_C R16, R11, R12, RZ ;  /* 0x0000000c0b10723e */ /* 0x000fca00048070ff */
[----:B------:R-:W-:Y:S04]  /*96b70*/  STL [R1+0x5568], R16 ;  /* 0x0055681001007387 */ /* 0x000fe80000100800 */
[----:B------:R-:W4:Y:S04]  /*96b80*/  LDL.LU R246, [R1+0x6c0] ;  /* 0x0006c00001f67983 */ /* 0x000f280000300800 */
[----:B------:R-:W4:Y:S04]  /*96b90*/  LDL.LU R247, [R1+0x6c4] ;  /* 0x0006c40001f77983 */ /* 0x000f280000300800 */
[----:B------:R-:W4:Y:S04]  /*96ba0*/  LDL.LU R12, [R1+0x6c8] ;  /* 0x0006c800010c7983 */ /* 0x000f280000300800 */
[----:B------:R-:W-:Y:S04]  /*96bb0*/  STL.64 [R1+0xfa0], R18 ;  /* 0x000fa01201007387 */ /* 0x000fe80000100a00 */
[----:B------:R-:W4:Y:S01]  /*96bc0*/  LDL.LU R11, [R1+0x6cc] ;  /* 0x0006cc00010b7983 */ /* 0x000f220000300800 */
[----:B0-----:R-:W-:-:S02]  /*96bd0*/  F2FP.SATFINITE.E4M3.F32.PACK_AB_MERGE_C R17, R8, R14, RZ ;  /* 0x0000000e0811723e */ /* 0x001fc400048070ff */
[C---:B------:R-:W-:Y:S02]  /*96be0*/  IADD3 R14, P2, R251.reuse, R6, RZ ;  /* 0x00000006fb0e7210 */ /* 0x040fe40007f5e0ff */
[----:B------:R-:W-:Y:S01]  /*96bf0*/  F2FP.SATFINITE.E4M3.F32.PACK_AB_MERGE_C R10, R10, R248, RZ ;  /* 0x000000f80a0a723e */ /* 0x000fe200048070ff */
[----:B------:R-:W-:Y:S02]  /*96c00*/  STL [R1+0x556c], R17 ;  /* 0x00556c1101007387 */ /* 0x000fe40000100800 */
[----:B------:R-:W-:Y:S02]  /*96c10*/  IMAD.X R15, R152, 0x1, R5, P2 ;  /* 0x00000001980f7824 */ /* 0x000fe400010e0605 */
[----:B------:R0:W-:Y:S04]  /*96c20*/  STL [R1+0x4654], R10 ;  /* 0x0046540a01007387 */ /* 0x0001e80000100800 */
[----:B------:R-:W4:Y:S04]  /*96c30*/  LDL.LU R248, [R1+0x6d0] ;  /* 0x0006d00001f87983 */ /* 0x000f280000300800 */
[----:B0-----:R-:W4:Y:S04]  /*96c40*/  LDL.LU R10, [R1+0x6d4] ;  /* 0x0006d400010a7983 */ /* 0x001f280000300800 */
[----:B------:R0:W-:Y:S04]  /*96c50*/  STL.64 [R1+0xf98], R14 ;  /* 0x000f980e01007387 */ /* 0x0001e80000100a00 */
[----:B0-----:R-:W4:Y:S04]  /*96c60*/  LDL.LU R14, [R1+0x6d8] ;  /* 0x0006d800010e7983 */ /* 0x001f280000300800 */
[----:B------:R-:W4:Y:S01]  /*96c70*/  LDL.LU R8, [R1+0x6dc] ;  /* 0x0006dc0001087983 */ /* 0x000f220000300800 */
[----:B------:R-:W-:-:S03]  /*96c80*/  IADD3 R16, P2, R251, R4, RZ ;  /* 0x00000004fb107210 */ /* 0x000fc60007f5e0ff */
[----:B------:R-:W-:Y:S02]  /*96c90*/  STL [R1+0x528c], R251 ;  /* 0x00528cfb01007387 */ /* 0x000fe40000100800 */
[----:B------:R-:W-:Y:S02]  /*96ca0*/  IMAD.X R17, R152, 0x1, R3, P2 ;  /* 0x0000000198117824 */ /* 0x000fe400010e0603 */
[----:B------:R-:W4:Y:S01]  /*96cb0*/  LDL.LU R241, [R1] ;  /* 0x0000000001f17983 */ /* 0x000f220000300800 */
[----:B------:R-:W-:Y:S02]  /*96cc0*/  SHF.R.S32.HI R152, RZ, 0x1f, R252 ;  /* 0x0000001fff987819 */ /* 0x000fe400000114fc */
[----:B------:R-:W-:-:S05]  /*96cd0*/  IADD3 R18, P2, R252, R2, RZ ;  /* 0x00000002fc127210 */ /* 0x000fca0007f5e0ff */
[----:B------:R-:W-:Y:S01]  /*96ce0*/  IMAD.X R19, R152, 0x1, R13, P2 ;  /* 0x0000000198137824 */ /* 0x000fe200010e060d */
[----:B--2---:R-:W-:-:S05]  /*96cf0*/  F2FP.SATFINITE.E4M3.F32.PACK_AB_MERGE_C R15, R240, R239, RZ ;  /* 0x000000eff00f723e */ /* 0x004fca00048070ff */
[----:B------:R-:W-:Y:S04]  /*96d00*/  STL [R1+0x5570], R15 ;  /* 0x0055700f01007387 */ /* 0x000fe80000100800 */
[----:B------:R3:W-:Y:S02]  /*96d10*/  STL.64 [R1+0xf90], R16 ;  /* 0x000f901001007387 */ /* 0x0007e40000100a00 */
[----:B---3--:R-:W-:Y:S02]  /*96d20*/  F2FP.SATFINITE.E4M3.F32.PACK_AB_MERGE_C R17, R243, R242, RZ ;  /* 0x000000f2f311723e */ /* 0x008fe400048070ff */
[----:B----4-:R-:W-:-:S03]  /*96d30*/  F2FP.SATFINITE.E4M3.F32.PACK_AB_MERGE_C R16, R245, R244, RZ ;  /* 0x000000f4f510723e */ /* 0x010fc600048070ff */
[----:B------:R-:W-:Y:S04]  /*96d40*/  STL [R1+0x5574], R17 ;  /* 0x0055741101007387 */ /* 0x000fe80000100800 */
[----:B------:R0:W-:Y:S04]  /*96d50*/  STL [R1+0x5578], R16 ;  /* 0x0055781001007387 */ /* 0x0001e80000100800 */
[----:B------:R-:W2:Y:S04]  /*96d60*/  LDL.LU R223, [R1+0x6e0] ;  /* 0x0006e00001df7983 */ /* 0x000ea80000300800 */
[----:B------:R-:W2:Y:S04]  /*96d70*/  LDL.LU R232, [R1+0x6e4] ;  /* 0x0006e40001e87983 */ /* 0x000ea80000300800 */
[----:B------:R-:W3:Y:S04]  /*96d80*/  LDL.LU R235, [R1+0x6e8] ;  /* 0x0006e80001eb7983 */ /* 0x000ee80000300800 */
[----:B------:R-:W-:Y:S04]  /*96d90*/  STL.64 [R1+0xf88], R18 ;  /* 0x000f881201007387 */ /* 0x000fe80000100a00 */
[----:B------:R-:W3:Y:S01]  /*96da0*/  LDL.LU R239, [R1+0x6ec] ;  /* 0x0006ec0001ef7983 */ /* 0x000ee20000300800 */
[----:B0-----:R-:W-:-:S03]  /*96db0*/  IADD3 R16, P2, R252, R0, RZ ;  /* 0x00000000fc107210 */ /* 0x001fc60007f5e0ff */
[----:B------:R-:W4:Y:S04]  /*96dc0*/  LDL.LU R240, [R1+0x6f0] ;  /* 0x0006f00001f07983 */ /* 0x000f280000300800 */
[----:B------:R-:W4:Y:S01]  /*96dd0*/  LDL.LU R242, [R1+0x6f4] ;  /* 0x0006f40001f27983 */ /* 0x000f220000300800 */
[----:B------:R-:W-:-:S05]  /*96de0*/  F2FP.SATFINITE.E4M3.F32.PACK_AB_MERGE_C R17, R247, R246, RZ ;  /* 0x000000f6f711723e */ /* 0x000fca00048070ff */
[----:B------:R0:W-:Y:S01]  /*96df0*/  STL [R1+0x557c], R17 ;  /* 0x00557c1101007387 */ /* 0x0001e20000100800 */
[----:B------:R-:W-:Y:S01]  /*96e00*/  F2FP.SATFINITE.E4M3.F32.PACK_AB_MERGE_C R15, R11, R12, RZ ;  /* 0x0000000c0b0f723e */ /* 0x000fe200048070ff */
[----:B0-----:R-:W-:-:S04]  /*96e10*/  IMAD.X R17, R152, 0x1, R7, P2 ;  /* 0x0000000198117824 */ /* 0x001fc800010e0607 */
[----:B------:R-:W-:Y:S04]  /*96e20*/  STL [R1+0x5580], R15 ;  /* 0x0055800f01007387 */ /* 0x000fe80000100800 */
[----:B------:R-:W4:Y:S04]  /*96e30*/  LDL.LU R246, [R1+0x6f8] ;  /* 0x0006f80001f67983 */ /* 0x000f280000300800 */
[----:B------:R-:W4:Y:S04]  /*96e40*/  LDL.LU R247, [R1+0x6fc] ;  /* 0x0006fc0001f77983 */ /* 0x000f280000300800 */
[----:B------:R-:W4:Y:S04]  /*96e50*/  LDL.LU R12, [R1+0x700] ;  /* 0x00070000010c7983 */ /* 0x000f280000300800 */
[----:B------:R0:W-:Y:S04]  /*96e60*/  STL.64 [R1+0xf80], R16 ;  /* 0x000f801001007387 */ /* 0x0001e80000100a00 */
[----:B------:R-:W4:Y:S01]  /*96e70*/  LDL.LU R11, [R1+0x704] ;  /* 0x00070400010b7983 */ /* 0x000f220000300800 */
[----:B0-----:R-:W-:-:S02]  /*96e80*/  F2FP.SATFINITE.E4M3.F32.PACK_AB_MERGE_C R16, R10, R248, RZ ;  /* 0x000000f80a10723e */ /* 0x001fc400048070ff */
[----:B------:R-:W-:Y:S02]  /*96e90*/  F2FP.SATFINITE.E4M3.F32.PACK_AB_MERGE_C R8, R8, R14, RZ ;  /* 0x0000000e0808723e */ /* 0x000fe400048070ff */
[----:B------:R-:W-:Y:S01]  /*96ea0*/  IADD3 R14, P2, R252, R6, RZ ;  /* 0x00000006fc0e7210 */ /* 0x000fe20007f5e0ff */
[----:B------:R-:W-:Y:S04]  /*96eb0*/  STL [R1+0x5584], R16 ;  /* 0x0055841001007387 */ /* 0x000fe80000100800 */
[----:B------:R-:W-:Y:S01]  /*96ec0*/  IMAD.X R15, R152, 0x1, R5, P2 ;  /* 0x00000001980f7824 */ /* 0x000fe200010e0605 */
[----:B------:R0:W-:Y:S04]  /*96ed0*/  STL [R1+0x4644], R8 ;  /* 0x0046440801007387 */ /* 0x0001e80000100800 */
[----:B------:R-:W4:Y:S04]  /*96ee0*/  LDL.LU R226, [R1+0x708] ;  /* 0x0007080001e27983 */ /* 0x000f280000300800 */
[----:B------:R-:W4:Y:S04]  /*96ef0*/  LDL.LU R229, [R1+0x70c] ;  /* 0x00070c0001e57983 */ /* 0x000f280000300800 */
[----:B------:R-:W4:Y:S04]  /*96f00*/  LDL.LU R237, [R1+0x710] ;  /* 0x0007100001ed7983 */ /* 0x000f280000300800 */
[----:B------:R1:W-:Y:S04]  /*96f10*/  STL.64 [R1+0xf78], R14 ;  /* 0x000f780e01007387 */ /* 0x0003e80000100a00 */
[----:B------:R-:W4:Y:S04]  /*96f20*/  LDL.LU R238, [R1+0x714] ;  /* 0x0007140001ee7983 */ /* 0x000f280000300800 */
[----:B0-----:R-:W4:Y:S04]  /*96f30*/  LDL.LU R8, [R1+0x4] ;  /* 0x0000040001087983 */ /* 0x001f280000300800 */
[----:B------:R-:W-:Y:S04]  /*96f40*/  STL [R1+0x5290], R252 ;  /* 0x005290fc01007387 */ /* 0x000fe80000100800 */
[----:B------:R-:W4:Y:S04]  /*96f50*/  LDL.LU R243, [R1+0x718] ;  /* 0x0007180001f37983 */ /* 0x000f280000300800 */
[----:B------:R-:W4:Y:S01]  /*96f60*/  LDL.LU R244, [R1+0x71c] ;  /* 0x00071c0001f47983 */ /* 0x000f220000300800 */
[----:B-1----:R-:W-:-:S03]  /*96f70*/  IADD3 R14, P2, R252, R4, RZ ;  /* 0x00000004fc0e7210 */ /* 0x002fc60007f5e0ff */
[----:B------:R-:W4:Y:S02]  /*96f80*/  LDL.LU R245, [R1+0x720] ;  /* 0x0007200001f57983 */ /* 0x000f240000300800 */
[----:B------:R-:W-:-:S05]  /*96f90*/  IMAD.X R15, R152, 0x1, R3, P2 ;  /* 0x00000001980f7824 */ /* 0x000fca00010e0603 */
[----:B------:R0:W-:Y:S04]  /*96fa0*/  STL.64 [R1+0xf70], R14 ;  /* 0x000f700e01007387 */ /* 0x0001e80000100a00 */
[----:B------:R-:W4:Y:S04]  /*96fb0*/  LDL.LU R248, [R1+0x724] ;  /* 0x0007240001f87983 */ /* 0x000f280000300800 */
[----:B------:R-:W4:Y:S04]  /*96fc0*/  LDL.LU R10, [R1+0x728] ;  /* 0x00072800010a7983 */ /* 0x000f280000300800 */
[----:B0-----:R-:W4:Y:S01]  /*96fd0*/  LDL.LU R14, [R1+0x72c] ;  /* 0x00072c00010e7983 */ /* 0x001f220000300800 */
[----:B------:R-:W-:-:S02]  /*96fe0*/  SHF.R.S32.HI R152, RZ, 0x1f, R241 ;  /* 0x0000001fff987819 */ /* 0x000fc400000114f1 */
[----:B------:R-:W-:Y:S02]  /*96ff0*/  IADD3 R16, P2, R241, R2, RZ ;  /* 0x00000002f1107210 */ /* 0x000fe40007f5e0ff */
[----:B--2---:R-:W-:-:S05]  /*97000*/  F2FP.SATFINITE.E4M3.F32.PACK_AB_MERGE_C R15, R232, R223, RZ ;  /* 0x000000dfe80f723e */ /* 0x004fca00048070ff */
[----:B------:R-:W-:Y:S01]  /*97010*/  STL [R1+0x5588], R15 ;  /* 0x0055880f01007387 */ /* 0x000fe20000100800 */
[----:B---3--:R-:W-:-:S05]  /*97020*/  F2FP.SATFINITE.E4M3.F32.PACK_AB_MERGE_C R17, R239, R235, RZ ;  /* 0x000000ebef11723e */ /* 0x008fca00048070ff */
[----:B------:R0:W-:Y:S04]  /*97030*/  STL [R1+0x558c], R17 ;  /* 0x00558c1101007387 */ /* 0x0001e80000100800 */
[----:B------:R-:W2:Y:S04]  /*97040*/  LDL.LU R232, [R1+0x730] ;  /* 0x0007300001e87983 */ /* 0x000ea80000300800 */
[----:B------:R-:W2:Y:S01]  /*97050*/  LDL.LU R235, [R1+0x734] ;  /* 0x0007340001eb7983 */ /* 0x000ea20000300800 */
[----:B0-----:R-:W-:Y:S01]  /*97060*/  IMAD.X R17, R152, 0x1, R13, P2 ;  /* 0x0000000198117824 */ /* 0x001fe200010e060d */
[----:B------:R-:W-:-:S02]  /*97070*/  IADD3 R20, P2, R241, R0, RZ ;  /* 0x00000000f1147210 */ /* 0x000fc40007f5e0ff */
[----:B----4-:R-:W-:Y:S02]  /*97080*/  F2FP.SATFINITE.E4M3.F32.PACK_AB_MERGE_C R15, R242, R240, RZ ;  /* 0x000000f0f20f723e */ /* 0x010fe400048070ff */
[----:B------:R-:W3:Y:S01]  /*97090*/  LDL.LU R240, [R1+0x738] ;  /* 0x0007380001f07983 */ /* 0x000ee20000300800 */
[----:B------:R-:W-:-:S03]  /*970a0*/  IMAD.X R21, R152, 0x1, R7, P2 ;  /* 0x0000000198157824 */ /* 0x000fc600010e0607 */
[----:B------:R0:W-:Y:S04]  /*970b0*/  STL.64 [R1+0xf68], R16 ;  /* 0x000f681001007387 */ /* 0x0001e80000100a00 */
[----:B------:R-:W3:Y:S01]  /*970c0*/  LDL.LU R242, [R1+0x73c] ;  /* 0x00073c0001f27983 */ /* 0x000ee20000300800 */
[----:B0-----:R-:W-:-:S03]  /*970d0*/  F2FP.SATFINITE.E4M3.F32.PACK_AB_MERGE_C R16, R247, R246, RZ ;  /* 0x000000f6f710723e */ /* 0x001fc600048070ff */
[----:B------:R-:W4:Y:S04]  /*970e0*/  LDL.LU R246, [R1+0x740] ;  /* 0x0007400001f67983 */ /* 0x000f280000300800 */
[----:B------:R-:W4:Y:S01]  /*970f0*/  LDL.LU R247, [R1+0x744] ;  /* 0x0007440001f77983 */ /* 0x000f220000300800 */
[----:B------:R-:W-:-:S03]  /*97100*/  F2FP.SATFINITE.E4M3.F32.PACK_AB_MERGE_C R18, R11, R12, RZ ;  /* 0x0000000c0b12723e */ /* 0x000fc600048070ff */
[----:B------:R-:W4:Y:S04]  /*97110*/  LDL.LU R12, [R1+0x748] ;  /* 0x00074800010c7983 */ /* 0x000f280000300800 */
[----:B------:R0:W-:Y:S04]  /*97120*/  STL.64 [R1+0xf60], R20 ;  /* 0x000f601401007387 */ /* 0x0001e80000100a00 */
[----:B------:R-:W4:Y:S04]  /*97130*/  LDL.LU R11, [R1+0x74c] ;  /* 0x00074c00010b7983 */ /* 0x000f280000300800 */
[----:B------:R-:W4:Y:S01]  /*97140*/  LDL.LU R239, [R1+0x8] ;  /* 0x0000080001ef7983 */ /* 0x000f220000300800 */
[----:B0-----:R-:W-:-:S05]  /*97150*/  IADD3 R20, P2, R241, R6, RZ ;  /* 0x00000006f1147210 */ /* 0x001fca0007f5e0ff */
[----:B------:R-:W-:-:S05]  /*97160*/  IMAD.X R21, R152, 0x1, R5, P2 ;  /* 0x0000000198157824 */ /* 0x000fca00010e0605 */
[----:B------:R0:W-:Y:S04]  /*97170*/  STL.64 [R1+0xf58], R20 ;  /* 0x000f581401007387 */ /* 0x0001e80000100a00 */
[----:B------:R-:W4:Y:S01]  /*97180*/  LDL.LU R223, [R1+0x750] ;  /* 0x0007500001df7983 */ /* 0x000f220000300800 */
[----:B0-----:R-:W-:-:S05]  /*97190*/  IADD3 R20, P2, R241, R4, RZ ;  /* 0x00000004f1147210 */ /* 0x001fca0007f5e0ff */
[----:B------:R-:W-:Y:S01]  /*971a0*/  IMAD.X R21, R152, 0x1, R3, P2 ;  /* 0x0000000198157824 */ /* 0x000fe200010e0603 */
[----:B------:R-:W-:Y:S02]  /*971b0*/  F2FP.SATFINITE.E4M3.F32.PACK_AB_MERGE_C R185, R238, R237, RZ ;  /* 0x000000edeeb9723e */ /* 0x000fe400048070ff */
[----:B------:R-:W4:Y:S04]  /*971c0*/  LDL.LU R237, [R1+0x754] ;  /* 0x0007540001ed7983 */ /* 0x000f280000300800 */
[----:B------:R0:W-:Y:S01]  /*971d0*/  STL.64 [R1+0xf50], R20 ;  /* 0x000f501401007387 */ /* 0x0001e20000100a00 */
[----:B------:R-:W-:-:S05]  /*971e0*/  F2FP.SATFINITE.E4M3.F32.PACK_AB_MERGE_C R19, R244, R243, RZ ;  /* 0x000000f3f413723e */ /* 0x000fca00048070ff */
[----:B------:R-:W-:Y:S04]  /*971f0*/  STL [R1+0x463c], R19 ;  /* 0x00463c1301007387 */ /* 0x000fe80000100800 */
[----:B------:R-:W4:Y:S04]  /*97200*/  LDL.LU R238, [R1+0x758] ;  /* 0x0007580001ee7983 */ /* 0x000f280000300800 */
[----:B------:R-:W4:Y:S01]  /*97210*/  LDL.LU R241, [R1+0x75c] ;  /* 0x00075c0001f17983 */ /* 0x000f220000300800 */
[----:B------:R-:W-:Y:S02]  /*97220*/  SHF.R.S32.HI R152, RZ, 0x1f, R8 ;  /* 0x0000001fff987819 */ /* 0x000fe40000011408 */
[----:B0-----:R-:W-:Y:S01]  /*97230*/  IADD3 R20, P2, R8, R2, RZ ;  /* 0x0000000208147210 */ /* 0x001fe20007f5e0ff */
[----:B------:R-:W4:Y:S01]  /*97240*/  LDL.LU R243, [R1+0x760] ;  /* 0x0007600001f37983 */ /* 0x000f220000300800 */
[----:B------:R-:W-:-:S03]  /*97250*/  F2FP.SATFINITE.E4M3.F32.PACK_AB_MERGE_C R178, R248, R245, RZ ;  /* 0x000000f5f8b2723e */ /* 0x000fc600048070ff */
[----:B------:R-:W-:Y:S01]  /*97260*/  IMAD.X R21, R152, 0x1, R13, P2 ;  /* 0x0000000198157824 */ /* 0x000fe200010e060d */
[----:B------:R-:W4:Y:S01]  /*97270*/  LDL.LU R244, [R1+0x764] ;  /* 0x0007640001f47983 */ /* 0x000f220000300800 */
[----:B------:R-:W-:-:S03]  /*97280*/  F2FP.SATFINITE.E4M3.F32.PACK_AB_MERGE_C R184, R14, R10, RZ ;  /* 0x0000000a0eb8723e */ /* 0x000fc600048070ff */
[----:B------:R-:W4:Y:S04]  /*97290*/  LDL.LU R245, [R1+0x768] ;  /* 0x0007680001f57983 */ /* 0x000f280000300800 */
[----:B------:R-:W4:Y:S04]  /*972a0*/  LDL.LU R248, [R1+0x76c] ;  /* 0x00076c0001f87983 */ /* 0x000f280000300800 */
[----:B------:R-:W4:Y:S04]  /*972b0*/  LDL.LU R10, [R1+0x770] ;  /* 0x00077000010a7983 */ /* 0x000f280000300800 */
[----:B------:R0:W-:Y:S04]  /*972c0*/  STL.64 [R1+0xf48], R20 ;  /* 0x000f481401007387 */ /* 0x0001e80000100a00 */
[----:B------:R-:W4:Y:S01]  /*972d0*/  LDL.LU R14, [R1+0x774] ;  /* 0x00077400010e7983 */ /* 0x000f220000300800 */
[----:B------:R-:W-:-:S03]  /*972e0*/  F2FP.SATFINITE.E4M3.F32.PACK_AB_MERGE_C R17, R229, R226, RZ ;  /* 0x000000e2e511723e */ /* 0x000fc600048070ff */
[----:B------:R-:W4:Y:S01]  /*972f0*/  LDL.LU R226, [R1+0x778] ;  /* 0x0007780001e27983 */ /* 0x000f220000300800 */
[----:B0-----:R-:W-:-:S03]  /*97300*/  IADD3 R20, P2, R8, R0, RZ ;  /* 0x0000000008147210 */ /* 0x001fc60007f5e0ff */
[----:B------:R-:W4:Y:S02]  /*97310*/  LDL.LU R229, [R1+0x77c] ;  /* 0x00077c0001e57983 */ /* 0x000f240000300800 */
[----:B------:R-:W-:Y:S01]  /*97320*/  IMAD.X R21, R152, 0x1, R7, P2 ;  /* 0x0000000198157824 */ /* 0x000fe200010e0607 */
[----:B--2---:R-:W-:Y:S02]  /*97330*/  F2FP.SATFINITE.E4M3.F32.PACK_AB_MERGE_C R174, R235, R232, RZ ;  /* 0x000000e8ebae723e */ /* 0x004fe400048070ff */
[----:B------:R-:W2:Y:S04]  /*97340*/  LDL.LU R232, [R1+0x780] ;  /* 0x0007800001e87983 */ /* 0x000ea80000300800 */
[----:B------:R0:W-:Y:S04]  /*97350*/  STL.64 [R1+0xf40], R20 ;  /* 0x000f401401007387 */ /* 0x0001e80000100a00 */
[----:B------:R-:W2:Y:S01]  /*97360*/  LDL.LU R235, [R1+0x784] ;  /* 0x0007840001eb7983 */ /* 0x000ea20000300800 */
[----:B0-----:R-:W-:-:S02]  /*97370*/  IADD3 R20, P2, R8, R6, RZ ;  /* 0x0000000608147210 */ /* 0x001fc40007f5e0ff */
[----:B---3--:R-:W-:Y:S02]  /*97380*/  F2FP.SATFINITE.E4M3.F32.PACK_AB_MERGE_C R175, R242, R240, RZ ;  /* 0x000000f0f2af723e */ /* 0x008fe400048070ff */
[----:B------:R-:W3:Y:S01]  /*97390*/  LDL.LU R240, [R1+0x788] ;  /* 0x0007880001f07983 */ /* 0x000ee20000300800 */
[----:B------:R-:W-:-:S03]  /*973a0*/  IMAD.X R21, R152, 0x1, R5, P2 ;  /* 0x0000000198157824 */ /* 0x000fc600010e0605 */
[----:B------:R-:W3:Y:S01]  /*973b0*/  LDL.LU R242, [R1+0x78c] ;  /* 0x00078c0001f27983 */ /* 0x000ee20000300800 */
[----:B----4-:R-:W-:-:S03]  /*973c0*/  F2FP.SATFINITE.E4M3.F32.PACK_AB_MERGE_C R172, R247, R246, RZ ;  /* 0x000000f6f7ac723e */ /* 0x010fc600048070ff */
[----:B------:R-:W4:Y:S04]  /*973d0*/  LDL.LU R246, [R1+0x790] ;  /* 0x0007900001f67983 */ /* 0x000f280000300800 */
[----:B------:R0:W-:Y:S04]  /*973e0*/  STL.64 [R1+0xf38], R20 ;  /* 0x000f381401007387 */ /* 0x0001e80000100a00 */
[----:B------:R-:W4:Y:S01]  /*973f0*/  LDL.LU R247, [R1+0x794] ;  /* 0x0007940001f77983 */ /* 0x000f220000300800 */
[----:B------:R-:W-:-:S03]  /*97400*/  F2FP.SATFINITE.E4M3.F32.PACK_AB_MERGE_C R173, R11, R12, RZ ;  /* 0x0000000c0bad723e */ /* 0x000fc600048070ff */
[----:B------:R-:W4:Y:S04]  /*97410*/  LDL.LU R12, [R1+0x798] ;  /* 0x00079800010c7983 */ /* 0x000f280000300800 */
[----:B------:R-:W4:Y:S01]  /*97420*/  LDL.LU R11, [R1+0x79c] ;  /* 0x00079c00010b7983 */ /* 0x000f220000300800 */
[----:B0-----:R-:W-:-:S03]  /*97430*/  IADD3 R20, P2, R8, R4, RZ ;  /* 0x0000000408147210 */ /* 0x001fc60007f5e0ff */
[----:B------:R-:W4:Y:S02]  /*97440*/  LDL.LU R8, [R1+0xc] ;  /* 0x00000c0001087983 */ /* 0x000f240000300800 */
[----:B------:R-:W-:Y:S01]  /*97450*/  IMAD.X R21, R152, 0x1, R3, P2 ;  /* 0x0000000198157824 */ /* 0x000fe200010e0603 */
[----:B------:R-:W-:-:S04]  /*97460*/  SHF.R.S32.HI R152, RZ, 0x1f, R239 ;  /* 0x0000001fff987819 */ /* 0x000fc800000114ef */
[----:B------:R0:W-:Y:S02]  /*97470*/  STL.64 [R1+0xf30], R20 ;  /* 0x000f301401007387 */ /* 0x0001e40000100a00 */
[----:B0-----:R-:W-:-:S05]  /*97480*/  IADD3 R20, P2, R239, R2, RZ ;  /* 0x00000002ef147210 */ /* 0x001fca0007f5e0ff */
[----:B------:R-:W-:Y:S01]  /*97490*/  IMAD.X R21, R152, 0x1, R13, P2 ;  /* 0x0000000198157824 */ /* 0x000fe200010e060d */
[----:B------:R-:W-:Y:S02]  /*974a0*/  F2FP.SATFINITE.E4M3.F32.PACK_AB_MERGE_C R171, R237, R223, RZ ;  /* 0x000000dfedab723e */ /* 0x000fe400048070ff */
[----:B------:R-:W-:-:S05]  /*974b0*/  F2FP.SATFINITE.E4M3.F32.PACK_AB_MERGE_C R19, R241, R238, RZ ;  /* 0x000000eef113723e */ /* 0x000fca00048070ff */
[----:B------:R-:W-:Y:S04]  /*974c0*/  STL [R1+0x4634], R19 ;  /* 0x0046341301007387 */ /* 0x000fe80000100800 */
[----:B------:R-:W4:Y:S04]  /*974d0*/  LDL.LU R237, [R1+0x7a0] ;  /* 0x0007a00001ed7983 */ /* 0x000f280000300800 */
[----:B------:R-:W4:Y:S04]  /*974e0*/  LDL.LU R238, [R1+0x7a4] ;  /* 0x0007a40001ee7983 */ /* 0x000f280000300800 */
[----:B------:R-:W4:Y:S04]  /*974f0*/  LDL.LU R241, [R1+0x7a8] ;  /* 0x0007a80001f17983 */ /* 0x000f280000300800 */
[----:B------:R0:W-:Y:S01]  /*97500*/  STL.64 [R1+0xf28], R20 ;  /* 0x000f281401007387 */ /* 0x0001e20000100a00 */
[----:B------:R-:W-:-:S02]  /*97510*/  F2FP.SATFINITE.E4M3.F32.PACK_AB_MERGE_C R169, R244, R243, RZ ;  /* 0x000000f3f4a9723e */ /* 0x000fc400048070ff */
[----:B------:R-:W-:Y:S01]  /*97520*/  F2FP.SATFINITE.E4M3.F32.PACK_AB_MERGE_C R170, R248, R245, RZ ;  /* 0x000000f5f8aa723e */ /* 0x000fe200048070ff */
[----:B------:R-:W4:Y:S04]  /*97530*/  LDL.LU R244, [R1+0x7ac] ;  /* 0x0007ac0001f47983 */ /* 0x000f280000300800 */
[----:B------:R-:W4:Y:S01]  /*97540*/  LDL.LU R245, [R1+0x7b0] ;  /* 0x0007b00001f57983 */ /* 0x000f220000300800 */
[----:B0-----:R-:W-:-:S03]  /*97550*/  IADD3 R20, P2, R239, R0, RZ ;  /* 0x00000000ef147210 */ /* 0x001fc60007f5e0ff */
[----:B------:R-:W4:Y:S01]  /*97560*/  LDL.LU R248, [R1+0x7b4] ;  /* 0x0007b40001f87983 */ /* 0x000f220000300800 */
[----:B------:R-:W-:Y:S01]  /*97570*/  F2FP.SATFINITE.E4M3.F32.PACK_AB_MERGE_C R167, R14, R10, RZ ;  /* 0x0000000a0ea7723e */ /* 0x000fe200048070ff */
[----:B------:R-:W-:Y:S02]  /*97580*/  IMAD.X R21, R152, 0x1, R7, P2 ;  /* 0x0000000198157824 */ /* 0x000fe400010e0607 */
[----:B------:R-:W4:Y:S04]  /*97590*/  LDL.LU R10, [R1+0x7b8] ;  /* 0x0007b800010a7983 */ /* 0x000f280000300800 */
[----:B------:R0:W-:Y:S04]  /*975a0*/  STL.64 [R1+0xf20], R20 ;  /* 0x000f201401007387 */ /* 0x0001e80000100a00 */
[----:B------:R-:W4:Y:S04]  /*975b0*/  LDL.LU R14, [R1+0x7bc] ;  /* 0x0007bc00010e7983 */ /* 0x000f280000300800 */
[----:B------:R-:W4:Y:S01]  /*975c0*/  LDL.LU R243, [R1+0x10] ;  /* 0x0000100001f37983 */ /* 0x000f220000300800 */
[----:B0-----:R-:W-:-:S05]  /*975d0*/  IADD3 R20, P2, R239, R6, RZ ;  /* 0x00000006ef147210 */ /* 0x001fca0007f5e0ff */
[----:B------:R-:W-:-:S05]  /*975e0*/  IMAD.X R21, R152, 0x1, R5, P2 ;  /* 0x0000000198157824 */ /* 0x000fca00010e0605 */
[----:B------:R0:W-:Y:S01]  /*975f0*/  STL.64 [R1+0xf18], R20 ;  /* 0x000f181401007387 */ /* 0x0001e20000100a00 */
[----:B------:R-:W-:Y:S02]  /*97600*/  F2FP.SATFINITE.E4M3.F32.PACK_AB_MERGE_C R168, R229, R226, RZ ;  /* 0x000000e2e5a8723e */ /* 0x000fe400048070ff */
[----:B0-----:R-:W-:-:S05]  /*97610*/  IADD3 R20, P2, R239, R4, RZ ;  /* 0x00000004ef147210 */ /* 0x001fca0007f5e0ff */
[----:B------:R-:W-:-:S05]  /*97620*/  IMAD.X R21, R152, 0x1, R3, P2 ;  /* 0x0000000198157824 */ /* 0x000fca00010e0603 */
[----:B------:R-:W-:Y:S04]  /*97630*/  STL.64 [R1+0xf10], R20 ;  /* 0x000f101401007387 */ /* 0x000fe80000100a00 */
[----:B------:R-:W4:Y:S04]  /*97640*/  LDL.LU R226, [R1+0x7c0] ;  /* 0x0007c00001e27983 */ /* 0x000f280000300800 */
[----:B------:R-:W4:Y:S01]  /*97650*/  LDL.LU R229, [R1+0x7c4] ;  /* 0x0007c40001e57983 */ /* 0x000f220000300800 */
[----:B--2---:R-:W-:Y:S02]  /*97660*/  F2FP.SATFINITE.E4M3.F32.PACK_AB_MERGE_C R165, R235, R232, RZ ;  /* 0x000000e8eba5723e */ /* 0x004fe400048070ff */
[----:B---3--:R-:W-:-:S02]  /*97670*/  F2FP.SATFINITE.E4M3.F32.PACK_AB_MERGE_C R166, R242, R240, RZ ;  /* 0x000000f0f2a6723e */ /* 0x008fc400048070ff */
[----:B----4-:R-:W-:Y:S02]  /*97680*/  F2FP.SATFINITE.E4M3.F32.PACK_AB_MERGE_C R164, R247, R246, RZ ;  /* 0x000000f6f7a4723e */ /* 0x010fe400048070ff */
[----:B------:R-:W-:-:S05]  /*97690*/  F2FP.SATFINITE.E4M3.F32.PACK_AB_MERGE_C R11, R11, R12, RZ ;  /* 0x0000000c0b0b723e */ /* 0x000fca00048070ff */
[----:B------:R0:W-:Y:S04]  /*976a0*/  STL [R1+0xd8], R11 ;  /* 0x0000d80b01007387 */ /* 0x0001e80000100800 */
[----:B------:R-:W2:Y:S04]  /*976b0*/  LDL.LU R232, [R1+0x7c8] ;  /* 0x0007c80001e87983 */ /* 0x000ea80000300800 */
[----:B------:R-:W2:Y:S04]  /*976c0*/  LDL.LU R239, [R1+0x7cc] ;  /* 0x0007cc0001ef7983 */ /* 0x000ea80000300800 */
[----:B------:R-:W3:Y:S04]  /*976d0*/  LDL.LU R240, [R1+0x7d0] ;  /* 0x0007d00001f07983 */ /* 0x000ee80000300800 */
[----:B------:R-:W3:Y:S04]  /*976e0*/  LDL.LU R242, [R1+0x7d4] ;  /* 0x0007d40001f27983 */ /* 0x000ee80000300800 */
[----:B------:R-:W4:Y:S04]  /*976f0*/  LDL.LU R246, [R1+0x7d8] ;  /* 0x0007d80001f67983 */ /* 0x000f280000300800 */
[----:B------:R-:W4:Y:S04]  /*97700*/  LDL.LU R247, [R1+0x7dc] ;  /* 0x0007dc0001f77983 */ /* 0x000f280000300800 */
[----:B------:R-:W2:Y:S04]  /*97710*/  LDL.LU R12, [R1+0x7e0] ;  /* 0x0007e000010c7983 */ /* 0x000ea80000300800 */
[----:B0-----:R-:W2:Y:S01]  /*97720*/  LDL.LU R11, [R1+0x7e4] ;  /* 0x0007e400010b7983 */ /* 0x001ea20000300800 */
[----:B------:R-:W-:-:S02]  /*97730*/  SHF.R.S32.HI R152, RZ, 0x1f, R8 ;  /* 0x0000001fff987819 */ /* 0x000fc40000011408 */
[----:B------:R-:W-:-:S05]  /*97740*/  IADD3 R20, P2, R8, R2, RZ ;  /* 0x0000000208147210 */ /* 0x000fca0007f5e0ff */
[----:B------:R-:W-:-:S05]  /*97750*/  IMAD.X R21, R152, 0x1, R13, P2 ;  /* 0x0000000198157824 */ /* 0x000fca00010e060d */
[----:B------:R0:W-:Y:S04]  /*97760*/  STL.64 [R1+0xf08], R20 ;  /* 0x000f081401007387 */ /* 0x0001e80000100a00 */
[----:B------:R-:W2:Y:S01]  /*97770*/  LDL.LU R235, [R1+0x7e8] ;  /* 0x0007e80001eb7983 */ /* 0x000ea20000300800 */
[----:B0-----:R-:W-:-:S05]  /*97780*/  IADD3 R20, P2, R8, R0, RZ ;  /* 0x0000000008147210 */ /* 0x001fca0007f5e0ff */
[----:B------:R-:W-:Y:S01]  /*97790*/  IMAD.X R21, R152, 0x1, R7, P2 ;  /* 0x0000000198157824 */ /* 0x000fe200010e0607 */
[----:B------:R-:W-:Y:S02]  /*977a0*/  F2FP.SATFINITE.E4M3.F32.PACK_AB_MERGE_C R162, R238, R237, RZ ;  /* 0x000000edeea2723e */ /* 0x000fe400048070ff */
[----:B------:R-:W2:Y:S04]  /*977b0*/  LDL.LU R237, [R1+0x7ec] ;  /* 0x0007ec0001ed7983 */ /* 0x000ea80000300800 */
[----:B------:R-:W2:Y:S04]  /*977c0*/  LDL.LU R238, [R1+0x7f0] ;  /* 0x0007f00001ee7983 */ /* 0x000ea80000300800 */
[----:B------:R0:W-:Y:S01]  /*977d0*/  STL.64 [R1+0xf00], R20 ;  /* 0x000f001401007387 */ /* 0x0001e20000100a00 */
[----:B------:R-:W-:-:S03]  /*977e0*/  F2FP.SATFINITE.E4M3.F32.PACK_AB_MERGE_C R163, R244, R241, RZ ;  /* 0x000000f1f4a3723e */ /* 0x000fc600048070ff */
[----:B------:R-:W2:Y:S01]  /*977f0*/  LDL.LU R241, [R1+0x7f4] ;  /* 0x0007f40001f17983 */ /* 0x000ea20000300800 */
[----:B0-----:R-:W-:-:S05]  /*97800*/  IADD3 R20, P2, R8, R6, RZ ;  /* 0x0000000608147210 */ /* 0x001fca0007f5e0ff */
[----:B------:R-:W-:Y:S01]  /*97810*/  IMAD.X R21, R152, 0x1, R5, P2 ;  /* 0x0000000198157824 */ /* 0x000fe200010e0605 */
[----:B------:R-:W-:-:S04]  /*97820*/  F2FP.SATFINITE.E4M3.F32.PACK_AB_MERGE_C R160, R248, R245, RZ ;  /* 0x000000f5f8a0723e */ /* 0x000fc800048070ff */
[----:B------:R0:W-:Y:S01]  /*97830*/  STL.64 [R1+0xef8], R20 ;  /* 0x000ef81401007387 */ /* 0x0001e20000100a00 */
[----:B------:R-:W-:-:S03]  /*97840*/  F2FP.SATFINITE.E4M3.F32.PACK_AB_MERGE_C R161, R14, R10, RZ ;  /* 0x0000000a0ea1723e */ /* 0x000fc600048070ff */
[----:B------:R-:W2:Y:S04]  /*97850*/  LDL.LU R244, [R1+0x7f8] ;  /* 0x0007f80001f47983 */ /* 0x000ea80000300800 */
[----:B------:R-:W2:Y:S04]  /*97860*/  LDL.LU R245, [R1+0x7fc] ;  /* 0x0007fc0001f57983 */ /* 0x000ea80000300800 */
[----:B------:R-:W2:Y:S04]  /*97870*/  LDL.LU R248, [R1+0x4e0] ;  /* 0x0004e00001f87983 */ /* 0x000ea80000300800 */
[----:B------:R-:W2:Y:S01]  /*97880*/  LDL.LU R10, [R1+0x4e4] ;  /* 0x0004e400010a7983 */ /* 0x000ea20000300800 */
[----:B0-----:R-:W-:-:S03]  /*97890*/  IADD3 R20, P2, R8, R4, RZ ;  /* 0x0000000408147210 */ /* 0x001fc60007f5e0ff */
[----:B------:R-:W2:Y:S02]  /*978a0*/  LDL.LU R14, [R1+0x4e8] ;  /* 0x0004e800010e7983 */ /* 0x000ea40000300800 */
[----:B------:R-:W-:Y:S02]  /*978b0*/  IMAD.X R21, R152, 0x1, R3, P2 ;  /* 0x0000000198157824 */ /* 0x000fe400010e0603 */
[----:B------:R-:W2:Y:S01]  /*978c0*/  LDL.LU R8, [R1+0x4ec] ;  /* 0x0004ec0001087983 */ /* 0x000ea20000300800 */
[----:B------:R-:W-:-:S03]  /*978d0*/  SHF.R.S32.HI R152, RZ, 0x1f, R243 ;  /* 0x0000001fff987819 */ /* 0x000fc600000114f3 */
[----:B------:R-:W2:Y:S04]  /*978e0*/  LDL.LU R223, [R1+0x14] ;  /* 0x0000140001df7983 */ /* 0x000ea80000300800 */
[----:B------:R0:W-:Y:S02]  /*978f0*/  STL.64 [R1+0xef0], R20 ;  /* 0x000ef01401007387 */ /* 0x0001e40000100a00 */
[----:B0-----:R-:W-:-:S05]  /*97900*/  IADD3 R20, P2, R243, R2, RZ ;  /* 0x00000002f3147210 */ /* 0x001fca0007f5e0ff */
[----:B------:R-:W-:-:S05]  /*97910*/  IMAD.X R21, R152, 0x1, R13, P2 ;  /* 0x0000000198157824 */ /* 0x000fca00010e060d */
[----:B------:R0:W-:Y:S02]  /*97920*/  STL.64 [R1+0xee8], R20 ;  /* 0x000ee81401007387 */ /* 0x0001e40000100a00 */
[----:B0-----:R-:W-:-:S05]  /*97930*/  IADD3 R20, P2, R243, R0, RZ ;  /* 0x00000000f3147210 */ /* 0x001fca0007f5e0ff */
[----:B------:R-:W-:Y:S01]  /*97940*/  IMAD.X R21, R152, 0x1, R7, P2 ;  /* 0x0000000198157824 */ /* 0x000fe200010e0607 */
[----:B---3--:R-:W-:Y:S02]  /*97950*/  F2FP.SATFINITE.E4M3.F32.PACK_AB_MERGE_C R157, R242, R240, RZ ;  /* 0x000000f0f29d723e */ /* 0x008fe400048070ff */
[----:B----4-:R-:W-:-:S05]  /*97960*/  F2FP.SATFINITE.E4M3.F32.PACK_AB_MERGE_C R19, R247, R246, RZ ;  /* 0x000000f6f713723e */ /* 0x010fca00048070ff */
[----:B------:R-:W-:Y:S04]  /*97970*/  STL [R1+0xd0], R19 ;  /* 0x0000d01301007387 */ /* 0x000fe80000100800 */
[----:B------:R-:W3:Y:S04]  /*97980*/  LDL.LU R22, [R1+0x4f0] ;  /* 0x0004f00001167983 */ /* 0x000ee80000300800 */
[----:B------:R-:W3:Y:S04]  /*97990*/  LDL.LU R221, [R1+0x4f4] ;  /* 0x0004f40001dd7983 */ /* 0x000ee80000300800 */
[----:B------:R-:W4:Y:S04]  /*979a0*/  LDL.LU R240, [R1+0x4f8] ;  /* 0x0004f80001f07983 */ /* 0x000f280000300800 */
[----:B------:R0:W-:Y:S04]  /*979b0*/  STL.64 [R1+0xee0], R20 ;  /* 0x000ee01401007387 */ /* 0x0001e80000100a00 */
[----:B------:R-:W4:Y:S01]  /*979c0*/  LDL.LU R242, [R1+0x4fc] ;  /* 0x0004fc0001f27983 */ /* 0x000f220000300800 */
[----:B--2---:R-:W-:-:S03]  /*979d0*/  F2FP.SATFINITE.E4M3.F32.PACK_AB_MERGE_C R156, R11, R12, RZ ;  /* 0x0000000c0b9c723e */ /* 0x004fc600048070ff */
[----:B------:R-:W2:Y:S04]  /*979e0*/  LDL.LU R246, [R1+0x500] ;  /* 0x0005000001f67983 */ /* 0x000ea80000300800 */
[----:B------:R-:W2:Y:S04]  /*979f0*/  LDL.LU R247, [R1+0x504] ;  /* 0x0005040001f77983 */ /* 0x000ea80000300800 */
[----:B------:R-:W2:Y:S04]  /*97a00*/  LDL.LU R12, [R1+0x508] ;  /* 0x00050800010c7983 */ /* 0x000ea80000300800 */
[----:B------:R-:W2:Y:S01]  /*97a10*/  LDL.LU R11, [R1+0x50c] ;  /* 0x00050c00010b7983 */ /* 0x000ea20000300800 */
[----:B0-----:R-:W-:-:S02]  /*97a20*/  IADD3 R20, P2, R243, R6, RZ ;  /* 0x00000006f3147210 */ /* 0x001fc40007f5e0ff */
[----:B------:R-:W-:Y:S02]  /*97a30*/  F2FP.SATFINITE.E4M3.F32.PACK_AB_MERGE_C R159, R239, R232, RZ ;  /* 0x000000e8ef9f723e */ /* 0x000fe400048070ff */
[----:B------:R-:W2:Y:S01]  /*97a40*/  LDL.LU R239, [R1+0x18] ;  /* 0x0000180001ef7983 */ /* 0x000ea20000300800 */
[----:B------:R-:W-:-:S05]  /*97a50*/  IMAD.X R21, R152, 0x1, R5, P2 ;  /* 0x0000000198157824 */ /* 0x000fca00010e0605 */
[----:B------:R0:W-:Y:S01]  /*97a60*/  STL.64 [R1+0xed8], R20 ;  /* 0x000ed81401007387 */ /* 0x0001e20000100a00 */
[----:B------:R-:W-:-:S03]  /*97a70*/  F2FP.SATFINITE.E4M3.F32.PACK_AB_MERGE_C R158, R229, R226, RZ ;  /* 0x000000e2e59e723e */ /* 0x000fc600048070ff */
[----:B------:R-:W2:Y:S01]  /*97a80*/  LDL.LU R226, [R1+0x510] ;  /* 0x0005100001e27983 */ /* 0x000ea20000300800 */
[----:B0-----:R-:W-:-:S05]  /*97a90*/  IADD3 R20, P2, R243, R4, RZ ;  /* 0x00000004f3147210 */ /* 0x001fca0007f5e0ff */
[----:B------:R-:W-:Y:S01]  /*97aa0*/  IMAD.X R21, R152, 0x1, R3, P2 ;  /* 0x0000000198157824 */ /* 0x000fe200010e0603 */
[----:B------:R-:W-:-:S04]  /*97ab0*/  F2FP.SATFINITE.E4M3.F32.PACK_AB_MERGE_C R155, R237, R235, RZ ;  /* 0x000000ebed9b723e */ /* 0x000fc800048070ff */
[----:B------:R0:W-:Y:S04]  /*97ac0*/  STL.64 [R1+0xed0], R20 ;  /* 0x000ed01401007387 */ /* 0x0001e80000100a00 */
[----:B------:R-:W2:Y:S01]  /*97ad0*/  LDL.LU R229, [R1+0x514] ;  /* 0x0005140001e57983 */ /* 0x000ea20000300800 */
[----:B------:R-:W-:-:S05]  /*97ae0*/  F2FP.SATFINITE.E4M3.F32.PACK_AB_MERGE_C R10, R10, R248, RZ ;  /* 0x000000f80a0a723e */ /* 0x000fca00048070ff */
[----:B------:R1:W-:Y:S04]  /*97af0*/  STL [R1+0x499c], R10 ;  /* 0x00499c0a01007387 */ /* 0x0003e80000100800 */
[----:B------:R-:W2:Y:S04]  /*97b00*/  LDL.LU R232, [R1+0x518] ;  /* 0x0005180001e87983 */ /* 0x000ea80000300800 */
[----:B------:R-:W2:Y:S01]  /*97b10*/  LDL.LU R235, [R1+0x51c] ;  /* 0x00051c0001eb7983 */ /* 0x000ea20000300800 */
[----:B------:R-:W-:-:S03]  /*97b20*/  F2FP.SATFINITE.E4M3.F32.PACK_AB_MERGE_C R154, R241, R238, RZ ;  /* 0x000000eef19a723e */ /* 0x000fc600048070ff */
[----:B------:R-:W2:Y:S01]  /*97b30*/  LDL.LU R237, [R1+0x520] ;  /* 0x0005200001ed7983 */ /* 0x000ea20000300800 */
[----:B------:R-:W-:-:S03]  /*97b40*/  F2FP.SATFINITE.E4M3.F32.PACK_AB_MERGE_C R8, R8, R14, RZ ;  /* 0x0000000e0808723e */ /* 0x000fc600048070ff */
[----:B------:R-:W2:Y:S01]  /*97b50*/  LDL.LU R238, [R1+0x524] ;  /* 0x0005240001ee7983 */ /* 0x000ea20000300800 */
[----:B------:R-:W-:-:S03]  /*97b60*/  F2FP.SATFINITE.E4M3.F32.PACK_AB_MERGE_C R153, R245, R244, RZ ;  /* 0x000000f4f599723e */ /* 0x000fc600048070ff */
[----:B------:R-:W2:Y:S04]  /*97b70*/  LDL.LU R241, [R1+0x528] ;  /* 0x0005280001f17983 */ /* 0x000ea80000300800 */
[----:B------:R-:W2:Y:S01]  /*97b80*/  LDL.LU R243, [R1+0x52c] ;  /* 0x00052c0001f37983 */ /* 0x000ea20000300800 */
[----:B------:R-:W-:-:S03]  /*97b90*/  SHF.R.S32.HI R152, RZ, 0x1f, R223 ;  /* 0x0000001fff987819 */ /* 0x000fc600000114df */
[----:B------:R1:W-:Y:S01]  /*97ba0*/  STL [R1+0x4998], R8 ;  /* 0x0049980801007387 */ /* 0x0003e20000100800 */
[----:B0-----:R-:W-:-:S03]  /*97bb0*/  IADD3 R20, P2, R223, R2, RZ ;  /* 0x00000002df147210 */ /* 0x001fc60007f5e0ff */
[----:B------:R-:W2:Y:S04]  /*97bc0*/  LDL.LU R244, [R1+0x530] ;  /* 0x0005300001f47983 */ /* 0x000ea80000300800 */
[----:B------:R-:W2:Y:S04]  /*97bd0*/  LDL.LU R245, [R1+0x534] ;  /* 0x0005340001f57983 */ /* 0x000ea80000300800 */
[----:B------:R-:W2:Y:S01]  /*97be0*/  LDL.LU R248, [R1+0x538] ;  /* 0x0005380001f87983 */ /* 0x000ea20000300800 */
[----:B------:R-:W-:-:S03]  /*97bf0*/  IMAD.X R21, R152, 0x1, R13, P2 ;  /* 0x0000000198157824 */ /* 0x000fc600010e060d */
[----:B-1----:R-:W2:Y:S04]  /*97c00*/  LDL.LU R10, [R1+0x53c] ;  /* 0x00053c00010a7983 */ /* 0x002ea80000300800 */
[----:B------:R-:W2:Y:S04]  /*97c10*/  LDL.LU R14, [R1+0x540] ;  /* 0x00054000010e7983 */ /* 0x000ea80000300800 */
[----:B------:R-:W2:Y:S04]  /*97c20*/  LDL.LU R8, [R1+0x544] ;  /* 0x0005440001087983 */ /* 0x000ea80000300800 */
[----:B------:R0:W-:Y:S02]  /*97c30*/  STL.64 [R1+0xec8], R20 ;  /* 0x000ec81401007387 */ /* 0x0001e40000100a00 */
[----:B0-----:R-:W-:-:S05]  /*97c40*/  IADD3 R20, P2, R223, R0, RZ ;  /* 0x00000000df147210 */ /* 0x001fca0007f5e0ff */
[----:B------:R-:W-:Y:S01]  /*97c50*/  IMAD.X R21, R152, 0x1, R7, P2 ;  /* 0x0000000198157824 */ /* 0x000fe200010e0607 */
[----:B---3--:R-:W-:-:S05]  /*97c60*/  F2FP.SATFINITE.E4M3.F32.PACK_AB_MERGE_C R22, R221, R22, RZ ;  /* 0x00000016dd16723e */ /* 0x008fca00048070ff */
[----:B------:R-:W-:Y:S01]  /*97c70*/  STL [R1+0x49b8], R22 ;  /* 0x0049b81601007387 */ /* 0x000fe20000100800 */
[----:B----4-:R-:W-:-:S05]  /*97c80*/  F2FP.SATFINITE.E4M3.F32.PACK_AB_MERGE_C R19, R242, R240, RZ ;  /* 0x000000f0f213723e */ /* 0x010fca00048070ff */
[----:B------:R2:W-:Y:S04]  /*97c90*/  STL [R1+0x49b0], R19 ;  /* 0x0049b01301007387 */ /* 0x0005e80000100800 */
[----:B------:R0:W-:Y:S01]  /*97ca0*/  STL.64 [R1+0xec0], R20 ;  /* 0x000ec01401007387 */ /* 0x0001e20000100a00 */
[----:B--2---:R-:W-:Y:S02]  /*97cb0*/  F2FP.SATFINITE.E4M3.F32.PACK_AB_MERGE_C R19, R247, R246, RZ ;  /* 0x000000f6f713723e */ /* 0x004fe400048070ff */
[----:B------:R-:W-:Y:S02]  /*97cc0*/  F2FP.SATFINITE.E4M3.F32.PACK_AB_MERGE_C R11, R11, R12, RZ ;  /* 0x0000000c0b0b723e */ /* 0x000fe400048070ff */
[C---:B0-----:R-:W-:Y:S01]  /*97cd0*/  IADD3 R20, P2, R223.reuse, R6, RZ ;  /* 0x00000006df147210 */ /* 0x041fe20007f5e0ff */
[----:B------:R-:W-:Y:S04]  /*97ce0*/  STL [R1+0x49c0], R19 ;  /* 0x0049c01301007387 */ /* 0x000fe80000100800 */
[----:B------:R-:W-:Y:S01]  /*97cf0*/  IMAD.X R21, R152, 0x1, R5, P2 ;  /* 0x0000000198157824 */ /* 0x000fe200010e0605 */
[----:B------:R0:W-:Y:S04]  /*97d00*/  STL [R1+0x49bc], R11 ;  /* 0x0049bc0b01007387 */ /* 0x0001e80000100800 */
[----:B------:R-:W2:Y:S04]  /*97d10*/  LDL.LU R240, [R1+0x548] ;  /* 0x0005480001f07983 */ /* 0x000ea80000300800 */
[----:B------:R-:W2:Y:S04]  /*97d20*/  LDL.LU R242, [R1+0x54c] ;  /* 0x00054c0001f27983 */ /* 0x000ea80000300800 */
[----:B------:R-:W3:Y:S04]  /*97d30*/  LDL.LU R246, [R1+0x550] ;  /* 0x0005500001f67983 */ /* 0x000ee80000300800 */
[----:B------:R1:W-:Y:S04]  /*97d40*/  STL.64 [R1+0xeb8], R20 ;  /* 0x000eb81401007387 */ /* 0x0003e80000100a00 */
[----:B------:R-:W3:Y:S04]  /*97d50*/  LDL.LU R247, [R1+0x554] ;  /* 0x0005540001f77983 */ /* 0x000ee80000300800 */
[----:B------:R-:W4:Y:S04]  /*97d60*/  LDL.LU R12, [R1+0x558] ;  /* 0x00055800010c7983 */ /* 0x000f280000300800 */
[----:B0-----:R-:W4:Y:S01]  /*97d70*/  LDL.LU R11, [R1+0x55c] ;  /* 0x00055c00010b7983 */ /* 0x001f220000300800 */
[----:B-1----:R-:W-:-:S05]  /*97d80*/  IADD3 R20, P2, R223, R4, RZ ;  /* 0x00000004df147210 */ /* 0x002fca0007f5e0ff */
[----:B------:R-:W-:-:S05]  /*97d90*/  IMAD.X R21, R152, 0x1, R3, P2 ;  /* 0x0000000198157824 */ /* 0x000fca00010e0603 */
[----:B------:R0:W-:Y:S01]  /*97da0*/  STL.64 [R1+0xeb0], R20 ;  /* 0x000eb01401007387 */ /* 0x0001e20000100a00 */
[----:B------:R-:W-:Y:S02]  /*97db0*/  SHF.R.S32.HI R152, RZ, 0x1f, R239 ;  /* 0x0000001fff987819 */ /* 0x000fe400000114ef */
[----:B0-----:R-:W-:Y:S02]  /*97dc0*/  F2FP.SATFINITE.E4M3.F32.PACK_AB_MERGE_C R21, R229, R226, RZ ;  /* 0x000000e2e515723e */ /* 0x001fe400048070ff */
[----:B------:R-:W-:-:S03]  /*97dd0*/  F2FP.SATFINITE.E4M3.F32.PACK_AB_MERGE_C R20, R235, R232, RZ ;  /* 0x000000e8eb14723e */ /* 0x000fc600048070ff */
[----:B------:R-:W-:Y:S04]  /*97de0*/  STL [R1+0x49d4], R21 ;  /* 0x0049d41501007387 */ /* 0x000fe80000100800 */
[----:B------:R-:W4:Y:S04]  /*97df0*/  LDL.LU R221, [R1+0x1c] ;  /* 0x00001c0001dd7983 */ /* 0x000f280000300800 */
[----:B------:R0:W-:Y:S01]  /*97e00*/  STL [R1+0x49d0], R20 ;  /* 0x0049d01401007387 */ /* 0x0001e20000100800 */
[----:B------:R-:W-:Y:S02]  /*97e10*/  F2FP.SATFINITE.E4M3.F32.PACK_AB_MERGE_C R19, R238, R237, RZ ;  /* 0x000000edee13723e */ /* 0x000fe400048070ff */
[----:B0-----:R-:W-:-:S03]  /*97e20*/  IADD3 R20, P2, R239, R2, RZ ;  /* 0x00000002ef147210 */ /* 0x001fc60007f5e0ff */
[----:B------:R0:W-:Y:S02]  /*97e30*/  STL [R1+0x49e0], R19 ;  /* 0x0049e01301007387 */ /* 0x0001e40000100800 */
[----:B------:R-:W-:Y:S01]  /*97e40*/  IMAD.X R21, R152, 0x1, R13, P2 ;  /* 0x0000000198157824 */ /* 0x000fe200010e060d */
[----:B------:R-:W-:-:S04]  /*97e50*/  F2FP.SATFINITE.E4M3.F32.PACK_AB_MERGE_C R22, R243, R241, RZ ;  /* 0x000000f1f316723e */ /* 0x000fc800048070ff */
[----:B------:R1:W-:Y:S01]  /*97e60*/  STL.64 [R1+0xea8], R20 ;  /* 0x000ea81401007387 */ /* 0x0003e20000100a00 */
[----:B0-----:R-:W-:Y:S02]  /*97e70*/  F2FP.SATFINITE.E4M3.F32.PACK_AB_MERGE_C R19, R245, R244, RZ ;  /* 0x000000f4f513723e */ /* 0x001fe400048070ff */
[----:B------:R-:W-:Y:S01]  /*97e80*/  F2FP.SATFINITE.E4M3.F32.PACK_AB_MERGE_C R10, R10, R248, RZ ;  /* 0x000000f80a0a723e */ /* 0x000fe200048070ff */
[----:B------:R0:W-:Y:S01]  /*97e90*/  STL [R1+0x49dc], R22 ;  /* 0x0049dc1601007387 */ /* 0x0001e20000100800 */
[----:B-1----:R-:W-:-:S03]  /*97ea0*/  IADD3 R20, P2, R239, R0, RZ ;  /* 0x00000000ef147210 */ /* 0x002fc60007f5e0ff */
[----:B------:R-:W-:Y:S01]  /*97eb0*/  STL [R1+0x49f8], R19 ;  /* 0x0049f81301007387 */ /* 0x000fe20000100800 */
[----:B------:R-:W-:Y:S01]  /*97ec0*/  F2FP.SATFINITE.E4M3.F32.PACK_AB_MERGE_C R8, R8, R14, RZ ;  /* 0x0000000e0808723e */ /* 0x000fe200048070ff */
[----:B------:R-:W-:Y:S02]  /*97ed0*/  IMAD.X R21, R152, 0x1, R7, P2 ;  /* 0x0000000198157824 */ /* 0x000fe400010e0607 */
[----:B0-----:R-:W4:Y:S04]  /*97ee0*/  LDL.LU R22, [R1+0x560] ;  /* 0x0005600001167983 */ /* 0x001f280000300800 */
[----:B------:R0:W-:Y:S04]  /*97ef0*/  STL.64 [R1+0xea0], R20 ;  /* 0x000ea01401007387 */ /* 0x0001e80000100a00 */
[----:B------:R1:W-:Y:S04]  /*97f00*/  STL [R1+0x49ec], R10 ;  /* 0x0049ec0a01007387 */ /* 0x0003e80000100800 */
[----:B------:R-:W4:Y:S04]  /*97f10*/  LDL.LU R243, [R1+0x564] ;  /* 0x0005640001f37983 */ /* 0x000f280000300800 */
[----:B------:R1:W-:Y:S01]  /*97f20*/  STL [R1+0x4a14], R8 ;  /* 0x004a140801007387 */ /* 0x0003e20000100800 */
[----:B0-----:R-:W-:-:S03]  /*97f30*/  IADD3 R20, P2, R239, R6, RZ ;  /* 0x00000006ef147210 */ /* 0x001fc60007f5e0ff */
[----:B------:R-:W4:Y:S04]  /*97f40*/  LDL.LU R244, [R1+0x568] ;  /* 0x0005680001f47983 */ /* 0x000f280000300800 */
[----:B------:R-:W4:Y:S01]  /*97f50*/  LDL.LU R245, [R1+0x56c] ;  /* 0x00056c0001f57983 */ /* 0x000f220000300800 */
[----:B------:R-:W-:-:S03]  /*97f60*/  IMAD.X R21, R152, 0x1, R5, P2 ;  /* 0x0000000198157824 */ /* 0x000fc600010e0605 */
[----:B------:R-:W4:Y:S04]  /*97f70*/  LDL.LU R248, [R1+0x570] ;  /* 0x0005700001f87983 */ /* 0x000f280000300800 */
[----:B-1----:R-:W4:Y:S04]  /*97f80*/  LDL.LU R10, [R1+0x574] ;  /* 0x00057400010a7983 */ /* 0x002f280000300800 */
[----:B------:R-:W4:Y:S04]  /*97f90*/  LDL.LU R14, [R1+0x578] ;  /* 0x00057800010e7983 */ /* 0x000f280000300800 */
[----:B------:R-:W4:Y:S04]  /*97fa0*/  LDL.LU R8, [R1+0x57c] ;  /* 0x00057c0001087983 */ /* 0x000f280000300800 */
[----:B------:R-:W4:Y:S04]  /*97fb0*/  LDL.LU R241, [R1+0x404] ;  /* 0x0004040001f17983 */ /* 0x000f280000300800 */
[----:B------:R0:W-:Y:S02]  /*97fc0*/  STL.64 [R1+0xe98], R20 ;  /* 0x000e981401007387 */ /* 0x0001e40000100a00 */
[----:B0-----:R-:W-:-:S05]  /*97fd0*/  IADD3 R20, P2, R239, R4, RZ ;  /* 0x00000004ef147210 */ /* 0x001fca0007f5e0ff */
[----:B------:R-:W-:-:S05]  /*97fe0*/  IMAD.X R21, R152, 0x1, R3, P2 ;  /* 0x0000000198157824 */ /* 0x000fca00010e0603 */
[----:B------:R2:W-:Y:S02]  /*97ff0*/  STL.64 [R1+0xe90], R20 ;  /* 0x000e901401007387 */ /* 0x0005e40000100a00 */
[----:B--2---:R-:W-:-:S05]  /*98000*/  F2FP.SATFINITE.E4M3.F32.PACK_AB_MERGE_C R20, R242, R240, RZ ;  /* 0x000000f0f214723e */ /* 0x004fca00048070ff */
[----:B------:R-:W-:Y:S04]  /*98010*/  STL [R1+0x4a10], R20 ;  /* 0x004a101401007387 */ /* 0x000fe80000100800 */
[----:B------:R-:W2:Y:S01]  /*98020*/  LDL.LU R223, [R1+0x580] ;  /* 0x0005800001df7983 */ /* 0x000ea20000300800 */
[----:B---3--:R-:W-:-:S05]  /*98030*/  F2FP.SATFINITE.E4M3.F32.PACK_AB_MERGE_C R19, R247, R246, RZ ;  /* 0x000000f6f713723e */ /* 0x008fca00048070ff */
[----:B------:R-:W-:Y:S01]  /*98040*/  STL [R1+0x4a28], R19 ;  /* 0x004a281301007387 */ /* 0x000fe20000100800 */
[----:B----4-:R-:W-:-:S03]  /*98050*/  F2FP.SATFINITE.E4M3.F32.PACK_AB_MERGE_C R11, R11, R12, RZ ;  /* 0x0000000c0b0b723e */ /* 0x010fc600048070ff */
        /* <DEDUP_REMOVED lines=14> */
[----:B------:R-:W-:-:S02]  /*98140*/  SHF.R.S32.HI R152, RZ, 0x1f, R221 ;  /* 0x0000001fff987819 */ /* 0x000fc400000114dd */
[----:B------:R-:W-:-:S05]  /*98150*/  IADD3 R20, P2, R221, R2, RZ ;  /* 0x00000002dd147210 */ /* 0x000fca0007f5e0ff */
[----:B------:R-:W-:-:S05]  /*98160*/  IMAD.X R21, R152, 0x1, R13, P2 ;  /* 0x0000000198157824 */ /* 0x000fca00010e060d */
[----:B------:R0:W-:Y:S02]  /*98170*/  STL.64 [R1+0xe88], R20 ;  /* 0x000e881401007387 */ /* 0x0001e40000100a00 */
[----:B0-----:R-:W-:-:S05]  /*98180*/  IADD3 R20, P2, R221, R0, RZ ;  /* 0x00000000dd147210 */ /* 0x001fca0007f5e0ff */
[----:B------:R-:W-:Y:S01]  /*98190*/  IMAD.X R21, R152, 0x1, R7, P2 ;  /* 0x0000000198157824 */ /* 0x000fe200010e0607 */
[----:B------:R-:W-:-:S05]  /*981a0*/  F2FP.SATFINITE.E4M3.F32.PACK_AB_MERGE_C R22, R243, R22, RZ ;  /* 0x00000016f316723e */ /* 0x000fca00048070ff */
[----:B------:R-:W-:Y:S01]  /*981b0*/  STL [R1+0x4a3c], R22 ;  /* 0x004a3c1601007387 */ /* 0x000fe20000100800 */
[----:B------:R-:W-:-:S05]  /*981c0*/  F2FP.SATFINITE.E4M3.F32.PACK_AB_MERGE_C R19, R245, R244, RZ ;  /* 0x000000f4f513723e */ /* 0x000fca00048070ff */
[----:B------:R-:W-:Y:S01]  /*981d0*/  STL [R1+0x4a38], R19 ;  /* 0x004a381301007387 */ /* 0x000fe20000100800 */
[----:B------:R-:W-:-:S03]  /*981e0*/  F2FP.SATFINITE.E4M3.F32.PACK_AB_MERGE_C R10, R10, R248, RZ ;  /* 0x000000f80a0a723e */ /* 0x000fc600048070ff */
[----:B------:R-:W4:Y:S04]  /*981f0*/  LDL.LU R243, [R1+0x5b8] ;  /* 0x0005b80001f37983 */ /* 0x000f280000300800 */
[----:B------:R0:W-:Y:S01]  /*98200*/  STL.64 [R1+0xe80], R20 ;  /* 0x000e801401007387 */ /* 0x0001e20000100a00 */
[----:B------:R-:W-:-:S03]  /*98210*/  F2FP.SATFINITE.E4M3.F32.PACK_AB_MERGE_C R8, R8, R14, RZ ;  /* 0x0000000e0808723e */ /* 0x000fc600048070ff */
[----:B------:R1:W-:Y:S04]  /*98220*/  STL [R1+0x4a5c], R10 ;  /* 0x004a5c0a01007387 */ /* 0x0003e80000100800 */
[----:B------:R-:W4:Y:S01]  /*98230*/  LDL.LU R244, [R1+0x5bc] ;  /* 0x0005bc0001f47983 */ /* 0x000f220000300800 */
[----:B0-----:R-:W-:-:S03]  /*98240*/  IADD3 R20, P2, R221, R6, RZ ;  /* 0x00000006dd147210 */ /* 0x001fc60007f5e0ff */
[----:B------:R0:W-:Y:S04]  /*98250*/  STL [R1+0x4a54], R8 ;  /* 0x004a540801007387 */ /* 0x0001e80000100800 */
[----:B------:R-:W4:Y:S01]  /*98260*/  LDL.LU R245, [R1+0x5c0] ;  /* 0x0005c00001f57983 */ /* 0x000f220000300800 */
[----:B------:R-:W-:-:S03]  /*98270*/  IMAD.X R21, R152, 0x1, R5, P2 ;  /* 0x0000000198157824 */ /* 0x000fc600010e0605 */
[----:B------:R-:W4:Y:S04]  /*98280*/  LDL.LU R248, [R1+0x5c4] ;  /* 0x0005c40001f87983 */ /* 0x000f280000300800 */
[----:B-1----:R-:W4:Y:S04]  /*98290*/  LDL.LU R10, [R1+0x5c8] ;  /* 0x0005c800010a7983 */ /* 0x002f280000300800 */
[----:B------:R-:W4:Y:S04]  /*982a0*/  LDL.LU R14, [R1+0x5cc] ;  /* 0x0005cc00010e7983 */ /* 0x000f280000300800 */
[----:B0-----:R-:W4:Y:S04]  /*982b0*/  LDL.LU R8, [R1+0x408] ;  /* 0x0004080001087983 */ /* 0x001f280000300800 */
[----:B------:R0:W-:Y:S02]  /*982c0*/  STL.64 [R1+0xe78], R20 ;  /* 0x000e781401007387 */ /* 0x0001e40000100a00 */
[----:B0-----:R-:W-:-:S05]  /*982d0*/  IADD3 R20, P2, R221, R4, RZ ;  /* 0x00000004dd147210 */ /* 0x001fca0007f5e0ff */
[----:B------:R-:W-:-:S05]  /*982e0*/  IMAD.X R21, R152, 0x1, R3, P2 ;  /* 0x0000000198157824 */ /* 0x000fca00010e0603 */
[----:B------:R2:W-:Y:S01]  /*982f0*/  STL.64 [R1+0xe70], R20 ;  /* 0x000e701401007387 */ /* 0x0005e20000100a00 */
[----:B------:R-:W-:Y:S02]  /*98300*/  SHF.R.S32.HI R152, RZ, 0x1f, R241 ;  /* 0x0000001fff987819 */ /* 0x000fe400000114f1 */
[----:B--2---:R-:W-:-:S05]  /*98310*/  F2FP.SATFINITE.E4M3.F32.PACK_AB_MERGE_C R21, R226, R223, RZ ;  /* 0x000000dfe215723e */ /* 0x004fca00048070ff */
[----:B------:R-:W-:Y:S01]  /*98320*/  STL [R1+0x4a78], R21 ;  /* 0x004a781501007387 */ /* 0x000fe20000100800 */
[----:B---3--:R-:W-:-:S05]  /*98330*/  F2FP.SATFINITE.E4M3.F32.PACK_AB_MERGE_C R20, R232, R229, RZ ;  /* 0x000000e5e814723e */ /* 0x008fca00048070ff */
[----:B------:R0:W-:Y:S01]  /*98340*/  STL [R1+0x4a70], R20 ;  /* 0x004a701401007387 */ /* 0x0001e20000100800 */
[----:B----4-:R-:W-:Y:S02]  /*98350*/  F2FP.SATFINITE.E4M3.F32.PACK_AB_MERGE_C R19, R237, R235, RZ ;  /* 0x000000ebed13723e */ /* 0x010fe400048070ff */
        /* <DEDUP_REMOVED lines=9> */
[----:B------:R-:W-:Y:S02]  /*983f0*/  IMAD.X R21, R152, 0x1, R7, P2 ;  /* 0x0000000198157824 */ /* 0x000fe400010e0607 */
[----:B0-----:R-:W2:Y:S01]  /*98400*/  LDL.LU R22, [R1+0x5d0] ;  /* 0x0005d00001167983 */ /* 0x001ea20000300800 */
[----:B------:R-:W-:Y:S02]  /*98410*/  F2FP.SATFINITE.E4M3.F32.PACK_AB_MERGE_C R11, R11, R12, RZ ;  /* 0x0000000c0b0b723e */ /* 0x000fe400048070ff */
[----:B-1----:R-:W-:Y:S01]  /*98420*/  F2FP.SATFINITE.E4M3.F32.PACK_AB_MERGE_C R19, R247, R246, RZ ;  /* 0x000000f6f713723e */ /* 0x002fe200048070ff */
[----:B------:R0:W-:Y:S04]  /*98430*/  STL.64 [R1+0xe60], R20 ;  /* 0x000e601401007387 */ /* 0x0001e80000100a00 */
[----:B------:R-:W-:Y:S04]  /*98440*/  STL [R1+0x4aa4], R19 ;  /* 0x004aa41301007387 */ /* 0x000fe80000100800 */
[----:B------:R-:W2:Y:S01]  /*98450*/  LDL.LU R221, [R1+0x5d4] ;  /* 0x0005d40001dd7983 */ /* 0x000ea20000300800 */
[----:B0-----:R-:W-:-:S03]  /*98460*/  IADD3 R20, P2, R241, R6, RZ ;  /* 0x00000006f1147210 */ /* 0x001fc60007f5e0ff */
[----:B------:R0:W-:Y:S04]  /*98470*/  STL [R1+0x4ac0], R11 ;  /* 0x004ac00b01007387 */ /* 0x0001e80000100800 */
[----:B------:R-:W3:Y:S01]  /*98480*/  LDL.LU R239, [R1+0x5d8] ;  /* 0x0005d80001ef7983 */ /* 0x000ee20000300800 */
[----:B------:R-:W-:-:S03]  /*98490*/  IMAD.X R21, R152, 0x1, R5, P2 ;  /* 0x0000000198157824 */ /* 0x000fc600010e0605 */
[----:B------:R-:W3:Y:S04]  /*984a0*/  LDL.LU R242, [R1+0x5dc] ;  /* 0x0005dc0001f27983 */ /* 0x000ee80000300800 */
[----:B------:R-:W4:Y:S04]  /*984b0*/  LDL.LU R246, [R1+0x5e0] ;  /* 0x0005e00001f67983 */ /* 0x000f280000300800 */
[----:B------:R-:W4:Y:S04]  /*984c0*/  LDL.LU R247, [R1+0x5e4] ;  /* 0x0005e40001f77983 */ /* 0x000f280000300800 */
[----:B------:R-:W4:Y:S04]  /*984d0*/  LDL.LU R12, [R1+0x5e8] ;  /* 0x0005e800010c7983 */ /* 0x000f280000300800 */
[----:B------:R1:W-:Y:S04]  /*984e0*/  STL.64 [R1+0xe58], R20 ;  /* 0x000e581401007387 */ /* 0x0003e80000100a00 */
[----:B0-----:R-:W4:Y:S04]  /*984f0*/  LDL.LU R11, [R1+0x5ec] ;  /* 0x0005ec00010b7983 */ /* 0x001f280000300800 */
[----:B------:R-:W4:Y:S01]  /*98500*/  LDL.LU R238, [R1+0x40c] ;  /* 0x00040c0001ee7983 */ /* 0x000f220000300800 */
[----:B-1----:R-:W-:-:S05]  /*98510*/  IADD3 R20, P2, R241, R4, RZ ;  /* 0x00000004f1147210 */ /* 0x002fca0007f5e0ff */
[----:B------:R-:W-:-:S05]  /*98520*/  IMAD.X R21, R152, 0x1, R3, P2 ;  /* 0x0000000198157824 */ /* 0x000fca00010e0603 */
[----:B------:R0:W-:Y:S02]  /*98530*/  STL.64 [R1+0xe50], R20 ;  /* 0x000e501401007387 */ /* 0x0001e40000100a00 */
[----:B0-----:R-:W-:Y:S02]  /*98540*/  F2FP.SATFINITE.E4M3.F32.PACK_AB_MERGE_C R20, R244, R243, RZ ;  /* 0x000000f3f414723e */ /* 0x001fe400048070ff */
[----:B------:R-:W-:-:S03]  /*98550*/  F2FP.SATFINITE.E4M3.F32.PACK_AB_MERGE_C R19, R248, R245, RZ ;  /* 0x000000f5f813723e */ /* 0x000fc600048070ff */
[----:B------:R0:W-:Y:S01]  /*98560*/  STL [R1+0x4ac8], R20 ;  /* 0x004ac81401007387 */ /* 0x0001e20000100800 */
[----:B------:R-:W-:-:S03]  /*98570*/  F2FP.SATFINITE.E4M3.F32.PACK_AB_MERGE_C R10, R14, R10, RZ ;  /* 0x0000000a0e0a723e */ /* 0x000fc600048070ff */
[----:B------:R-:W4:Y:S04]  /*98580*/  LDL.LU R223, [R1+0x5f0] ;  /* 0x0005f00001df7983 */ /* 0x000f280000300800 */
[----:B------:R-:W-:Y:S04]  /*98590*/  STL [R1+0x4af0], R19 ;  /* 0x004af01301007387 */ /* 0x000fe80000100800 */
[----:B------:R-:W4:Y:S04]  /*985a0*/  LDL.LU R226, [R1+0x5f4] ;  /* 0x0005f40001e27983 */ /* 0x000f280000300800 */
[----:B------:R1:W-:Y:S04]  /*985b0*/  STL [R1+0x4ae8], R10 ;  /* 0x004ae80a01007387 */ /* 0x0003e80000100800 */
[----:B------:R-:W4:Y:S01]  /*985c0*/  LDL.LU R229, [R1+0x5f8] ;  /* 0x0005f80001e57983 */ /* 0x000f220000300800 */
[----:B------:R-:W-:-:S03]  /*985d0*/  SHF.R.S32.HI R152, RZ, 0x1f, R8 ;  /* 0x0000001fff987819 */ /* 0x000fc60000011408 */
[----:B------:R-:W4:Y:S01]  /*985e0*/  LDL.LU R232, [R1+0x5fc] ;  /* 0x0005fc0001e87983 */ /* 0x000f220000300800 */
[----:B0-----:R-:W-:-:S03]  /*985f0*/  IADD3 R20, P2, R8, R2, RZ ;  /* 0x0000000208147210 */ /* 0x001fc60007f5e0ff */
[----:B------:R-:W4:Y:S02]  /*98600*/  LDL.LU R235, [R1+0x200] ;  /* 0x0002000001eb7983 */ /* 0x000f240000300800 */
[----:B------:R-:W-:Y:S02]  /*98610*/  IMAD.X R21, R152, 0x1, R13, P2 ;  /* 0x0000000198157824 */ /* 0x000fe400010e060d */
[----:B------:R-:W4:Y:S04]  /*98620*/  LDL.LU R237, [R1+0x204] ;  /* 0x0002040001ed7983 */ /* 0x000f280000300800 */
[----:B------:R-:W4:Y:S04]  /*98630*/  LDL.LU R244, [R1+0x208] ;  /* 0x0002080001f47983 */ /* 0x000f280000300800 */
[----:B------:R-:W4:Y:S04]  /*98640*/  LDL.LU R248, [R1+0x20c] ;  /* 0x00020c0001f87983 */ /* 0x000f280000300800 */
[----:B-1----:R-:W4:Y:S04]  /*98650*/  LDL.LU R10, [R1+0x210] ;  /* 0x00021000010a7983 */ /* 0x002f280000300800 */
[----:B------:R0:W-:Y:S04]  /*98660*/  STL.64 [R1+0xe48], R20 ;  /* 0x000e481401007387 */ /* 0x0001e80000100a00 */
[----:B------:R-:W4:Y:S04]  /*98670*/  LDL.LU R14, [R1+0x214] ;  /* 0x00021400010e7983 */ /* 0x000f280000300800 */
[----:B------:R-:W4:Y:S04]  /*98680*/  LDL.LU R240, [R1+0x218] ;  /* 0x0002180001f07983 */ /* 0x000f280000300800 */
[----:B------:R-:W4:Y:S04]  /*98690*/  LDL.LU R241, [R1+0x21c] ;  /* 0x00021c0001f17983 */ /* 0x000f280000300800 */
[----:B------:R-:W4:Y:S04]  /*986a0*/  LDL.LU R243, [R1+0x220] ;  /* 0x0002200001f37983 */ /* 0x000f280000300800 */
[----:B------:R-:W4:Y:S01]  /*986b0*/  LDL.LU R245, [R1+0x224] ;  /* 0x0002240001f57983 */ /* 0x000f220000300800 */
[----:B------:R-:W-:-:S05]  /*986c0*/  IADD3 R196, P2, R8, R0, RZ ;  /* 0x0000000008c47210 */ /* 0x000fca0007f5e0ff */
[----:B------:R-:W-:Y:S01]  /*986d0*/  IMAD.X R197, R152, 0x1, R7, P2 ;  /* 0x0000000198c57824 */ /* 0x000fe200010e0607 */
[----:B0-----:R-:W-:Y:S02]  /*986e0*/  IADD3 R20, P2, R8, R6, RZ ;  /* 0x0000000608147210 */ /* 0x001fe40007f5e0ff */
[----:B--2---:R-:W-:-:S05]  /*986f0*/  F2FP.SATFINITE.E4M3.F32.PACK_AB_MERGE_C R22, R221, R22, RZ ;  /* 0x00000016dd16723e */ /* 0x004fca00048070ff */
[----:B------:R-:W-:Y:S01]  /*98700*/  STL [R1+0x5294], R22 ;  /* 0x0052941601007387 */ /* 0x000fe20000100800 */
[----:B---3--:R-:W-:-:S05]  /*98710*/  F2FP.SATFINITE.E4M3.F32.PACK_AB_MERGE_C R21, R242, R239, RZ ;  /* 0x000000eff215723e */ /* 0x008fca00048070ff */
[----:B------:R0:W-:Y:S01]  /*98720*/  STL [R1+0x5298], R21 ;  /* 0x0052981501007387 */ /* 0x0001e20000100800 */
[----:B----4-:R-:W-:-:S03]  /*98730*/  F2FP.SATFINITE.E4M3.F32.PACK_AB_MERGE_C R19, R247, R246, RZ ;  /* 0x000000f6f713723e */ /* 0x010fc600048070ff */
[----:B------:R-:W-:Y:S04]  /*98740*/  STL.64 [R1+0xe40], R196 ;  /* 0x000e40c401007387 */ /* 0x000fe80000100a00 */
[----:B------:R-:W-:Y:S01]  /*98750*/  STL [R1+0x4c14], R19 ;  /* 0x004c141301007387 */ /* 0x000fe20000100800 */
[----:B0-----:R-:W-:Y:S01]  /*98760*/  IMAD.X R21, R152, 0x1, R5, P2 ;  /* 0x0000000198157824 */ /* 0x001fe200010e0605 */
[----:B------:R-:W-:-:S05]  /*98770*/  F2FP.SATFINITE.E4M3.F32.PACK_AB_MERGE_C R11, R11, R12, RZ ;  /* 0x0000000c0b0b723e */ /* 0x000fca00048070ff */
        /* <DEDUP_REMOVED lines=8> */
[----:B-1----:R-:W-:-:S03]  /*98800*/  IADD3 R20, P2, R8, R4, RZ ;  /* 0x0000000408147210 */ /* 0x002fc60007f5e0ff */
[----:B------:R-:W4:Y:S02]  /*98810*/  LDL.LU R8, [R1+0xc70] ;  /* 0x000c700001087983 */ /* 0x000f240000300800 */
[----:B------:R-:W-:-:S05]  /*98820*/  IMAD.X R21, R152, 0x1, R3, P2 ;  /* 0x0000000198157824 */ /* 0x000fca00010e0603 */
[----:B------:R0:W-:Y:S01]  /*98830*/  STL.64 [R1+0xe30], R20 ;  /* 0x000e301401007387 */ /* 0x0001e20000100a00 */
[----:B------:R-:W-:Y:S02]  /*98840*/  SHF.R.S32.HI R152, RZ, 0x1f, R238 ;  /* 0x0000001fff987819 */ /* 0x000fe400000114ee */
[----:B0-----:R-:W-:Y:S02]  /*98850*/  F2FP.SATFINITE.E4M3.F32.PACK_AB_MERGE_C R21, R226, R223, RZ ;  /* 0x000000dfe215723e */ /* 0x001fe400048070ff */
[----:B------:R-:W-:-:S03]  /*98860*/  F2FP.SATFINITE.E4M3.F32.PACK_AB_MERGE_C R20, R232, R229, RZ ;  /* 0x000000e5e814723e */ /* 0x000fc600048070ff */
[----:B------:R-:W-:Y:S04]  /*98870*/  STL [R1+0x4c34], R21 ;  /* 0x004c341501007387 */ /* 0x000fe80000100800 */
[----:B------:R0:W-:Y:S01]  /*98880*/  STL [R1+0x4c30], R20 ;  /* 0x004c301401007387 */ /* 0x0001e20000100800 */
[----:B------:R-:W-:Y:S02]  /*98890*/  F2FP.SATFINITE.E4M3.F32.PACK_AB_MERGE_C R19, R237, R235, RZ ;  /* 0x000000ebed13723e */ /* 0x000fe400048070ff */
[----:B0-----:R-:W-:-:S03]  /*988a0*/  IADD3 R20, P2, R238, R2, RZ ;  /* 0x00000002ee147210 */ /* 0x001fc60007f5e0ff */
[----:B------:R0:W-:Y:S02]  /*988b0*/  STL [R1+0x4c54], R19 ;  /* 0x004c541301007387 */ /* 0x0001e40000100800 */
[----:B------:R-:W-:Y:S01]  /*988c0*/  IMAD.X R21, R152, 0x1, R13, P2 ;  /* 0x0000000198157824 */ /* 0x000fe200010e060d */
[----:B0-----:R-:W-:Y:S02]  /*988d0*/  F2FP.SATFINITE.E4M3.F32.PACK_AB_MERGE_C R19, R248, R244, RZ ;  /* 0x000000f4f813723e */ /* 0x001fe400048070ff */
[----:B------:R-:W-:Y:S01]  /*988e0*/  F2FP.SATFINITE.E4M3.F32.PACK_AB_MERGE_C R10, R14, R10, RZ ;  /* 0x0000000a0e0a723e */ /* 0x000fe200048070ff */
[----:B------:R-:W4:Y:S04]  /*988f0*/  LDL.LU R244, [R1+0x240] ;  /* 0x0002400001f47983 */ /* 0x000f280000300800 */
[----:B------:R0:W-:Y:S04]  /*98900*/  STL.64 [R1+0xe28], R20 ;  /* 0x000e281401007387 */ /* 0x0001e80000100a00 */
[----:B------:R-:W-:Y:S04]  /*98910*/  STL [R1+0x4c4c], R19 ;  /* 0x004c4c1301007387 */ /* 0x000fe80000100800 */
[----:B------:R-:W4:Y:S01]  /*98920*/  LDL.LU R248, [R1+0x244] ;  /* 0x0002440001f87983 */ /* 0x000f220000300800 */
[----:B0-----:R-:W-:-:S03]  /*98930*/  IADD3 R20, P2, R238, R0, RZ ;  /* 0x00000000ee147210 */ /* 0x001fc60007f5e0ff */
[----:B------:R0:W-:Y:S02]  /*98940*/  STL [R1+0x4c74], R10 ;  /* 0x004c740a01007387 */ /* 0x0001e40000100800 */
[----:B------:R-:W-:Y:S02]  /*98950*/  IMAD.X R21, R152, 0x1, R7, P2 ;  /* 0x0000000198157824 */ /* 0x000fe400010e0607 */
[----:B0-----:R-:W4:Y:S04]  /*98960*/  LDL.LU R10, [R1+0x248] ;  /* 0x00024800010a7983 */ /* 0x001f280000300800 */
[----:B------:R-:W4:Y:S04]  /*98970*/  LDL.LU R14, [R1+0x24c] ;  /* 0x00024c00010e7983 */ /* 0x000f280000300800 */
[----:B------:R0:W-:Y:S01]  /*98980*/  STL.64 [R1+0xe20], R20 ;  /* 0x000e201401007387 */ /* 0x0001e20000100a00 */
[----:B------:R-:W-:-:S02]  /*98990*/  F2FP.SATFINITE.E4M3.F32.PACK_AB_MERGE_C R19, R245, R243, RZ ;  /* 0x000000f3f513723e */ /* 0x000fc400048070ff */
[----:B0-----:R-:W-:Y:S02]  /*989a0*/  F2FP.SATFINITE.E4M3.F32.PACK_AB_MERGE_C R20, R241, R240, RZ ;  /* 0x000000f0f114723e */ /* 0x001fe400048070ff */
[----:B------:R-:W4:Y:S04]  /*989b0*/  LDL.LU R240, [R1+0x250] ;  /* 0x0002500001f07983 */ /* 0x000f280000300800 */
[----:B------:R0:W-:Y:S04]  /*989c0*/  STL [R1+0x4c70], R20 ;  /* 0x004c701401007387 */ /* 0x0001e80000100800 */
[----:B------:R-:W4:Y:S01]  /*989d0*/  LDL.LU R241, [R1+0x254] ;  /* 0x0002540001f17983 */ /* 0x000f220000300800 */
[----:B0-----:R-:W-:-:S03]  /*989e0*/  IADD3 R20, P2, R238, R6, RZ ;  /* 0x00000006ee147210 */ /* 0x001fc60007f5e0ff */
[----:B------:R-:W-:Y:S02]  /*989f0*/  STL [R1+0x4c8c], R19 ;  /* 0x004c8c1301007387 */ /* 0x000fe40000100800 */
[----:B------:R-:W-:Y:S02]  /*98a00*/  IMAD.X R21, R152, 0x1, R5, P2 ;  /* 0x0000000198157824 */ /* 0x000fe400010e0605 */
        /* <DEDUP_REMOVED lines=25> */
[----:B------:R-:W-:Y:S01]  /*98ba0*/  IMAD.X R21, R152, 0x1, R13, P2 ;  /* 0x0000000198157824 */ /* 0x000fe200010e060d */
[----:B------:R-:W-:Y:S02]  /*98bb0*/  F2FP.SATFINITE.E4M3.F32.PACK_AB_MERGE_C R19, R248, R244, RZ ;  /* 0x000000f4f813723e */ /* 0x000fe400048070ff */
[----:B------:R-:W4:Y:S04]  /*98bc0*/  LDL.LU R244, [R1+0x288] ;  /* 0x0002880001f47983 */ /* 0x000f280000300800 */
[----:B------:R0:W-:Y:S04]  /*98bd0*/  STL.64 [R1+0xe08], R20 ;  /* 0x000e081401007387 */ /* 0x0001e80000100a00 */
[----:B------:R-:W-:Y:S04]  /*98be0*/  STL [R1+0x4cc4], R19 ;  /* 0x004cc41301007387 */ /* 0x000fe80000100800 */
[----:B------:R-:W4:Y:S01]  /*98bf0*/  LDL.LU R248, [R1+0x28c] ;  /* 0x00028c0001f87983 */ /* 0x000f220000300800 */
[----:B------:R-:W-:-:S05]  /*98c00*/  F2FP.SATFINITE.E4M3.F32.PACK_AB_MERGE_C R10, R14, R10, RZ ;  /* 0x0000000a0e0a723e */ /* 0x000fca00048070ff */
[----:B------:R1:W-:Y:S01]  /*98c10*/  STL [R1+0x4cc0], R10 ;  /* 0x004cc00a01007387 */ /* 0x0003e20000100800 */
[----:B0-----:R-:W-:-:S03]  /*98c20*/  IADD3 R20, P2, R8, R0, RZ ;  /* 0x0000000008147210 */ /* 0x001fc60007f5e0ff */
[----:B-1----:R-:W4:Y:S04]  /*98c30*/  LDL.LU R10, [R1+0x290] ;  /* 0x00029000010a7983 */ /* 0x002f280000300800 */
[----:B------:R-:W4:Y:S01]  /*98c40*/  LDL.LU R14, [R1+0x294] ;  /* 0x00029400010e7983 */ /* 0x000f220000300800 */
[----:B------:R-:W-:-:S05]  /*98c50*/  IMAD.X R21, R152, 0x1, R7, P2 ;  /* 0x0000000198157824 */ /* 0x000fca00010e0607 */
[----:B------:R0:W-:Y:S01]  /*98c60*/  STL.64 [R1+0xe00], R20 ;  /* 0x000e001401007387 */ /* 0x0001e20000100a00 */
[----:B------:R-:W-:-:S05]  /*98c70*/  F2FP.SATFINITE.E4M3.F32.PACK_AB_MERGE_C R22, R241, R240, RZ ;  /* 0x000000f0f116723e */ /* 0x000fca00048070ff */
[----:B------:R-:W-:Y:S01]  /*98c80*/  STL [R1+0x4cd8], R22 ;  /* 0x004cd81601007387 */ /* 0x000fe20000100800 */
[----:B0-----:R-:W-:Y:S02]  /*98c90*/  IADD3 R20, P2, R8, R6, RZ ;  /* 0x0000000608147210 */ /* 0x001fe40007f5e0ff */
[----:B------:R-:W-:-:S03]  /*98ca0*/  F2FP.SATFINITE.E4M3.F32.PACK_AB_MERGE_C R19, R245, R243, RZ ;  /* 0x000000f3f513723e */ /* 0x000fc600048070ff */
[----:B------:R-:W-:Y:S02]  /*98cb0*/  IMAD.X R21, R152, 0x1, R5, P2 ;  /* 0x0000000198157824 */ /* 0x000fe400010e0605 */
[----:B------:R-:W-:Y:S04]  /*98cc0*/  STL [R1+0x4cd4], R19 ;  /* 0x004cd41301007387 */ /* 0x000fe80000100800 */
[----:B------:R-:W4:Y:S04]  /*98cd0*/  LDL.LU R238, [R1+0x298] ;  /* 0x0002980001ee7983 */ /* 0x000f280000300800 */
[----:B------:R-:W4:Y:S04]  /*98ce0*/  LDL.LU R239, [R1+0x29c] ;  /* 0x00029c0001ef7983 */ /* 0x000f280000300800 */
[----:B------:R-:W4:Y:S04]  /*98cf0*/  LDL.LU R240, [R1+0x2a0] ;  /* 0x0002a00001f07983 */ /* 0x000f280000300800 */
[----:B------:R0:W-:Y:S04]  /*98d00*/  STL.64 [R1+0xdf8], R20 ;  /* 0x000df81401007387 */ /* 0x0001e80000100a00 */
[----:B------:R-:W4:Y:S04]  /*98d10*/  LDL.LU R241, [R1+0x2a4] ;  /* 0x0002a40001f17983 */ /* 0x000f280000300800 */
[----:B------:R-:W4:Y:S01]  /*98d20*/  LDL.LU R243, [R1+0x2a8] ;  /* 0x0002a80001f37983 */ /* 0x000f220000300800 */
[----:B0-----:R-:W-:-:S03]  /*98d30*/  IADD3 R20, P2, R8, R4, RZ ;  /* 0x0000000408147210 */ /* 0x001fc60007f5e0ff */
[----:B------:R-:W4:Y:S02]  /*98d40*/  LDL.LU R245, [R1+0x2ac] ;  /* 0x0002ac0001f57983 */ /* 0x000f240000300800 */
[----:B------:R-:W-:Y:S02]  /*98d50*/  IMAD.X R21, R152, 0x1, R3, P2 ;  /* 0x0000000198157824 */ /* 0x000fe400010e0603 */
[----:B------:R-:W4:Y:S04]  /*98d60*/  LDL.LU R8, [R1+0xc78] ;  /* 0x000c780001087983 */ /* 0x000f280000300800 */
        /* <DEDUP_REMOVED lines=10> */
[----:B------:R-:W-:Y:S02]  /*98e10*/  F2FP.SATFINITE.E4M3.F32.PACK_AB_MERGE_C R11, R11, R12, RZ ;  /* 0x0000000c0b0b723e */ /* 0x000fe400048070ff */
[----:B0-----:R-:W-:Y:S02]  /*98e20*/  F2FP.SATFINITE.E4M3.F32.PACK_AB_MERGE_C R19, R247, R246, RZ ;  /* 0x000000f6f713723e */ /* 0x001fe400048070ff */
[----:B------:R-:W2:Y:S04]  /*98e30*/  LDL.LU R246, [R1+0x2b0] ;  /* 0x0002b00001f67983 */ /* 0x000ea80000300800 */
[----:B------:R-:W-:Y:S04]  /*98e40*/  STL.64 [R1+0xde8], R20 ;  /* 0x000de81401007387 */ /* 0x000fe80000100a00 */
[----:B------:R-:W-:Y:S04]  /*98e50*/  STL [R1+0x4cfc], R19 ;  /* 0x004cfc1301007387 */ /* 0x000fe80000100800 */
[----:B------:R-:W2:Y:S04]  /*98e60*/  LDL.LU R247, [R1+0x2b4] ;  /* 0x0002b40001f77983 */ /* 0x000ea80000300800 */
[----:B------:R0:W-:Y:S04]  /*98e70*/  STL [R1+0x4d14], R11 ;  /* 0x004d140b01007387 */ /* 0x0001e80000100800 */
[----:B------:R-:W3:Y:S04]  /*98e80*/  LDL.LU R12, [R1+0x2b8] ;  /* 0x0002b800010c7983 */ /* 0x000ee80000300800 */
[----:B0-----:R-:W3:Y:S01]  /*98e90*/  LDL.LU R11, [R1+0x2bc] ;  /* 0x0002bc00010b7983 */ /* 0x001ee20000300800 */
[----:B------:R-:W-:-:S03]  /*98ea0*/  IADD3 R20, P2, R237, R0, RZ ;  /* 0x00000000ed147210 */ /* 0x000fc60007f5e0ff */
[----:B------:R-:W4:Y:S02]  /*98eb0*/  LDL.LU R242, [R1+0x2c0] ;  /* 0x0002c00001f27983 */ /* 0x000f240000300800 */
[----:B------:R-:W-:-:S05]  /*98ec0*/  IMAD.X R21, R152, 0x1, R7, P2 ;  /* 0x0000000198157824 */ /* 0x000fca00010e0607 */
[----:B------:R0:W-:Y:S01]  /*98ed0*/  STL.64 [R1+0xde0], R20 ;  /* 0x000de01401007387 */ /* 0x0001e20000100a00 */
[----:B------:R-:W-:-:S05]  /*98ee0*/  F2FP.SATFINITE.E4M3.F32.PACK_AB_MERGE_C R19, R248, R244, RZ ;  /* 0x000000f4f813723e */ /* 0x000fca00048070ff */
[----:B------:R-:W-:Y:S04]  /*98ef0*/  STL [R1+0x4d10], R19 ;  /* 0x004d101301007387 */ /* 0x000fe80000100800 */
[----:B------:R-:W4:Y:S01]  /*98f00*/  LDL.LU R248, [R1+0x2c4] ;  /* 0x0002c40001f87983 */ /* 0x000f220000300800 */
[----:B0-----:R-:W-:Y:S02]  /*98f10*/  IADD3 R20, P2, R237, R6, RZ ;  /* 0x00000006ed147210 */ /* 0x001fe40007f5e0ff */
[----:B------:R-:W-:-:S05]  /*98f20*/  F2FP.SATFINITE.E4M3.F32.PACK_AB_MERGE_C R10, R14, R10, RZ ;  /* 0x0000000a0e0a723e */ /* 0x000fca00048070ff */
[----:B------:R0:W-:Y:S01]  /*98f30*/  STL [R1+0x4d2c], R10 ;  /* 0x004d2c0a01007387 */ /* 0x0001e20000100800 */
[----:B------:R-:W-:-:S03]  /*98f40*/  IMAD.X R21, R152, 0x1, R5, P2 ;  /* 0x0000000198157824 */ /* 0x000fc600010e0605 */
[----:B0-----:R-:W4:Y:S04]  /*98f50*/  LDL.LU R10, [R1+0x2c8] ;  /* 0x0002c800010a7983 */ /* 0x001f280000300800 */
[----:B------:R-:W4:Y:S04]  /*98f60*/  LDL.LU R14, [R1+0x2cc] ;  /* 0x0002cc00010e7983 */ /* 0x000f280000300800 */
[----:B------:R-:W4:Y:S04]  /*98f70*/  LDL.LU R244, [R1+0xc7c] ;  /* 0x000c7c0001f47983 */ /* 0x000f280000300800 */
[----:B------:R0:W-:Y:S02]  /*98f80*/  STL.64 [R1+0xdd8], R20 ;  /* 0x000dd81401007387 */ /* 0x0001e40000100a00 */
[----:B0-----:R-:W-:-:S05]  /*98f90*/  IADD3 R20, P2, R237, R4, RZ ;  /* 0x00000004ed147210 */ /* 0x001fca0007f5e0ff */
[----:B------:R-:W-:-:S05]  /*98fa0*/  IMAD.X R21, R152, 0x1, R3, P2 ;  /* 0x0000000198157824 */ /* 0x000fca00010e0603 */
[----:B------:R0:W-:Y:S01]  /*98fb0*/  STL.64 [R1+0xdd0], R20 ;  /* 0x000dd01401007387 */ /* 0x0001e20000100a00 */
[----:B------:R-:W-:Y:S02]  /*98fc0*/  F2FP.SATFINITE.E4M3.F32.PACK_AB_MERGE_C R19, R245, R243, RZ ;  /* 0x000000f3f513723e */ /* 0x000fe400048070ff */
[----:B0-----:R-:W-:Y:S02]  /*98fd0*/  F2FP.SATFINITE.E4M3.F32.PACK_AB_MERGE_C R21, R239, R238, RZ ;  /* 0x000000eeef15723e */ /* 0x001fe400048070ff */
[----:B------:R-:W-:-:S03]  /*98fe0*/  F2FP.SATFINITE.E4M3.F32.PACK_AB_MERGE_C R20, R241, R240, RZ ;  /* 0x000000f0f114723e */ /* 0x000fc600048070ff */
[----:B------:R-:W-:Y:S04]  /*98ff0*/  STL [R1+0x4d28], R21 ;  /* 0x004d281501007387 */ /* 0x000fe80000100800 */
[----:B------:R-:W4:Y:S04]  /*99000*/  LDL.LU R223, [R1+0x2d0] ;  /* 0x0002d00001df7983 */ /* 0x000f280000300800 */
[----:B------:R0:W-:Y:S04]  /*99010*/  STL [R1+0x4d3c], R20 ;  /* 0x004d3c1401007387 */ /* 0x0001e80000100800 */
[----:B------:R-:W4:Y:S04]  /*99020*/  LDL.LU R226, [R1+0x2d4] ;  /* 0x0002d40001e27983 */ /* 0x000f280000300800 */
[----:B------:R2:W-:Y:S04]  /*99030*/  STL [R1+0x4d38], R19 ;  /* 0x004d381301007387 */ /* 0x0005e80000100800 */
[----:B------:R-:W4:Y:S04]  /*99040*/  LDL.LU R229, [R1+0x2d8] ;  /* 0x0002d80001e57983 */ /* 0x000f280000300800 */
        /* <DEDUP_REMOVED lines=9> */
[----:B------:R-:W4:Y:S04]  /*990e0*/  LDL.LU R243, [R1+0x2f4] ;  /* 0x0002f40001f37983 */ /* 0x000f280000300800 */
[----:B------:R-:W4:Y:S04]  /*990f0*/  LDL.LU R245, [R1+0x2f8] ;  /* 0x0002f80001f57983 */ /* 0x000f280000300800 */
[----:B------:R0:W-:Y:S01]  /*99100*/  STL.64 [R1+0xdc8], R20 ;  /* 0x000dc81401007387 */ /* 0x0001e20000100a00 */
[----:B--2---:R-:W-:-:S05]  /*99110*/  F2FP.SATFINITE.E4M3.F32.PACK_AB_MERGE_C R19, R247, R246, RZ ;  /* 0x000000f6f713723e */ /* 0x004fca00048070ff */
[----:B------:R-:W-:Y:S04]  /*99120*/  STL [R1+0x4d4c], R19 ;  /* 0x004d4c1301007387 */ /* 0x000fe80000100800 */
[----:B------:R-:W2:Y:S01]  /*99130*/  LDL.LU R246, [R1+0x2fc] ;  /* 0x0002fc0001f67983 */ /* 0x000ea20000300800 */
[----:B---3--:R-:W-:-:S05]  /*99140*/  F2FP.SATFINITE.E4M3.F32.PACK_AB_MERGE_C R11, R11, R12, RZ ;  /* 0x0000000c0b0b723e */ /* 0x008fca00048070ff */
[----:B------:R1:W-:Y:S04]  /*99150*/  STL [R1+0x4d48], R11 ;  /* 0x004d480b01007387 */ /* 0x0003e80000100800 */
[----:B------:R-:W3:Y:S04]  /*99160*/  LDL.LU R247, [R1+0x300] ;  /* 0x0003000001f77983 */ /* 0x000ee80000300800 */
[----:B------:R-:W3:Y:S01]  /*99170*/  LDL.LU R12, [R1+0x304] ;  /* 0x00030400010c7983 */ /* 0x000ee20000300800 */
[----:B0-----:R-:W-:-:S03]  /*99180*/  IADD3 R20, P2, R8, R0, RZ ;  /* 0x0000000008147210 */ /* 0x001fc60007f5e0ff */
[----:B-1----:R-:W3:Y:S02]  /*99190*/  LDL.LU R11, [R1+0xc80] ;  /* 0x000c8000010b7983 */ /* 0x002ee40000300800 */
[----:B------:R-:W-:-:S05]  /*991a0*/  IMAD.X R21, R152, 0x1, R7, P2 ;  /* 0x0000000198157824 */ /* 0x000fca00010e0607 */
[----:B------:R0:W-:Y:S01]  /*991b0*/  STL.64 [R1+0xdc0], R20 ;  /* 0x000dc01401007387 */ /* 0x0001e20000100a00 */
[----:B----4-:R-:W-:Y:S02]  /*991c0*/  F2FP.SATFINITE.E4M3.F32.PACK_AB_MERGE_C R19, R248, R242, RZ ;  /* 0x000000f2f813723e */ /* 0x010fe400048070ff */
[----:B0-----:R-:W-:-:S03]  /*991d0*/  IADD3 R20, P2, R8, R6, RZ ;  /* 0x0000000608147210 */ /* 0x001fc60007f5e0ff */
[----:B------:R-:W-:Y:S02]  /*991e0*/  STL [R1+0x4d5c], R19 ;  /* 0x004d5c1301007387 */ /* 0x000fe40000100800 */
[----:B------:R-:W-:Y:S01]  /*991f0*/  IMAD.X R21, R152, 0x1, R5, P2 ;  /* 0x0000000198157824 */ /* 0x000fe200010e0605 */
[----:B------:R-:W-:-:S05]  /*99200*/  F2FP.SATFINITE.E4M3.F32.PACK_AB_MERGE_C R10, R14, R10, RZ ;  /* 0x0000000a0e0a723e */ /* 0x000fca00048070ff */
[----:B------:R-:W-:Y:S04]  /*99210*/  STL [R1+0x4d58], R10 ;  /* 0x004d580a01007387 */ /* 0x000fe80000100800 */
[----:B------:R0:W-:Y:S04]  /*99220*/  STL.64 [R1+0xdb8], R20 ;  /* 0x000db81401007387 */ /* 0x0001e80000100a00 */
[----:B------:R-:W4:Y:S04]  /*99230*/  LDL.LU R238, [R1+0x308] ;  /* 0x0003080001ee7983 */ /* 0x000f280000300800 */
[----:B------:R-:W4:Y:S01]  /*99240*/  LDL.LU R242, [R1+0x30c] ;  /* 0x00030c0001f27983 */ /* 0x000f220000300800 */
[----:B0-----:R-:W-:-:S03]  /*99250*/  IADD3 R20, P2, R8, R4, RZ ;  /* 0x0000000408147210 */ /* 0x001fc60007f5e0ff */
[----:B------:R-:W4:Y:S02]  /*99260*/  LDL.LU R248, [R1+0x310] ;  /* 0x0003100001f87983 */ /* 0x000f240000300800 */
[----:B------:R-:W-:-:S05]  /*99270*/  IMAD.X R21, R152, 0x1, R3, P2 ;  /* 0x0000000198157824 */ /* 0x000fca00010e0603 */
[----:B------:R0:W-:Y:S04]  /*99280*/  STL.64 [R1+0xdb0], R20 ;  /* 0x000db01401007387 */ /* 0x0001e80000100a00 */
[----:B------:R-:W4:Y:S04]  /*99290*/  LDL.LU R10, [R1+0x314] ;  /* 0x00031400010a7983 */ /* 0x000f280000300800 */
[----:B------:R-:W4:Y:S04]  /*992a0*/  LDL.LU R14, [R1+0x318] ;  /* 0x00031800010e7983 */ /* 0x000f280000300800 */
[----:B------:R-:W4:Y:S01]  /*992b0*/  LDL.LU R8, [R1+0x31c] ;  /* 0x00031c0001087983 */ /* 0x000f220000300800 */
[----:B------:R-:W-:-:S02]  /*992c0*/  SHF.R.S32.HI R152, RZ, 0x1f, R244 ;  /* 0x0000001fff987819 */ /* 0x000fc400000114f4 */
[----:B0-----:R-:W-:-:S05]  /*992d0*/  F2FP.SATFINITE.E4M3.F32.PACK_AB_MERGE_C R21, R226, R223, RZ ;  /* 0x000000dfe215723e */ /* 0x001fca00048070ff */
[----:B------:R-:W-:Y:S01]  /*992e0*/  STL [R1+0x4d70], R21 ;  /* 0x004d701501007387 */ /* 0x000fe20000100800 */
[----:B------:R-:W-:-:S05]  /*992f0*/  F2FP.SATFINITE.E4M3.F32.PACK_AB_MERGE_C R20, R232, R229, RZ ;  /* 0x000000e5e814723e */ /* 0x000fca00048070ff */
[----:B------:R0:W-:Y:S01]  /*99300*/  STL [R1+0x4d6c], R20 ;  /* 0x004d6c1401007387 */ /* 0x0001e20000100800 */
[----:B------:R-:W-:Y:S02]  /*99310*/  F2FP.SATFINITE.E4M3.F32.PACK_AB_MERGE_C R19, R237, R235, RZ ;  /* 0x000000ebed13723e */ /* 0x000fe400048070ff */
[----:B0-----:R-:W-:-:S03]  /*99320*/  IADD3 R20, P2, R244, R2, RZ ;  /* 0x00000002f4147210 */ /* 0x001fc60007f5e0ff */
[----:B------:R0:W-:Y:S02]  /*99330*/  STL [R1+0x4d84], R19 ;  /* 0x004d841301007387 */ /* 0x0001e40000100800 */
[----:B------:R-:W-:-:S05]  /*99340*/  IMAD.X R21, R152, 0x1, R13, P2 ;  /* 0x0000000198157824 */ /* 0x000fca00010e060d */
[----:B------:R1:W-:Y:S01]  /*99350*/  STL.64 [R1+0xda8], R20 ;  /* 0x000da81401007387 */ /* 0x0003e20000100a00 */
[----:B0-----:R-:W-:Y:S02]  /*99360*/  F2FP.SATFINITE.E4M3.F32.PACK_AB_MERGE_C R19, R243, R241, RZ ;  /* 0x000000f1f313723e */ /* 0x001fe400048070ff */
[----:B-1----:R-:W-:Y:S02]  /*99370*/  F2FP.SATFINITE.E4M3.F32.PACK_AB_MERGE_C R20, R240, R239, RZ ;  /* 0x000000eff014723e */ /* 0x002fe400048070ff */
[----:B------:R-:W4:Y:S04]  /*99380*/  LDL.LU R239, [R1+0x320] ;  /* 0x0003200001ef7983 */ /* 0x000f280000300800 */
[----:B------:R0:W-:Y:S04]  /*99390*/  STL [R1+0x4d80], R20 ;  /* 0x004d801401007387 */ /* 0x0001e80000100800 */
[----:B------:R-:W4:Y:S01]  /*993a0*/  LDL.LU R243, [R1+0x324] ;  /* 0x0003240001f37983 */ /* 0x000f220000300800 */
[----:B0-----:R-:W-:-:S03]  /*993b0*/  IADD3 R20, P2, R244, R0, RZ ;  /* 0x00000000f4147210 */ /* 0x001fc60007f5e0ff */
[----:B------:R2:W-:Y:S02]  /*993c0*/  STL [R1+0x4d94], R19 ;  /* 0x004d941301007387 */ /* 0x0005e40000100800 */
[----:B------:R-:W-:Y:S02]  /*993d0*/  IMAD.X R21, R152, 0x1, R7, P2 ;  /* 0x0000000198157824 */ /* 0x000fe400010e0607 */
[----:B------:R-:W4:Y:S04]  /*993e0*/  LDL.LU R240, [R1+0x328] ;  /* 0x0003280001f07983 */ /* 0x000f280000300800 */
[----:B------:R-:W4:Y:S01]  /*993f0*/  LDL.LU R241, [R1+0x32c] ;  /* 0x00032c0001f17983 */ /* 0x000f220000300800 */
[----:B--2---:R-:W-:Y:S02]  /*99400*/  F2FP.SATFINITE.E4M3.F32.PACK_AB_MERGE_C R19, R246, R245, RZ ;  /* 0x000000f5f613723e */ /* 0x004fe400048070ff */
[----:B---3--:R-:W-:-:S05]  /*99410*/  F2FP.SATFINITE.E4M3.F32.PACK_AB_MERGE_C R226, R12, R247, RZ ;  /* 0x000000f70ce2723e */ /* 0x008fca00048070ff */
[----:B------:R-:W-:Y:S04]  /*99420*/  STL [R1+0x529c], R226 ;  /* 0x00529ce201007387 */ /* 0x000fe80000100800 */
[----:B------:R0:W-:Y:S04]  /*99430*/  STL.64 [R1+0xda0], R20 ;  /* 0x000da01401007387 */ /* 0x0001e80000100a00 */
[----:B------:R-:W-:Y:S04]  /*99440*/  STL [R1+0x4d90], R19 ;  /* 0x004d901301007387 */ /* 0x000fe80000100800 */
[----:B------:R-:W2:Y:S01]  /*99450*/  LDL.LU R245, [R1+0x330] ;  /* 0x0003300001f57983 */ /* 0x000ea20000300800 */
[----:B0-----:R-:W-:-:S03]  /*99460*/  IADD3 R20, P2, R244, R6, RZ ;  /* 0x00000006f4147210 */ /* 0x001fc60007f5e0ff */
[----:B------:R-:W2:Y:S02]  /*99470*/  LDL.LU R12, [R1+0x334] ;  /* 0x00033400010c7983 */ /* 0x000ea40000300800 */
[----:B------:R-:W-:Y:S02]  /*99480*/  IMAD.X R21, R152, 0x1, R5, P2 ;  /* 0x0000000198157824 */ /* 0x000fe400010e0605 */
[----:B------:R-:W3:Y:S04]  /*99490*/  LDL.LU R246, [R1+0x338] ;  /* 0x0003380001f67983 */ /* 0x000ee80000300800 */
[----:B------:R0:W-:Y:S04]  /*994a0*/  STL.64 [R1+0xd98], R20 ;  /* 0x000d981401007387 */ /* 0x0001e80000100a00 */
[----:B------:R-:W3:Y:S01]  /*994b0*/  LDL.LU R247, [R1+0x33c] ;  /* 0x00033c0001f77983 */ /* 0x000ee20000300800 */
[----:B0-----:R-:W-:-:S03]  /*994c0*/  IADD3 R20, P2, R244, R4, RZ ;  /* 0x00000004f4147210 */ /* 0x001fc60007f5e0ff */
[----:B------:R-:W3:Y:S02]  /*994d0*/  LDL.LU R244, [R1+0xc84] ;  /* 0x000c840001f47983 */ /* 0x000ee40000300800 */
[----:B------:R-:W-:Y:S01]  /*994e0*/  IMAD.X R21, R152, 0x1, R3, P2 ;  /* 0x0000000198157824 */ /* 0x000fe200010e0603 */
[----:B------:R-:W-:Y:S02]  /*994f0*/  SHF.R.S32.HI R152, RZ, 0x1f, R11 ;  /* 0x0000001fff987819 */ /* 0x000fe4000001140b */
[----:B----4-:R-:W-:-:S05]  /*99500*/  F2FP.SATFINITE.E4M3.F32.PACK_AB_MERGE_C R223, R242, R238, RZ ;  /* 0x000000eef2df723e */ /* 0x010fca00048070ff */
[----:B------:R-:W-:Y:S04]  /*99510*/  STL [R1+0x52a0], R223 ;  /* 0x0052a0df01007387 */ /* 0x000fe80000100800 */
[----:B------:R0:W-:Y:S01]  /*99520*/  STL.64 [R1+0xd90], R20 ;  /* 0x000d901401007387 */ /* 0x0001e20000100a00 */
[----:B------:R-:W-:Y:S02]  /*99530*/  F2FP.SATFINITE.E4M3.F32.PACK_AB_MERGE_C R235, R10, R248, RZ ;  /* 0x000000f80aeb723e */ /* 0x000fe400048070ff */
[----:B0-----:R-:W-:Y:S02]  /*99540*/  IADD3 R20, P2, R11, R2, RZ ;  /* 0x000000020b147210 */ /* 0x001fe40007f5e0ff */
[----:B------:R-:W-:Y:S01]  /*99550*/  F2FP.SATFINITE.E4M3.F32.PACK_AB_MERGE_C R232, R8, R14, RZ ;  /* 0x0000000e08e8723e */ /* 0x000fe200048070ff */
[----:B------:R-:W-:Y:S02]  /*99560*/  STL [R1+0x52a4], R235 ;  /* 0x0052a4eb01007387 */ /* 0x000fe40000100800 */
[----:B------:R-:W-:-:S02]  /*99570*/  IMAD.X R21, R152, 0x1, R13, P2 ;  /* 0x0000000198157824 */ /* 0x000fc400010e060d */
[----:B------:R-:W-:Y:S04]  /*99580*/  STL [R1+0x52a8], R232 ;  /* 0x0052a8e801007387 */ /* 0x000fe80000100800 */
[----:B------:R-:W4:Y:S04]  /*99590*/  LDL.LU R198, [R1+0x340] ;  /* 0x0003400001c67983 */ /* 0x000f280000300800 */
[----:B------:R-:W4:Y:S04]  /*995a0*/  LDL.LU R242, [R1+0x344] ;  /* 0x0003440001f27983 */ /* 0x000f280000300800 */
[----:B------:R-:W4:Y:S04]  /*995b0*/  LDL.LU R248, [R1+0x348] ;  /* 0x0003480001f87983 */ /* 0x000f280000300800 */
[----:B------:R0:W-:Y:S04]  /*995c0*/  STL.64 [R1+0xd88], R20 ;  /* 0x000d881401007387 */ /* 0x0001e80000100a00 */
[----:B------:R-:W4:Y:S04]  /*995d0*/  LDL.LU R14, [R1+0x34c] ;  /* 0x00034c00010e7983 */ /* 0x000f280000300800 */
[----:B------:R-:W4:Y:S04]  /*995e0*/  LDL.LU R10, [R1+0x350] ;  /* 0x00035000010a7983 */ /* 0x000f280000300800 */
[----:B------:R-:W4:Y:S01]  /*995f0*/  LDL.LU R8, [R1+0x354] ;  /* 0x0003540001087983 */ /* 0x000f220000300800 */
[----:B0-----:R-:W-:-:S05]  /*99600*/  IADD3 R20, P2, R11, R0, RZ ;  /* 0x000000000b147210 */ /* 0x001fca0007f5e0ff */
[----:B------:R-:W-:Y:S01]  /*99610*/  IMAD.X R21, R152, 0x1, R7, P2 ;  /* 0x0000000198157824 */ /* 0x000fe200010e0607 */
[----:B------:R-:W-:-:S05]  /*99620*/  F2FP.SATFINITE.E4M3.F32.PACK_AB_MERGE_C R243, R243, R239, RZ ;  /* 0x000000eff3f3723e */ /* 0x000fca00048070ff */
[----:B------:R-:W-:Y:S01]  /*99630*/  STL [R1+0x52ac], R243 ;  /* 0x0052acf301007387 */ /* 0x000fe20000100800 */
[----:B------:R-:W-:-:S05]  /*99640*/  F2FP.SATFINITE.E4M3.F32.PACK_AB_MERGE_C R241, R241, R240, RZ ;  /* 0x000000f0f1f1723e */ /* 0x000fca00048070ff */
[----:B------:R-:W-:Y:S04]  /*99650*/  STL [R1+0x52b0], R241 ;  /* 0x0052b0f101007387 */ /* 0x000fe80000100800 */
[----:B------:R-:W4:Y:S04]  /*99660*/  LDL.LU R196, [R1+0x358] ;  /* 0x0003580001c47983 */ /* 0x000f280000300800 */
[----:B------:R-:W4:Y:S04]  /*99670*/  LDL.LU R190, [R1+0x35c] ;  /* 0x00035c0001be7983 */ /* 0x000f280000300800 */
[----:B------:R-:W4:Y:S04]  /*99680*/  LDL.LU R189, [R1+0x360] ;  /* 0x0003600001bd7983 */ /* 0x000f280000300800 */
[----:B------:R0:W-:Y:S04]  /*99690*/  STL.64 [R1+0xd80], R20 ;  /* 0x000d801401007387 */ /* 0x0001e80000100a00 */
[----:B------:R-:W4:Y:S01]  /*996a0*/  LDL.LU R19, [R1+0x364] ;  /* 0x0003640001137983 */ /* 0x000f220000300800 */
[----:B0-----:R-:W-:-:S05]  /*996b0*/  IADD3 R20, P2, R11, R6, RZ ;  /* 0x000000060b147210 */ /* 0x001fca0007f5e0ff */
[----:B------:R-:W-:Y:S01]  /*996c0*/  IMAD.X R21, R152, 0x1, R5, P2 ;  /* 0x0000000198157824 */ /* 0x000fe200010e0605 */
[----:B--2---:R-:W-:-:S05]  /*996d0*/  F2FP.SATFINITE.E4M3.F32.PACK_AB_MERGE_C R12, R12, R245, RZ ;  /* 0x000000f50c0c723e */ /* 0x004fca00048070ff */
[----:B------:R-:W-:Y:S01]  /*996e0*/  STL [R1+0x52b4], R12 ;  /* 0x0052b40c01007387 */ /* 0x000fe20000100800 */
[----:B---3--:R-:W-:-:S05]  /*996f0*/  F2FP.SATFINITE.E4M3.F32.PACK_AB_MERGE_C R247, R247, R246, RZ ;  /* 0x000000f6f7f7723e */ /* 0x008fca00048070ff */
[----:B------:R-:W-:Y:S04]  /*99700*/  STL [R1+0x52b8], R247 ;  /* 0x0052b8f701007387 */ /* 0x000fe80000100800 */
[----:B------:R0:W-:Y:S04]  /*99710*/  STL.64 [R1+0xd78], R20 ;  /* 0x000d781401007387 */ /* 0x0001e80000100a00 */
[----:B------:R-:W2:Y:S04]  /*99720*/  LDL.LU R197, [R1+0x368] ;  /* 0x0003680001c57983 */ /* 0x000ea80000300800 */
[----:B------:R-:W2:Y:S01]  /*99730*/  LDL.LU R221, [R1+0x36c] ;  /* 0x00036c0001dd7983 */ /* 0x000ea20000300800 */
[----:B0-----:R-:W-:-:S03]  /*99740*/  IADD3 R20, P2, R11, R4, RZ ;  /* 0x000000040b147210 */ /* 0x001fc60007f5e0ff */
[----:B------:R-:W3:Y:S02]  /*99750*/  LDL.LU R229, [R1+0x370] ;  /* 0x0003700001e57983 */ /* 0x000ee40000300800 */
[----:B------:R-:W-:-:S05]  /*99760*/  IMAD.X R21, R152, 0x1, R3, P2 ;  /* 0x0000000198157824 */ /* 0x000fca00010e0603 */
[----:B------:R0:W-:Y:S04]  /*99770*/  STL.64 [R1+0xc78], R20 ;  /* 0x000c781401007387 */ /* 0x0001e80000100a00 */
[----:B------:R-:W3:Y:S04]  /*99780*/  LDL.LU R238, [R1+0x374] ;  /* 0x0003740001ee7983 */ /* 0x000ee80000300800 */
[----:B------:R-:W3:Y:S04]  /*99790*/  LDL.LU R237, [R1+0x378] ;  /* 0x0003780001ed7983 */ /* 0x000ee80000300800 */
[----:B------:R-:W3:Y:S04]  /*997a0*/  LDL.LU R239, [R1+0x37c] ;  /* 0x00037c0001ef7983 */ /* 0x000ee80000300800 */
[----:B------:R-:W3:Y:S04]  /*997b0*/  LDL.LU R240, [R1+0x380] ;  /* 0x0003800001f07983 */ /* 0x000ee80000300800 */
[----:B------:R-:W3:Y:S04]  /*997c0*/  LDL.LU R245, [R1+0x384] ;  /* 0x0003840001f57983 */ /* 0x000ee80000300800 */
[----:B------:R-:W3:Y:S04]  /*997d0*/  LDL.LU R246, [R1+0x388] ;  /* 0x0003880001f67983 */ /* 0x000ee80000300800 */
[----:B------:R-:W3:Y:S01]  /*997e0*/  LDL.LU R11, [R1+0x38c] ;  /* 0x00038c00010b7983 */ /* 0x000ee20000300800 */
[----:B------:R-:W-:-:S02]  /*997f0*/  SHF.R.S32.HI R152, RZ, 0x1f, R244 ;  /* 0x0000001fff987819 */ /* 0x000fc400000114f4 */
[----:B------:R-:W-:Y:S01]  /*99800*/  IADD3 R200, P2, R244, R2, RZ ;  /* 0x00000002f4c87210 */ /* 0x000fe20007f5e0ff */
[----:B0-----:R-:W3:Y:S01]  /*99810*/  LDL.LU R20, [R1+0xc88] ;  /* 0x000c880001147983 */ /* 0x001ee20000300800 */
[----:B----4-:R-:W-:-:S03]  /*99820*/  F2FP.SATFINITE.E4M3.F32.PACK_AB_MERGE_C R249, R242, R198, RZ ;  /* 0x000000c6f2f9723e */ /* 0x010fc600048070ff */
[----:B------:R-:W-:Y:S02]  /*99830*/  IMAD.X R201, R152, 0x1, R13, P2 ;  /* 0x0000000198c97824 */ /* 0x000fe400010e060d */
[----:B------:R-:W-:Y:S01]  /*99840*/  STL [R1+0x52bc], R249 ;  /* 0x0052bcf901007387 */ /* 0x000fe20000100800 */
[----:B------:R-:W-:Y:S02]  /*99850*/  F2FP.SATFINITE.E4M3.F32.PACK_AB_MERGE_C R14, R14, R248, RZ ;  /* 0x000000f80e0e723e */ /* 0x000fe400048070ff */
[----:B------:R-:W-:-:S03]  /*99860*/  F2FP.SATFINITE.E4M3.F32.PACK_AB_MERGE_C R226, R8, R10, RZ ;  /* 0x0000000a08e2723e */ /* 0x000fc600048070ff */
[----:B------:R-:W-:Y:S04]  /*99870*/  STL [R1+0x52c0], R14 ;  /* 0x0052c00e01007387 */ /* 0x000fe80000100800 */
        /* <DEDUP_REMOVED lines=23> */
[----:B------:R0:W-:Y:S01]  /*999f0*/  STL.64 [R1+0xbf0], R200 ;  /* 0x000bf0c801007387 */ /* 0x0001e20000100a00 */
[----:B------:R-:W-:-:S03]  /*99a00*/  F2FP.SATFINITE.E4M3.F32.PACK_AB_MERGE_C R226, R239, R237, RZ ;  /* 0x000000edefe2723e */ /* 0x000fc600048070ff */
[----:B------:R-:W2:Y:S04]  /*99a10*/  LDL.LU R198, [R1+0xc8c] ;  /* 0x000c8c0001c67983 */ /* 0x000ea80000300800 */
[----:B------:R-:W3:Y:S01]  /*99a20*/  LDL.LU R238, [R1+0x3b0] ;  /* 0x0003b00001ee7983 */ /* 0x000ee20000300800 */
[----:B0-----:R-:W-:-:S03]  /*99a30*/  IADD3 R200, P2, R244, R4, RZ ;  /* 0x00000004f4c87210 */ /* 0x001fc60007f5e0ff */
[----:B------:R-:W3:Y:S02]  /*99a40*/  LDL.LU R244, [R1+0x3b4] ;  /* 0x0003b40001f47983 */ /* 0x000ee40000300800 */
[----:B------:R-:W-:Y:S01]  /*99a50*/  IMAD.X R201, R152, 0x1, R3, P2 ;  /* 0x0000000198c97824 */ /* 0x000fe200010e0603 */
[----:B------:R-:W-:Y:S02]  /*99a60*/  F2FP.SATFINITE.E4M3.F32.PACK_AB_MERGE_C R12, R245, R240, RZ ;  /* 0x000000f0f50c723e */ /* 0x000fe400048070ff */
[----:B------:R-:W-:Y:S02]  /*99a70*/  F2FP.SATFINITE.E4M3.F32.PACK_AB_MERGE_C R11, R11, R246, RZ ;  /* 0x000000f60b0b723e */ /* 0x000fe400048070ff */
[----:B------:R-:W-:Y:S04]  /*99a80*/  STL.64 [R1+0xbe8], R200 ;  /* 0x000be8c801007387 */ /* 0x000fe80000100a00 */
[----:B------:R-:W-:Y:S04]  /*99a90*/  STL [R1+0x52d8], R226 ;  /* 0x0052d8e201007387 */ /* 0x000fe80000100800 */
[----:B------:R-:W2:Y:S04]  /*99aa0*/  LDL.LU R239, [R1+0x3b8] ;  /* 0x0003b80001ef7983 */ /* 0x000ea80000300800 */
[----:B------:R-:W-:Y:S04]  /*99ab0*/  STL [R1+0x4a64], R12 ;  /* 0x004a640c01007387 */ /* 0x000fe80000100800 */
[----:B------:R-:W2:Y:S04]  /*99ac0*/  LDL.LU R245, [R1+0x3bc] ;  /* 0x0003bc0001f57983 */ /* 0x000ea80000300800 */
[----:B------:R0:W-:Y:S04]  /*99ad0*/  STL [R1+0x4a68], R11 ;  /* 0x004a680b01007387 */ /* 0x0001e80000100800 */
[----:B------:R-:W2:Y:S04]  /*99ae0*/  LDL.LU R246, [R1+0x3c0] ;  /* 0x0003c00001f67983 */ /* 0x000ea80000300800 */
[----:B0-----:R-:W2:Y:S01]  /*99af0*/  LDL.LU R11, [R1+0x3c4] ;  /* 0x0003c400010b7983 */ /* 0x001ea20000300800 */
[----:B------:R-:W-:-:S02]  /*99b00*/  SHF.R.S32.HI R152, RZ, 0x1f, R20 ;  /* 0x0000001fff987819 */ /* 0x000fc40000011414 */
[----:B------:R-:W-:Y:S01]  /*99b10*/  IADD3 R200, P2, R20, R2, RZ ;  /* 0x0000000214c87210 */ /* 0x000fe20007f5e0ff */
[----:B------:R-:W2:Y:S01]  /*99b20*/  LDL.LU R221, [R1+0x3c8] ;  /* 0x0003c80001dd7983 */ /* 0x000ea20000300800 */
[----:B----4-:R-:W-:-:S03]  /*99b30*/  F2FP.SATFINITE.E4M3.F32.PACK_AB_MERGE_C R12, R248, R242, RZ ;  /* 0x000000f2f80c723e */ /* 0x010fc600048070ff */
[----:B------:R-:W-:-:S05]  /*99b40*/  IMAD.X R201, R152, 0x1, R13, P2 ;  /* 0x0000000198c97824 */ /* 0x000fca00010e060d */
[----:B------:R0:W-:Y:S01]  /*99b50*/  STL.64 [R1+0xbe0], R200 ;  /* 0x000be0c801007387 */ /* 0x0001e20000100a00 */
[----:B------:R-:W-:-:S03]  /*99b60*/  F2FP.SATFINITE.E4M3.F32.PACK_AB_MERGE_C R8, R8, R10, RZ ;  /* 0x0000000a0808723e */ /* 0x000fc600048070ff */
[----:B------:R-:W-:Y:S04]  /*99b70*/  STL [R1+0x4a4c], R12 ;  /* 0x004a4c0c01007387 */ /* 0x000fe80000100800 */
[----:B------:R-:W4:Y:S04]  /*99b80*/  LDL.LU R229, [R1+0x3cc] ;  /* 0x0003cc0001e57983 */ /* 0x000f280000300800 */
[----:B------:R1:W-:Y:S04]  /*99b90*/  STL [R1+0x4a50], R8 ;  /* 0x004a500801007387 */ /* 0x0003e80000100800 */
[----:B------:R-:W4:Y:S04]  /*99ba0*/  LDL.LU R248, [R1+0x3d0] ;  /* 0x0003d00001f87983 */ /* 0x000f280000300800 */
[----:B------:R-:W4:Y:S01]  /*99bb0*/  LDL.LU R10, [R1+0x3d4] ;  /* 0x0003d400010a7983 */ /* 0x000f220000300800 */
[----:B0-----:R-:W-:-:S03]  /*99bc0*/  IADD3 R200, P2, R20, R0, RZ ;  /* 0x0000000014c87210 */ /* 0x001fc60007f5e0ff */
[----:B------:R-:W4:Y:S02]  /*99bd0*/  LDL.LU R237, [R1+0x3d8] ;  /* 0x0003d80001ed7983 */ /* 0x000f240000300800 */
[----:B------:R-:W-:Y:S02]  /*99be0*/  IMAD.X R201, R152, 0x1, R7, P2 ;  /* 0x0000000198c97824 */ /* 0x000fe400010e0607 */
[----:B------:R-:W4:Y:S04]  /*99bf0*/  LDL.LU R240, [R1+0x3dc] ;  /* 0x0003dc0001f07983 */ /* 0x000f280000300800 */
[----:B------:R-:W4:Y:S04]  /*99c00*/  LDL.LU R242, [R1+0x3e0] ;  /* 0x0003e00001f27983 */ /* 0x000f280000300800 */
[----:B------:R-:W-:Y:S04]  /*99c10*/  STL.64 [R1+0xbd8], R200 ;  /* 0x000bd8c801007387 */ /* 0x000fe80000100a00 */
[----:B-1----:R-:W4:Y:S01]  /*99c20*/  LDL.LU R8, [R1+0x3e4] ;  /* 0x0003e40001087983 */ /* 0x002f220000300800 */
[----:B------:R-:W-:-:S02]  /*99c30*/  F2FP.SATFINITE.E4M3.F32.PACK_AB_MERGE_C R14, R190, R196, RZ ;  /* 0x000000c4be0e723e */ /* 0x000fc400048070ff */
[----:B------:R-:W-:-:S05]  /*99c40*/  IADD3 R196, P2, R20, R6, RZ ;  /* 0x0000000614c47210 */ /* 0x000fca0007f5e0ff */
[----:B------:R-:W-:Y:S01]  /*99c50*/  IMAD.X R197, R152, 0x1, R5, P2 ;  /* 0x0000000198c57824 */ /* 0x000fe200010e0605 */
[----:B------:R-:W-:Y:S02]  /*99c60*/  IADD3 R20, P2, R20, R4, RZ ;  /* 0x0000000414147210 */ /* 0x000fe40007f5e0ff */
[----:B------:R-:W-:Y:S02]  /*99c70*/  F2FP.SATFINITE.E4M3.F32.PACK_AB_MERGE_C R12, R19, R189, RZ ;  /* 0x000000bd130c723e */ /* 0x000fe400048070ff */
[----:B------:R-:W4:Y:S01]  /*99c80*/  LDL.LU R19, [R1+0xc90] ;  /* 0x000c900001137983 */ /* 0x000f220000300800 */
[----:B------:R-:W-:-:S03]  /*99c90*/  IMAD.X R21, R152, 0x1, R3, P2 ;  /* 0x0000000198157824 */ /* 0x000fc600010e0603 */
[----:B------:R-:W-:Y:S04]  /*99ca0*/  STL [R1+0x4a30], R14 ;  /* 0x004a300e01007387 */ /* 0x000fe80000100800 */
[----:B------:R-:W-:Y:S04]  /*99cb0*/  STL [R1+0x4a34], R12 ;  /* 0x004a340c01007387 */ /* 0x000fe80000100800 */
[----:B------:R0:W-:Y:S04]  /*99cc0*/  STL.64 [R1+0xbd0], R196 ;  /* 0x000bd0c401007387 */ /* 0x0001e80000100a00 */
[----:B0-----:R-:W4:Y:S04]  /*99cd0*/  LDL.LU R197, [R1+0x3e8] ;  /* 0x0003e80001c57983 */ /* 0x001f280000300800 */
[----:B------:R-:W4:Y:S04]  /*99ce0*/  LDL.LU R196, [R1+0x3ec] ;  /* 0x0003ec0001c47983 */ /* 0x000f280000300800 */
[----:B------:R-:W-:Y:S01]  /*99cf0*/  STL.64 [R1+0xbc8], R20 ;  /* 0x000bc81401007387 */ /* 0x000fe20000100a00 */
[----:B---3--:R-:W-:-:S05]  /*99d00*/  F2FP.SATFINITE.E4M3.F32.PACK_AB_MERGE_C R12, R244, R238, RZ ;  /* 0x000000eef40c723e */ /* 0x008fca00048070ff */
[----:B------:R0:W-:Y:S04]  /*99d10*/  STL [R1+0x4a1c], R12 ;  /* 0x004a1c0c01007387 */ /* 0x0001e80000100800 */
[----:B------:R-:W3:Y:S04]  /*99d20*/  LDL.LU R190, [R1+0x3f0] ;  /* 0x0003f00001be7983 */ /* 0x000ee80000300800 */
[----:B------:R-:W3:Y:S04]  /*99d30*/  LDL.LU R189, [R1+0x3f4] ;  /* 0x0003f40001bd7983 */ /* 0x000ee80000300800 */
[----:B------:R-:W3:Y:S04]  /*99d40*/  LDL.LU R238, [R1+0x3f8] ;  /* 0x0003f80001ee7983 */ /* 0x000ee80000300800 */
[----:B------:R-:W3:Y:S01]  /*99d50*/  LDL.LU R244, [R1+0x3fc] ;  /* 0x0003fc0001f47983 */ /* 0x000ee20000300800 */
[----:B--2---:R-:W-:-:S03]  /*99d60*/  F2FP.SATFINITE.E4M3.F32.PACK_AB_MERGE_C R14, R245, R239, RZ ;  /* 0x000000eff50e723e */ /* 0x004fc600048070ff */
[----:B------:R-:W2:Y:S04]  /*99d70*/  LDL.LU R245, [R1+0xe0] ;  /* 0x0000e00001f57983 */ /* 0x000ea80000300800 */
[----:B------:R4:W-:Y:S01]  /*99d80*/  STL [R1+0x4a20], R14 ;  /* 0x004a200e01007387 */ /* 0x0009e20000100800 */
[----:B0-----:R-:W-:-:S03]  /*99d90*/  F2FP.SATFINITE.E4M3.F32.PACK_AB_MERGE_C R12, R11, R246, RZ ;  /* 0x000000f60b0c723e */ /* 0x001fc600048070ff */
[----:B------:R-:W2:Y:S01]  /*99da0*/  LDL.LU R11, [R1+0xe4] ;  /* 0x0000e400010b7983 */ /* 0x000ea20000300800 */
[----:B------:R-:W-:Y:S02]  /*99db0*/  SHF.R.S32.HI R152, RZ, 0x1f, R198 ;  /* 0x0000001fff987819 */ /* 0x000fe400000114c6 */
[----:B------:R-:W-:Y:S01]  /*99dc0*/  IADD3 R20, P2, R198, R2, RZ ;  /* 0x00000002c6147210 */ /* 0x000fe20007f5e0ff */
[----:B------:R0:W-:Y:S04]  /*99dd0*/  STL [R1+0x4a08], R12 ;  /* 0x004a080c01007387 */ /* 0x0001e80000100800 */
[----:B------:R-:W-:Y:S01]  /*99de0*/  IMAD.X R21, R152, 0x1, R13, P2 ;  /* 0x0000000198157824 */ /* 0x000fe200010e060d */
[----:B------:R-:W2:Y:S04]  /*99df0*/  LDL.LU R239, [R1+0xe8] ;  /* 0x0000e80001ef7983 */ /* 0x000ea80000300800 */
[----:B------:R-:W2:Y:S01]  /*99e00*/  LDL.LU R246, [R1+0xec] ;  /* 0x0000ec0001f67983 */ /* 0x000ea20000300800 */
[----:B----4-:R-:W-:-:S03]  /*99e10*/  F2FP.SATFINITE.E4M3.F32.PACK_AB_MERGE_C R14, R229, R221, RZ ;  /* 0x000000dde50e723e */ /* 0x010fc600048070ff */
[----:B------:R1:W-:Y:S01]  /*99e20*/  STL.64 [R1+0xbc0], R20 ;  /* 0x000bc01401007387 */ /* 0x0003e20000100a00 */
[----:B0-----:R-:W-:-:S03]  /*99e30*/  F2FP.SATFINITE.E4M3.F32.PACK_AB_MERGE_C R12, R10, R248, RZ ;  /* 0x000000f80a0c723e */ /* 0x001fc600048070ff */
[----:B------:R-:W4:Y:S04]  /*99e40*/  LDL.LU R248, [R1+0xf0] ;  /* 0x0000f00001f87983 */ /* 0x000f280000300800 */
[----:B------:R0:W-:Y:S04]  /*99e50*/  STL [R1+0x4a0c], R14 ;  /* 0x004a0c0e01007387 */ /* 0x0001e80000100800 */
[----:B------:R-:W4:Y:S01]  /*99e60*/  LDL.LU R10, [R1+0xf4] ;  /* 0x0000f400010a7983 */ /* 0x000f220000300800 */
[----:B-1----:R-:W-:-:S03]  /*99e70*/  IADD3 R20, P2, R198, R0, RZ ;  /* 0x00000000c6147210 */ /* 0x002fc60007f5e0ff */
[----:B------:R1:W-:Y:S02]  /*99e80*/  STL [R1+0x49f4], R12 ;  /* 0x0049f40c01007387 */ /* 0x0003e40000100800 */
[----:B------:R-:W-:Y:S01]  /*99e90*/  IMAD.X R21, R152, 0x1, R7, P2 ;  /* 0x0000000198157824 */ /* 0x000fe200010e0607 */
[----:B0-----:R-:W-:Y:S02]  /*99ea0*/  F2FP.SATFINITE.E4M3.F32.PACK_AB_MERGE_C R14, R240, R237, RZ ;  /* 0x000000edf00e723e */ /* 0x001fe400048070ff */
[----:B-1----:R-:W-:Y:S02]  /*99eb0*/  F2FP.SATFINITE.E4M3.F32.PACK_AB_MERGE_C R12, R8, R242, RZ ;  /* 0x000000f2080c723e */ /* 0x002fe400048070ff */
[----:B------:R-:W4:Y:S04]  /*99ec0*/  LDL.LU R8, [R1+0xc94] ;  /* 0x000c940001087983 */ /* 0x000f280000300800 */
[----:B------:R0:W-:Y:S04]  /*99ed0*/  STL.64 [R1+0xbb8], R20 ;  /* 0x000bb81401007387 */ /* 0x0001e80000100a00 */
[----:B------:R-:W-:Y:S01]  /*99ee0*/  STL [R1+0x49fc], R14 ;  /* 0x0049fc0e01007387 */ /* 0x000fe20000100800 */
[----:B0-----:R-:W-:-:S03]  /*99ef0*/  IADD3 R20, P2, R198, R6, RZ ;  /* 0x00000006c6147210 */ /* 0x001fc60007f5e0ff */
[----:B------:R-:W-:Y:S02]  /*99f00*/  STL [R1+0x4ddc], R12 ;  /* 0x004ddc0c01007387 */ /* 0x000fe40000100800 */
[----:B------:R-:W-:-:S05]  /*99f10*/  IMAD.X R21, R152, 0x1, R5, P2 ;  /* 0x0000000198157824 */ /* 0x000fca00010e0605 */
[----:B------:R0:W-:Y:S04]  /*99f20*/  STL.64 [R1+0xbb0], R20 ;  /* 0x000bb01401007387 */ /* 0x0001e80000100a00 */
[----:B0-----:R-:W4:Y:S04]  /*99f30*/  LDL.LU R20, [R1+0xf8] ;  /* 0x0000f80001147983 */ /* 0x001f280000300800 */
[----:B------:R-:W4:Y:S04]  /*99f40*/  LDL.LU R221, [R1+0xfc] ;  /* 0x0000fc0001dd7983 */ /* 0x000f280000300800 */
[----:B------:R-:W4:Y:S04]  /*99f50*/  LDL.LU R229, [R1+0x100] ;  /* 0x0001000001e57983 */ /* 0x000f280000300800 */
[----:B------:R-:W4:Y:S04]  /*99f60*/  LDL.LU R237, [R1+0x104] ;  /* 0x0001040001ed7983 */ /* 0x000f280000300800 */
[----:B------:R-:W4:Y:S04]  /*99f70*/  LDL.LU R240, [R1+0x108] ;  /* 0x0001080001f07983 */ /* 0x000f280000300800 */
[----:B------:R-:W4:Y:S01]  /*99f80*/  LDL.LU R242, [R1+0x10c] ;  /* 0x00010c0001f27983 */ /* 0x000f220000300800 */
[----:B------:R-:W-:-:S05]  /*99f90*/  IADD3 R200, P2, R198, R4, RZ ;  /* 0x00000004c6c87210 */ /* 0x000fca0007f5e0ff */
[----:B------:R-:W-:Y:S01]  /*99fa0*/  IMAD.X R201, R152, 0x1, R3, P2 ;  /* 0x0000000198c97824 */ /* 0x000fe200010e0603 */
[----:B------:R-:W-:Y:S02]  /*99fb0*/  SHF.R.S32.HI R152, RZ, 0x1f, R19 ;  /* 0x0000001fff987819 */ /* 0x000fe40000011413 */
[----:B------:R-:W-:Y:S02]  /*99fc0*/  F2FP.SATFINITE.E4M3.F32.PACK_AB_MERGE_C R21, R196, R197, RZ ;  /* 0x000000c5c415723e */ /* 0x000fe400048070ff */
[----:B------:R-:W-:Y:S01]  /*99fd0*/  IADD3 R196, P2, R19, R2, RZ ;  /* 0x0000000213c47210 */ /* 0x000fe20007f5e0ff */
[----:B------:R-:W-:Y:S04]  /*99fe0*/  STL.64 [R1+0xba8], R200 ;  /* 0x000ba8c801007387 */ /* 0x000fe80000100a00 */
[----:B------:R-:W-:Y:S01]  /*99ff0*/  STL [R1+0x4dd8], R21 ;  /* 0x004dd81501007387 */ /* 0x000fe20000100800 */
[----:B------:R-:W-:Y:S01]  /*9a000*/  IMAD.X R197, R152, 0x1, R13, P2 ;  /* 0x0000000198c57824 */ /* 0x000fe200010e060d */
[----:B---3--:R-:W-:-:S02]  /*9a010*/  F2FP.SATFINITE.E4M3.F32.PACK_AB_MERGE_C R14, R189, R190, RZ ;  /* 0x000000bebd0e723e */ /* 0x008fc400048070ff */
[----:B------:R-:W-:-:S03]  /*9a020*/  F2FP.SATFINITE.E4M3.F32.PACK_AB_MERGE_C R12, R244, R238, RZ ;  /* 0x000000eef40c723e */ /* 0x000fc600048070ff */
[----:B------:R-:W-:Y:S04]  /*9a030*/  STL [R1+0x4dec], R14 ;  /* 0x004dec0e01007387 */ /* 0x000fe80000100800 */
[----:B------:R-:W-:Y:S04]  /*9a040*/  STL [R1+0x4de8], R12 ;  /* 0x004de80c01007387 */ /* 0x000fe80000100800 */
[----:B------:R-:W3:Y:S04]  /*9a050*/  LDL.LU R238, [R1+0x110] ;  /* 0x0001100001ee7983 */ /* 0x000ee80000300800 */
[----:B------:R-:W3:Y:S01]  /*9a060*/  LDL.LU R244, [R1+0x114] ;  /* 0x0001140001f47983 */ /* 0x000ee20000300800 */
[----:B--2---:R-:W-:-:S03]  /*9a070*/  F2FP.SATFINITE.E4M3.F32.PACK_AB_MERGE_C R11, R11, R245, RZ ;  /* 0x000000f50b0b723e */ /* 0x004fc600048070ff */
[----:B------:R-:W-:Y:S04]  /*9a080*/  STL.64 [R1+0xba0], R196 ;  /* 0x000ba0c401007387 */ /* 0x000fe80000100a00 */
[----:B------:R0:W-:Y:S04]  /*9a090*/  STL [R1+0x31c], R11 ;  /* 0x00031c0b01007387 */ /* 0x0001e80000100800 */
[----:B------:R-:W2:Y:S04]  /*9a0a0*/  LDL.LU R245, [R1+0x118] ;  /* 0x0001180001f57983 */ /* 0x000ea80000300800 */
[----:B0-----:R-:W2:Y:S01]  /*9a0b0*/  LDL.LU R11, [R1+0x11c] ;  /* 0x00011c00010b7983 */ /* 0x001ea20000300800 */
[----:B------:R-:W-:-:S02]  /*9a0c0*/  IADD3 R196, P2, R19, R0, RZ ;  /* 0x0000000013c47210 */ /* 0x000fc40007f5e0ff */
[----:B------:R-:W-:-:S03]  /*9a0d0*/  F2FP.SATFINITE.E4M3.F32.PACK_AB_MERGE_C R222, R246, R239, RZ ;  /* 0x000000eff6de723e */ /* 0x000fc600048070ff */
[----:B------:R-:W-:Y:S02]  /*9a0e0*/  IMAD.X R197, R152, 0x1, R7, P2 ;  /* 0x0000000198c57824 */ /* 0x000fe400010e0607 */
[----:B------:R-:W-:Y:S04]  /*9a0f0*/  STL [R1+0x5400], R222 ;  /* 0x005400de01007387 */ /* 0x000fe80000100800 */
[----:B------:R-:W2:Y:S04]  /*9a100*/  LDL.LU R239, [R1+0x120] ;  /* 0x0001200001ef7983 */ /* 0x000ea80000300800 */
[----:B------:R-:W2:Y:S04]  /*9a110*/  LDL.LU R246, [R1+0x124] ;  /* 0x0001240001f67983 */ /* 0x000ea80000300800 */
[----:B------:R-:W-:Y:S01]  /*9a120*/  STL.64 [R1+0xb98], R196 ;  /* 0x000b98c401007387 */ /* 0x000fe20000100a00 */
[----:B----4-:R-:W-:-:S05]  /*9a130*/  F2FP.SATFINITE.E4M3.F32.PACK_AB_MERGE_C R10, R10, R248, RZ ;  /* 0x000000f80a0a723e */ /* 0x010fca00048070ff */
[----:B------:R0:W-:Y:S04]  /*9a140*/  STL [R1+0x324], R10 ;  /* 0x0003240a01007387 */ /* 0x0001e80000100800 */
[----:B------:R-:W4:Y:S04]  /*9a150*/  LDL.LU R248, [R1+0x128] ;  /* 0x0001280001f87983 */ /* 0x000f280000300800 */
[----:B0-----:R-:W4:Y:S01]  /*9a160*/  LDL.LU R10, [R1+0x12c] ;  /* 0x00012c00010a7983 */ /* 0x001f220000300800 */
[----:B------:R-:W-:Y:S02]  /*9a170*/  IADD3 R196, P2, R19, R6, RZ ;  /* 0x0000000613c47210 */ /* 0x000fe40007f5e0ff */
[----:B------:R-:W-:-:S03]  /*9a180*/  F2FP.SATFINITE.E4M3.F32.PACK_AB_MERGE_C R12, R149, R148, RZ ;  /* 0x00000094950c723e */ /* 0x000fc600048070ff */
[C---:B------:R-:W-:Y:S02]  /*9a190*/  IMAD.X R197, R152.reuse, 0x1, R5, P2 ;  /* 0x0000000198c57824 */ /* 0x040fe400010e0605 */
[----:B------:R-:W-:Y:S04]  /*9a1a0*/  STL [R1+0x4de0], R12 ;  /* 0x004de00c01007387 */ /* 0x000fe80000100800 */
[----:B------:R0:W-:Y:S02]  /*9a1b0*/  STL.64 [R1+0xb90], R196 ;  /* 0x000b90c401007387 */ /* 0x0001e40000100a00 */
[----:B0-----:R-:W-:Y:S02]  /*9a1c0*/  IADD3 R196, P2, R19, R4, RZ ;  /* 0x0000000413c47210 */ /* 0x001fe40007f5e0ff */
[----:B------:R-:W4:Y:S03]  /*9a1d0*/  LDL.LU R19, [R1+0xc98] ;  /* 0x000c980001137983 */ /* 0x000f260000300800 */
[----:B------:R-:W-:-:S05]  /*9a1e0*/  IMAD.X R197, R152, 0x1, R3, P2 ;  /* 0x0000000198c57824 */ /* 0x000fca00010e0603 */
[----:B------:R0:W-:Y:S01]  /*9a1f0*/  STL.64 [R1+0xb88], R196 ;  /* 0x000b88c401007387 */ /* 0x0001e20000100a00 */
[----:B------:R-:W-:-:S05]  /*9a200*/  F2FP.SATFINITE.E4M3.F32.PACK_AB_MERGE_C R20, R221, R20, RZ ;  /* 0x00000014dd14723e */ /* 0x000fca00048070ff */
[----:B------:R1:W-:Y:S01]  /*9a210*/  STL [R1+0x320], R20 ;  /* 0x0003201401007387 */ /* 0x0003e20000100800 */
[----:B------:R-:W-:-:S03]  /*9a220*/  F2FP.SATFINITE.E4M3.F32.PACK_AB_MERGE_C R14, R237, R229, RZ ;  /* 0x000000e5ed0e723e */ /* 0x000fc600048070ff */
[----:B------:R-:W4:Y:S04]  /*9a230*/  LDL.LU R202, [R1+0x130] ;  /* 0x0001300001ca7983 */ /* 0x000f280000300800 */
[----:B------:R3:W-:Y:S01]  /*9a240*/  STL [R1+0x4818], R14 ;  /* 0x0048180e01007387 */ /* 0x0007e20000100800 */
[----:B------:R-:W-:-:S03]  /*9a250*/  F2FP.SATFINITE.E4M3.F32.PACK_AB_MERGE_C R12, R242, R240, RZ ;  /* 0x000000f0f20c723e */ /* 0x000fc600048070ff */
[----:B------:R-:W4:Y:S04]  /*9a260*/  LDL.LU R201, [R1+0x134] ;  /* 0x0001340001c97983 */ /* 0x000f280000300800 */
[----:B------:R2:W-:Y:S04]  /*9a270*/  STL [R1+0x32c], R12 ;  /* 0x00032c0c01007387 */ /* 0x0005e80000100800 */
[----:B------:R-:W4:Y:S04]  /*9a280*/  LDL.LU R200, [R1+0x138] ;  /* 0x0001380001c87983 */ /* 0x000f280000300800 */
[----:B------:R-:W4:Y:S04]  /*9a290*/  LDL.LU R198, [R1+0x13c] ;  /* 0x00013c0001c67983 */ /* 0x000f280000300800 */
[----:B0-----:R-:W4:Y:S01]  /*9a2a0*/  LDL.LU R197, [R1+0x140] ;  /* 0x0001400001c57983 */ /* 0x001f220000300800 */
[----:B------:R-:W-:-:S03]  /*9a2b0*/  SHF.R.S32.HI R148, RZ, 0x1f, R8 ;  /* 0x0000001fff947819 */ /* 0x000fc60000011408 */
[----:B------:R-:W4:Y:S01]  /*9a2c0*/  LDL.LU R196, [R1+0x144] ;  /* 0x0001440001c47983 */ /* 0x000f220000300800 */
[----:B-1----:R-:W-:-:S03]  /*9a2d0*/  IADD3 R20, P2, R8, R2, RZ ;  /* 0x0000000208147210 */ /* 0x002fc60007f5e0ff */
[----:B------:R-:W4:Y:S02]  /*9a2e0*/  LDL.LU R190, [R1+0x148] ;  /* 0x0001480001be7983 */ /* 0x000f240000300800 */
[----:B------:R-:W-:Y:S02]  /*9a2f0*/  IMAD.X R21, R148, 0x1, R13, P2 ;  /* 0x0000000194157824 */ /* 0x000fe400010e060d */
[----:B------:R-:W4:Y:S04]  /*9a300*/  LDL.LU R189, [R1+0x14c] ;  /* 0x00014c0001bd7983 */ /* 0x000f280000300800 */
[----:B------:R-:W4:Y:S04]  /*9a310*/  LDL.LU R240, [R1+0x150] ;  /* 0x0001500001f07983 */ /* 0x000f280000300800 */
[----:B------:R0:W-:Y:S04]  /*9a320*/  STL.64 [R1+0xb80], R20 ;  /* 0x000b801401007387 */ /* 0x0001e80000100a00 */
[----:B------:R-:W4:Y:S01]  /*9a330*/  LDL.LU R242, [R1+0x154] ;  /* 0x0001540001f27983 */ /* 0x000f220000300800 */
[----:B---3--:R-:W-:-:S03]  /*9a340*/  F2FP.SATFINITE.E4M3.F32.PACK_AB_MERGE_C R14, R244, R238, RZ ;  /* 0x000000eef40e723e */ /* 0x008fc600048070ff */
[----:B------:R-:W3:Y:S04]  /*9a350*/  LDL.LU R244, [R1+0x158] ;  /* 0x0001580001f47983 */ /* 0x000ee80000300800 */
[----:B------:R-:W-:Y:S01]  /*9a360*/  STL [R1+0x4860], R14 ;  /* 0x0048600e01007387 */ /* 0x000fe20000100800 */
[----:B--2---:R-:W-:-:S03]  /*9a370*/  F2FP.SATFINITE.E4M3.F32.PACK_AB_MERGE_C R12, R11, R245, RZ ;  /* 0x000000f50b0c723e */ /* 0x004fc600048070ff */
[----:B------:R-:W3:Y:S01]  /*9a380*/  LDL.LU R11, [R1+0x15c] ;  /* 0x00015c00010b7983 */ /* 0x000ee20000300800 */
[----:B0-----:R-:W-:-:S03]  /*9a390*/  IADD3 R20, P2, R8, R0, RZ ;  /* 0x0000000008147210 */ /* 0x001fc60007f5e0ff */
[----:B------:R0:W-:Y:S02]  /*9a3a0*/  STL [R1+0x4830], R12 ;  /* 0x0048300c01007387 */ /* 0x0001e40000100800 */
[----:B------:R-:W-:Y:S02]  /*9a3b0*/  IMAD.X R21, R148, 0x1, R7, P2 ;  /* 0x0000000194157824 */ /* 0x000fe400010e0607 */
[----:B------:R-:W2:Y:S01]  /*9a3c0*/  LDL.LU R245, [R1+0xc9c] ;  /* 0x000c9c0001f57983 */ /* 0x000ea20000300800 */
[----:B0-----:R-:W-:-:S03]  /*9a3d0*/  F2FP.SATFINITE.E4M3.F32.PACK_AB_MERGE_C R12, R246, R239, RZ ;  /* 0x000000eff60c723e */ /* 0x001fc600048070ff */
[----:B------:R0:W-:Y:S01]  /*9a3e0*/  STL.64 [R1+0xb78], R20 ;  /* 0x000b781401007387 */ /* 0x0001e20000100a00 */
[----:B------:R-:W-:-:S03]  /*9a3f0*/  IADD3 R204, P2, R8, R6, RZ ;  /* 0x0000000608cc7210 */ /* 0x000fc60007f5e0ff */
[----:B0-----:R-:W2:Y:S04]  /*9a400*/  LDL.LU R20, [R1+0x160] ;  /* 0x0001600001147983 */ /* 0x001ea80000300800 */
[----:B------:R-:W-:Y:S04]  /*9a410*/  STL [R1+0x4874], R12 ;  /* 0x0048740c01007387 */ /* 0x000fe80000100800 */
[----:B------:R-:W2:Y:S01]  /*9a420*/  LDL.LU R221, [R1+0x164] ;  /* 0x0001640001dd7983 */ /* 0x000ea20000300800 */
[----:B----4-:R-:W-:-:S05]  /*9a430*/  F2FP.SATFINITE.E4M3.F32.PACK_AB_MERGE_C R10, R10, R248, RZ ;  /* 0x000000f80a0a723e */ /* 0x010fca00048070ff */
[----:B------:R-:W-:Y:S04]  /*9a440*/  STL [R1+0x4864], R10 ;  /* 0x0048640a01007387 */ /* 0x000fe80000100800 */
[----:B------:R-:W4:Y:S04]  /*9a450*/  LDL.LU R229, [R1+0x168] ;  /* 0x0001680001e57983 */ /* 0x000f280000300800 */
[----:B------:R-:W4:Y:S04]  /*9a460*/  LDL.LU R237, [R1+0x16c] ;  /* 0x00016c0001ed7983 */ /* 0x000f280000300800 */
[----:B------:R-:W4:Y:S04]  /*9a470*/  LDL.LU R246, [R1+0x170] ;  /* 0x0001700001f67983 */ /* 0x000f280000300800 */
[----:B------:R-:W4:Y:S01]  /*9a480*/  LDL.LU R248, [R1+0x174] ;  /* 0x0001740001f87983 */ /* 0x000f220000300800 */
[----:B------:R-:W-:-:S05]  /*9a490*/  IMAD.X R205, R148, 0x1, R5, P2 ;  /* 0x0000000194cd7824 */ /* 0x000fca00010e0605 */
[----:B------:R0:W-:Y:S04]  /*9a4a0*/  STL.64 [R1+0xb70], R204 ;  /* 0x000b70cc01007387 */ /* 0x0001e80000100a00 */
[----:B------:R-:W4:Y:S04]  /*9a4b0*/  LDL.LU R238, [R1+0x178] ;  /* 0x0001780001ee7983 */ /* 0x000f280000300800 */
[----:B------:R-:W4:Y:S01]  /*9a4c0*/  LDL.LU R239, [R1+0x17c] ;  /* 0x00017c0001ef7983 */ /* 0x000f220000300800 */
[----:B0-----:R-:W-:-:S03]  /*9a4d0*/  IADD3 R204, P2, R8, R4, RZ ;  /* 0x0000000408cc7210 */ /* 0x001fc60007f5e0ff */
[----:B------:R-:W4:Y:S02]  /*9a4e0*/  LDL.LU R10, [R1+0x180] ;  /* 0x00018000010a7983 */ /* 0x000f240000300800 */
[----:B------:R-:W-:-:S05]  /*9a4f0*/  IMAD.X R205, R148, 0x1, R3, P2 ;  /* 0x0000000194cd7824 */ /* 0x000fca00010e0603 */
[----:B------:R-:W-:Y:S04]  /*9a500*/  STL.64 [R1+0xb68], R204 ;  /* 0x000b68cc01007387 */ /* 0x000fe80000100a00 */
[----:B------:R-:W4:Y:S01]  /*9a510*/  LDL.LU R8, [R1+0x184] ;  /* 0x0001840001087983 */ /* 0x000f220000300800 */
[----:B------:R-:W-:Y:S02]  /*9a520*/  SHF.R.S32.HI R148, RZ, 0x1f, R19 ;  /* 0x0000001fff947819 */ /* 0x000fe40000011413 */
[----:B------:R-:W-:-:S05]  /*9a530*/  F2FP.SATFINITE.E4M3.F32.PACK_AB_MERGE_C R21, R201, R202, RZ ;  /* 0x000000cac915723e */ /* 0x000fca00048070ff */
[----:B------:R-:W-:Y:S01]  /*9a540*/  STL [R1+0x48a0], R21 ;  /* 0x0048a01501007387 */ /* 0x000fe20000100800 */
[----:B------:R-:W-:Y:S02]  /*9a550*/  F2FP.SATFINITE.E4M3.F32.PACK_AB_MERGE_C R14, R198, R200, RZ ;  /* 0x000000c8c60e723e */ /* 0x000fe400048070ff */
[----:B------:R-:W-:Y:S02]  /*9a560*/  F2FP.SATFINITE.E4M3.F32.PACK_AB_MERGE_C R12, R196, R197, RZ ;  /* 0x000000c5c40c723e */ /* 0x000fe400048070ff */
[----:B------:R-:W-:Y:S01]  /*9a570*/  IADD3 R196, P2, R19, R2, RZ ;  /* 0x0000000213c47210 */ /* 0x000fe20007f5e0ff */
[----:B------:R0:W-:Y:S04]  /*9a580*/  STL [R1+0x489c], R14 ;  /* 0x00489c0e01007387 */ /* 0x0001e80000100800 */
[----:B------:R-:W-:Y:S01]  /*9a590*/  IMAD.X R197, R148, 0x1, R13, P2 ;  /* 0x0000000194c57824 */ /* 0x000fe200010e060d */
[----:B------:R1:W-:Y:S04]  /*9a5a0*/  STL [R1+0x48d8], R12 ;  /* 0x0048d80c01007387 */ /* 0x0003e80000100800 */
[----:B------:R1:W-:Y:S01]  /*9a5b0*/  STL.64 [R1+0xb60], R196 ;  /* 0x000b60c401007387 */ /* 0x0003e20000100a00 */
[----:B0-----:R-:W-:-:S02]  /*9a5c0*/  F2FP.SATFINITE.E4M3.F32.PACK_AB_MERGE_C R14, R189, R190, RZ ;  /* 0x000000bebd0e723e */ /* 0x001fc400048070ff */
[----:B-1----:R-:W-:Y:S02]  /*9a5d0*/  F2FP.SATFINITE.E4M3.F32.PACK_AB_MERGE_C R12, R242, R240, RZ ;  /* 0x000000f0f20c723e */ /* 0x002fe400048070ff */
[----:B------:R-:W-:Y:S01]  /*9a5e0*/  IADD3 R196, P2, R19, R0, RZ ;  /* 0x0000000013c47210 */ /* 0x000fe20007f5e0ff */
[----:B------:R-:W-:Y:S04]  /*9a5f0*/  STL [R1+0x48a8], R14 ;  /* 0x0048a80e01007387 */ /* 0x000fe80000100800 */
[----:B------:R-:W-:Y:S01]  /*9a600*/  IMAD.X R197, R148, 0x1, R7, P2 ;  /* 0x0000000194c57824 */ /* 0x000fe200010e0607 */
[----:B------:R3:W-:Y:S04]  /*9a610*/  STL [R1+0x48e8], R12 ;  /* 0x0048e80c01007387 */ /* 0x0007e80000100800 */
[----:B------:R-:W4:Y:S04]  /*9a620*/  LDL.LU R240, [R1+0x188] ;  /* 0x0001880001f07983 */ /* 0x000f280000300800 */
[----:B------:R-:W4:Y:S04]  /*9a630*/  LDL.LU R242, [R1+0x18c] ;  /* 0x00018c0001f27983 */ /* 0x000f280000300800 */
[----:B------:R0:W-:Y:S01]  /*9a640*/  STL.64 [R1+0xb58], R196 ;  /* 0x000b58c401007387 */ /* 0x0001e20000100a00 */
[----:B---3--:R-:W-:-:S03]  /*9a650*/  F2FP.SATFINITE.E4M3.F32.PACK_AB_MERGE_C R12, R11, R244, RZ ;  /* 0x000000f40b0c723e */ /* 0x008fc600048070ff */
[----:B------:R-:W3:Y:S04]  /*9a660*/  LDL.LU R244, [R1+0x190] ;  /* 0x0001900001f47983 */ /* 0x000ee80000300800 */
[----:B------:R-:W3:Y:S01]  /*9a670*/  LDL.LU R11, [R1+0x194] ;  /* 0x00019400010b7983 */ /* 0x000ee20000300800 */
[----:B0-----:R-:W-:-:S03]  /*9a680*/  IADD3 R196, P2, R19, R6, RZ ;  /* 0x0000000613c47210 */ /* 0x001fc60007f5e0ff */
[----:B------:R0:W-:Y:S02]  /*9a690*/  STL [R1+0x48e4], R12 ;  /* 0x0048e40c01007387 */ /* 0x0001e40000100800 */
[----:B------:R-:W-:Y:S01]  /*9a6a0*/  IMAD.X R197, R148, 0x1, R5, P2 ;  /* 0x0000000194c57824 */ /* 0x000fe200010e0605 */
[----:B0-----:R-:W-:-:S05]  /*9a6b0*/  F2FP.SATFINITE.E4M3.F32.PACK_AB_MERGE_C R12, R145, R144, RZ ;  /* 0x00000090910c723e */ /* 0x001fca00048070ff */
[----:B------:R-:W-:Y:S04]  /*9a6c0*/  STL [R1+0x4dbc], R12 ;  /* 0x004dbc0c01007387 */ /* 0x000fe80000100800 */
[----:B------:R0:W-:Y:S02]  /*9a6d0*/  STL.64 [R1+0xb50], R196 ;  /* 0x000b50c401007387 */ /* 0x0001e40000100a00 */
[----:B0-----:R-:W-:Y:S02]  /*9a6e0*/  IADD3 R196, P2, R19, R4, RZ ;  /* 0x0000000413c47210 */ /* 0x001fe40007f5e0ff */
[----:B--2---:R-:W-:-:S03]  /*9a6f0*/  F2FP.SATFINITE.E4M3.F32.PACK_AB_MERGE_C R19, R221, R20, RZ ;  /* 0x00000014dd13723e */ /* 0x004fc600048070ff */
[----:B------:R-:W-:Y:S01]  /*9a700*/  IMAD.X R197, R148, 0x1, R3, P2 ;  /* 0x0000000194c57824 */ /* 0x000fe200010e0603 */
[----:B----4-:R-:W-:-:S04]  /*9a710*/  F2FP.SATFINITE.E4M3.F32.PACK_AB_MERGE_C R14, R237, R229, RZ ;  /* 0x000000e5ed0e723e */ /* 0x010fc800048070ff */
[----:B------:R-:W-:Y:S04]  /*9a720*/  STL.64 [R1+0xb48], R196 ;  /* 0x000b48c401007387 */ /* 0x000fe80000100a00 */
[----:B------:R-:W-:Y:S01]  /*9a730*/  STL [R1+0x48f8], R19 ;  /* 0x0048f81301007387 */ /* 0x000fe20000100800 */
[----:B------:R-:W-:-:S03]  /*9a740*/  F2FP.SATFINITE.E4M3.F32.PACK_AB_MERGE_C R12, R248, R246, RZ ;  /* 0x000000f6f80c723e */ /* 0x000fc600048070ff */
[----:B------:R-:W2:Y:S04]  /*9a750*/  LDL.LU R246, [R1+0x198] ;  /* 0x0001980001f67983 */ /* 0x000ea80000300800 */
[----:B------:R-:W-:Y:S04]  /*9a760*/  STL [R1+0x48ec], R14 ;  /* 0x0048ec0e01007387 */ /* 0x000fe80000100800 */
[----:B------:R-:W2:Y:S01]  /*9a770*/  LDL.LU R248, [R1+0x19c] ;  /* 0x00019c0001f87983 */ /* 0x000ea20000300800 */
[----:B------:R-:W-:Y:S02]  /*9a780*/  SHF.R.S32.HI R144, RZ, 0x1f, R245 ;  /* 0x0000001fff907819 */ /* 0x000fe400000114f5 */
[----:B------:R-:W-:Y:S01]  /*9a790*/  IADD3 R20, P2, R245, R2, RZ ;  /* 0x00000002f5147210 */ /* 0x000fe20007f5e0ff */
[----:B------:R0:W-:Y:S04]  /*9a7a0*/  STL [R1+0x4910], R12 ;  /* 0x0049100c01007387 */ /* 0x0001e80000100800 */
[----:B------:R-:W-:Y:S01]  /*9a7b0*/  IMAD.X R21, R144, 0x1, R13, P2 ;  /* 0x0000000190157824 */ /* 0x000fe200010e060d */
[----:B------:R-:W4:Y:S04]  /*9a7c0*/  LDL.LU R189, [R1+0xca0] ;  /* 0x000ca00001bd7983 */ /* 0x000f280000300800 */
[----:B------:R-:W4:Y:S01]  /*9a7d0*/  LDL.LU R204, [R1+0x1a0] ;  /* 0x0001a00001cc7983 */ /* 0x000f220000300800 */
[----:B0-----:R-:W-:-:S03]  /*9a7e0*/  F2FP.SATFINITE.E4M3.F32.PACK_AB_MERGE_C R12, R239, R238, RZ ;  /* 0x000000eeef0c723e */ /* 0x001fc600048070ff */
[----:B------:R-:W-:Y:S01]  /*9a7f0*/  STL.64 [R1+0xb40], R20 ;  /* 0x000b401401007387 */ /* 0x000fe20000100a00 */
[----:B------:R-:W-:-:S03]  /*9a800*/  F2FP.SATFINITE.E4M3.F32.PACK_AB_MERGE_C R8, R8, R10, RZ ;  /* 0x0000000a0808723e */ /* 0x000fc600048070ff */
[----:B------:R-:W-:Y:S04]  /*9a810*/  STL [R1+0x490c], R12 ;  /* 0x00490c0c01007387 */ /* 0x000fe80000100800 */
[----:B------:R-:W4:Y:S04]  /*9a820*/  LDL.LU R203, [R1+0x1a4] ;  /* 0x0001a40001cb7983 */ /* 0x000f280000300800 */
[----:B------:R0:W-:Y:S04]  /*9a830*/  STL [R1+0x492c], R8 ;  /* 0x00492c0801007387 */ /* 0x0001e80000100800 */
[----:B------:R-:W4:Y:S04]  /*9a840*/  LDL.LU R202, [R1+0x1a8] ;  /* 0x0001a80001ca7983 */ /* 0x000f280000300800 */
[----:B------:R-:W4:Y:S04]  /*9a850*/  LDL.LU R201, [R1+0x1ac] ;  /* 0x0001ac0001c97983 */ /* 0x000f280000300800 */
[----:B------:R-:W4:Y:S04]  /*9a860*/  LDL.LU R200, [R1+0x1b0] ;  /* 0x0001b00001c87983 */ /* 0x000f280000300800 */
[----:B------:R-:W4:Y:S04]  /*9a870*/  LDL.LU R198, [R1+0x1b4] ;  /* 0x0001b40001c67983 */ /* 0x000f280000300800 */
[----:B------:R-:W4:Y:S04]  /*9a880*/  LDL.LU R197, [R1+0x1b8] ;  /* 0x0001b80001c57983 */ /* 0x000f280000300800 */
[----:B0-----:R-:W4:Y:S01]  /*9a890*/  LDL.LU R8, [R1+0x1bc] ;  /* 0x0001bc0001087983 */ /* 0x001f220000300800 */
[----:B------:R-:W-:-:S03]  /*9a8a0*/  IADD3 R20, P2, R245, R0, RZ ;  /* 0x00000000f5147210 */ /* 0x000fc60007f5e0ff */
[----:B------:R-:W4:Y:S02]  /*9a8b0*/  LDL.LU R10, [R1+0xca4] ;  /* 0x000ca400010a7983 */ /* 0x000f240000300800 */
[----:B------:R-:W-:Y:S02]  /*9a8c0*/  IMAD.X R21, R144, 0x1, R7, P2 ;  /* 0x0000000190157824 */ /* 0x000fe400010e0607 */
[----:B------:R-:W4:Y:S04]  /*9a8d0*/  LDL.LU R196, [R1+0x1c0] ;  /* 0x0001c00001c47983 */ /* 0x000f280000300800 */
[----:B------:R-:W4:Y:S04]  /*9a8e0*/  LDL.LU R190, [R1+0x1c4] ;  /* 0x0001c40001be7983 */ /* 0x000f280000300800 */
[----:B------:R0:W-:Y:S02]  /*9a8f0*/  STL.64 [R1+0xb38], R20 ;  /* 0x000b381401007387 */ /* 0x0001e40000100a00 */
[----:B0-----:R-:W-:-:S02]  /*9a900*/  IADD3 R20, P2, R245, R6, RZ ;  /* 0x00000006f5147210 */ /* 0x001fc40007f5e0ff */
[----:B------:R-:W-:-:S03]  /*9a910*/  F2FP.SATFINITE.E4M3.F32.PACK_AB_MERGE_C R12, R242, R240, RZ ;  /* 0x000000f0f20c723e */ /* 0x000fc600048070ff */
[----:B------:R-:W-:Y:S02]  /*9a920*/  IMAD.X R21, R144, 0x1, R5, P2 ;  /* 0x0000000190157824 */ /* 0x000fe400010e0605 */
[----:B------:R-:W-:Y:S01]  /*9a930*/  STL [R1+0x4924], R12 ;  /* 0x0049240c01007387 */ /* 0x000fe20000100800 */
[----:B---3--:R-:W-:-:S05]  /*9a940*/  F2FP.SATFINITE.E4M3.F32.PACK_AB_MERGE_C R11, R11, R244, RZ ;  /* 0x000000f40b0b723e */ /* 0x008fca00048070ff */
[----:B------:R-:W-:Y:S04]  /*9a950*/  STL [R1+0x4948], R11 ;  /* 0x0049480b01007387 */ /* 0x000fe80000100800 */
[----:B------:R-:W3:Y:S04]  /*9a960*/  LDL.LU R19, [R1+0x1c8] ;  /* 0x0001c80001137983 */ /* 0x000ee80000300800 */
[----:B------:R0:W-:Y:S04]  /*9a970*/  STL.64 [R1+0xb30], R20 ;  /* 0x000b301401007387 */ /* 0x0001e80000100a00 */
[----:B0-----:R-:W3:Y:S04]  /*9a980*/  LDL.LU R20, [R1+0x1cc] ;  /* 0x0001cc0001147983 */ /* 0x001ee80000300800 */
[----:B------:R-:W3:Y:S04]  /*9a990*/  LDL.LU R221, [R1+0x1d0] ;  /* 0x0001d00001dd7983 */ /* 0x000ee80000300800 */
[----:B------:R-:W3:Y:S04]  /*9a9a0*/  LDL.LU R229, [R1+0x1d4] ;  /* 0x0001d40001e57983 */ /* 0x000ee80000300800 */
[----:B------:R-:W3:Y:S04]  /*9a9b0*/  LDL.LU R237, [R1+0x1d8] ;  /* 0x0001d80001ed7983 */ /* 0x000ee80000300800 */
[----:B------:R-:W3:Y:S01]  /*9a9c0*/  LDL.LU R11, [R1+0x1dc] ;  /* 0x0001dc00010b7983 */ /* 0x000ee20000300800 */
[----:B------:R-:W-:-:S03]  /*9a9d0*/  IADD3 R206, P2, R245, R4, RZ ;  /* 0x00000004f5ce7210 */ /* 0x000fc60007f5e0ff */
[----:B------:R-:W3:Y:S02]  /*9a9e0*/  LDL.LU R238, [R1+0x1e0] ;  /* 0x0001e00001ee7983 */ /* 0x000ee40000300800 */
[----:B------:R-:W-:Y:S02]  /*9a9f0*/  IMAD.X R207, R144, 0x1, R3, P2 ;  /* 0x0000000190cf7824 */ /* 0x000fe400010e0603 */
[----:B------:R-:W3:Y:S04]  /*9aa00*/  LDL.LU R239, [R1+0x1e4] ;  /* 0x0001e40001ef7983 */ /* 0x000ee80000300800 */
[----:B------:R-:W-:Y:S01]  /*9aa10*/  STL.64 [R1+0xb28], R206 ;  /* 0x000b28ce01007387 */ /* 0x000fe20000100a00 */
[----:B--2---:R-:W-:-:S05]  /*9aa20*/  F2FP.SATFINITE.E4M3.F32.PACK_AB_MERGE_C R12, R248, R246, RZ ;  /* 0x000000f6f80c723e */ /* 0x004fca00048070ff */
[----:B------:R0:W-:Y:S04]  /*9aa30*/  STL [R1+0x4940], R12 ;  /* 0x0049400c01007387 */ /* 0x0001e80000100800 */
[----:B------:R-:W2:Y:S04]  /*9aa40*/  LDL.LU R240, [R1+0x1e8] ;  /* 0x0001e80001f07983 */ /* 0x000ea80000300800 */
[----:B------:R-:W2:Y:S04]  /*9aa50*/  LDL.LU R242, [R1+0x1ec] ;  /* 0x0001ec0001f27983 */ /* 0x000ea80000300800 */
[----:B------:R-:W2:Y:S04]  /*9aa60*/  LDL.LU R244, [R1+0x1f0] ;  /* 0x0001f00001f47983 */ /* 0x000ea80000300800 */
[----:B------:R-:W2:Y:S04]  /*9aa70*/  LDL.LU R245, [R1+0x1f4] ;  /* 0x0001f40001f57983 */ /* 0x000ea80000300800 */
[----:B------:R-:W2:Y:S04]  /*9aa80*/  LDL.LU R246, [R1+0x1f8] ;  /* 0x0001f80001f67983 */ /* 0x000ea80000300800 */
[----:B------:R-:W2:Y:S01]  /*9aa90*/  LDL.LU R248, [R1+0x1fc] ;  /* 0x0001fc0001f87983 */ /* 0x000ea20000300800 */
[----:B----4-:R-:W-:-:S05]  /*9aaa0*/  F2FP.SATFINITE.E4M3.F32.PACK_AB_MERGE_C R14, R203, R204, RZ ;  /* 0x000000cccb0e723e */ /* 0x010fca00048070ff */
[----:B------:R-:W-:Y:S01]  /*9aab0*/  STL [R1+0x495c], R14 ;  /* 0x00495c0e01007387 */ /* 0x000fe20000100800 */
[----:B0-----:R-:W-:-:S05]  /*9aac0*/  F2FP.SATFINITE.E4M3.F32.PACK_AB_MERGE_C R12, R201, R202, RZ ;  /* 0x000000cac90c723e */ /* 0x001fca00048070ff */
[----:B------:R0:W-:Y:S01]  /*9aad0*/  STL [R1+0x4958], R12 ;  /* 0x0049580c01007387 */ /* 0x0001e20000100800 */
[----:B------:R-:W-:Y:S02]  /*9aae0*/  SHF.R.S32.HI R144, RZ, 0x1f, R189 ;  /* 0x0000001fff907819 */ /* 0x000fe400000114bd */
[C---:B------:R-:W-:Y:S02]  /*9aaf0*/  IADD3 R202, P2, R189.reuse, R2, RZ ;  /* 0x00000002bdca7210 */ /* 0x040fe40007f5e0ff */
[----:B0-----:R-:W-:Y:S02]  /*9ab00*/  F2FP.SATFINITE.E4M3.F32.PACK_AB_MERGE_C R12, R8, R197, RZ ;  /* 0x000000c5080c723e */ /* 0x001fe400048070ff */
[----:B------:R-:W4:Y:S01]  /*9ab10*/  LDL.LU R8, [R1+0xca8] ;  /* 0x000ca80001087983 */ /* 0x000f220000300800 */
[----:B------:R-:W-:Y:S01]  /*9ab20*/  IMAD.X R203, R144, 0x1, R13, P2 ;  /* 0x0000000190cb7824 */ /* 0x000fe200010e060d */
[----:B------:R-:W-:Y:S02]  /*9ab30*/  F2FP.SATFINITE.E4M3.F32.PACK_AB_MERGE_C R14, R198, R200, RZ ;  /* 0x000000c8c60e723e */ /* 0x000fe400048070ff */
[----:B------:R-:W-:-:S02]  /*9ab40*/  IADD3 R200, P2, R189, R0, RZ ;  /* 0x00000000bdc87210 */ /* 0x000fc40007f5e0ff */
[----:B------:R-:W-:Y:S03]  /*9ab50*/  STL.64 [R1+0xb20], R202 ;  /* 0x000b20ca01007387 */ /* 0x000fe60000100a00 */
[----:B------:R-:W-:Y:S01]  /*9ab60*/  IMAD.X R201, R144, 0x1, R7, P2 ;  /* 0x0000000190c97824 */ /* 0x000fe200010e0607 */
[----:B------:R0:W-:Y:S04]  /*9ab70*/  STL [R1+0x497c], R14 ;  /* 0x00497c0e01007387 */ /* 0x0001e80000100800 */
[----:B------:R1:W-:Y:S01]  /*9ab80*/  STL [R1+0x4978], R12 ;  /* 0x0049780c01007387 */ /* 0x0003e20000100800 */
[----:B0-----:R-:W-:Y:S02]  /*9ab90*/  F2FP.SATFINITE.E4M3.F32.PACK_AB_MERGE_C R14, R190, R196, RZ ;  /* 0x000000c4be0e723e */ /* 0x001fe400048070ff */
[----:B------:R-:W-:-:S02]  /*9aba0*/  IADD3 R196, P2, R189, R6, RZ ;  /* 0x00000006bdc47210 */ /* 0x000fc40007f5e0ff */
[----:B-1----:R-:W-:Y:S01]  /*9abb0*/  F2FP.SATFINITE.E4M3.F32.PACK_AB_MERGE_C R12, R141, R140, RZ ;  /* 0x0000008c8d0c723e */ /* 0x002fe200048070ff */
[----:B------:R-:W-:Y:S02]  /*9abc0*/  STL.64 [R1+0xb18], R200 ;  /* 0x000b18c801007387 */ /* 0x000fe40000100a00 */
[----:B------:R-:W-:Y:S02]  /*9abd0*/  IMAD.X R197, R144, 0x1, R5, P2 ;  /* 0x0000000190c57824 */ /* 0x000fe400010e0605 */
[----:B------:R-:W-:Y:S04]  /*9abe0*/  STL [R1+0x498c], R14 ;  /* 0x00498c0e01007387 */ /* 0x000fe80000100800 */
[----:B------:R-:W-:Y:S04]  /*9abf0*/  STL [R1+0x4d9c], R12 ;  /* 0x004d9c0c01007387 */ /* 0x000fe80000100800 */
[----:B------:R0:W-:Y:S02]  /*9ac00*/  STL.64 [R1+0xb10], R196 ;  /* 0x000b10c401007387 */ /* 0x0001e40000100a00 */
[----:B0-----:R-:W-:-:S05]  /*9ac10*/  IADD3 R196, P2, R189, R4, RZ ;  /* 0x00000004bdc47210 */ /* 0x001fca0007f5e0ff */
[----:B------:R-:W-:Y:S01]  /*9ac20*/  IMAD.X R197, R144, 0x1, R3, P2 ;  /* 0x0000000190c57824 */ /* 0x000fe200010e0603 */
[----:B---3--:R-:W-:Y:S02]  /*9ac30*/  F2FP.SATFINITE.E4M3.F32.PACK_AB_MERGE_C R12, R20, R19, RZ ;  /* 0x00000013140c723e */ /* 0x008fe400048070ff */
[----:B------:R-:W-:-:S05]  /*9ac40*/  F2FP.SATFINITE.E4M3.F32.PACK_AB_MERGE_C R20, R229, R221, RZ ;  /* 0x000000dde514723e */ /* 0x000fca00048070ff */
[----:B------:R0:W-:Y:S01]  /*9ac50*/  STL [R1+0x52d4], R20 ;  /* 0x0052d41401007387 */ /* 0x0001e20000100800 */
[----:B------:R-:W-:-:S03]  /*9ac60*/  F2FP.SATFINITE.E4M3.F32.PACK_AB_MERGE_C R19, R11, R237, RZ ;  /* 0x000000ed0b13723e */ /* 0x000fc600048070ff */
[----:B------:R-:W-:Y:S04]  /*9ac70*/  STL.64 [R1+0xb08], R196 ;  /* 0x000b08c401007387 */ /* 0x000fe80000100a00 */
[----:B------:R-:W-:Y:S04]  /*9ac80*/  STL [R1+0x4980], R12 ;  /* 0x0049800c01007387 */ /* 0x000fe80000100800 */
[----:B------:R-:W-:Y:S04]  /*9ac90*/  STL [R1+0x52e0], R19 ;  /* 0x0052e01301007387 */ /* 0x000fe80000100800 */
[----:B------:R-:W3:Y:S01]  /*9aca0*/  LDL.LU R11, [R1+0xcac] ;  /* 0x000cac00010b7983 */ /* 0x000ee20000300800 */
[----:B------:R-:W-:-:S02]  /*9acb0*/  SHF.R.S32.HI R140, RZ, 0x1f, R10 ;  /* 0x0000001fff8c7819 */ /* 0x000fc4000001140a */
[----:B0-----:R-:W-:-:S05]  /*9acc0*/  IADD3 R20, P2, R10, R2, RZ ;  /* 0x000000020a147210 */ /* 0x001fca0007f5e0ff */
[----:B------:R-:W-:Y:S01]  /*9acd0*/  IMAD.X R21, R140, 0x1, R13, P2 ;  /* 0x000000018c157824 */ /* 0x000fe200010e060d */
[----:B------:R-:W-:-:S04]  /*9ace0*/  F2FP.SATFINITE.E4M3.F32.PACK_AB_MERGE_C R14, R239, R238, RZ ;  /* 0x000000eeef0e723e */ /* 0x000fc800048070ff */
[----:B------:R0:W-:Y:S04]  /*9acf0*/  STL.64 [R1+0xb00], R20 ;  /* 0x000b001401007387 */ /* 0x0001e80000100a00 */
[----:B------:R1:W-:Y:S01]  /*9ad00*/  STL [R1+0x4aec], R14 ;  /* 0x004aec0e01007387 */ /* 0x0003e20000100800 */
[----:B0-----:R-:W-:Y:S02]  /*9ad10*/  IADD3 R20, P2, R10, R0, RZ ;  /* 0x000000000a147210 */ /* 0x001fe40007f5e0ff */
[----:B--2---:R-:W-:-:S03]  /*9ad20*/  F2FP.SATFINITE.E4M3.F32.PACK_AB_MERGE_C R12, R242, R240, RZ ;  /* 0x000000f0f20c723e */ /* 0x004fc600048070ff */
[----:B------:R-:W-:Y:S02]  /*9ad30*/  IMAD.X R21, R140, 0x1, R7, P2 ;  /* 0x000000018c157824 */ /* 0x000fe400010e0607 */
[----:B------:R0:W-:Y:S04]  /*9ad40*/  STL [R1+0x4ae4], R12 ;  /* 0x004ae40c01007387 */ /* 0x0001e80000100800 */
[----:B------:R2:W-:Y:S01]  /*9ad50*/  STL.64 [R1+0xaf8], R20 ;  /* 0x000af81401007387 */ /* 0x0005e20000100a00 */
[----:B-1----:R-:W-:Y:S02]  /*9ad60*/  F2FP.SATFINITE.E4M3.F32.PACK_AB_MERGE_C R14, R245, R244, RZ ;  /* 0x000000f4f50e723e */ /* 0x002fe400048070ff */
[----:B0-----:R-:W-:Y:S02]  /*9ad70*/  F2FP.SATFINITE.E4M3.F32.PACK_AB_MERGE_C R12, R248, R246, RZ ;  /* 0x000000f6f80c723e */ /* 0x001fe400048070ff */
[----:B--2---:R-:W-:Y:S01]  /*9ad80*/  IADD3 R20, P2, R10, R6, RZ ;  /* 0x000000060a147210 */ /* 0x004fe20007f5e0ff */
[----:B------:R0:W-:Y:S04]  /*9ad90*/  STL [R1+0x4b08], R14 ;  /* 0x004b080e01007387 */ /* 0x0001e80000100800 */
[----:B------:R-:W-:Y:S01]  /*9ada0*/  IMAD.X R21, R140, 0x1, R5, P2 ;  /* 0x000000018c157824 */ /* 0x000fe200010e0605 */
[----:B------:R-:W-:Y:S04]  /*9adb0*/  STL [R1+0x4b00], R12 ;  /* 0x004b000c01007387 */ /* 0x000fe80000100800 */
[----:B------:R1:W-:Y:S01]  /*9adc0*/  STL.64 [R1+0xaf0], R20 ;  /* 0x000af01401007387 */ /* 0x0003e20000100a00 */
[----:B0-----:R-:W-:-:S02]  /*9add0*/  F2FP.SATFINITE.E4M3.F32.PACK_AB_MERGE_C R14, R25, R24, RZ ;  /* 0x00000018190e723e */ /* 0x001fc400048070ff */
[----:B-1----:R-:W-:Y:S02]  /*9ade0*/  IADD3 R20, P2, R10, R4, RZ ;  /* 0x000000040a147210 */ /* 0x002fe40007f5e0ff */
[----:B------:R-:W-:-:S03]  /*9adf0*/  F2FP.SATFINITE.E4M3.F32.PACK_AB_MERGE_C R12, R27, R26, RZ ;  /* 0x0000001a1b0c723e */ /* 0x000fc600048070ff */
[----:B------:R-:W-:Y:S01]  /*9ae00*/  IMAD.X R21, R140, 0x1, R3, P2 ;  /* 0x000000018c157824 */ /* 0x000fe200010e0603 */
[----:B------:R-:W-:Y:S02]  /*9ae10*/  F2FP.SATFINITE.E4M3.F32.PACK_AB_MERGE_C R10, R29, R28, RZ ;  /* 0x0000001c1d0a723e */ /* 0x000fe400048070ff */
[----:B----4-:R-:W-:Y:S02]  /*9ae20*/  SHF.R.S32.HI R24, RZ, 0x1f, R8 ;  /* 0x0000001fff187819 */ /* 0x010fe40000011408 */
[----:B------:R0:W-:Y:S04]  /*9ae30*/  STL.64 [R1+0xae8], R20 ;  /* 0x000ae81401007387 */ /* 0x0001e80000100a00 */
[----:B------:R-:W-:Y:S04]  /*9ae40*/  STL [R1+0x4b24], R14 ;  /* 0x004b240e01007387 */ /* 0x000fe80000100800 */
[----:B------:R-:W-:Y:S01]  /*9ae50*/  STL [R1+0x4b20], R12 ;  /* 0x004b200c01007387 */ /* 0x000fe20000100800 */
[----:B0-----:R-:W-:-:S03]  /*9ae60*/  IADD3 R20, P2, R8, R2, RZ ;  /* 0x0000000208147210 */ /* 0x001fc60007f5e0ff */
[----:B------:R0:W-:Y:S02]  /*9ae70*/  STL [R1+0x4b38], R10 ;  /* 0x004b380a01007387 */ /* 0x0001e40000100800 */
[----:B------:R-:W-:Y:S02]  /*9ae80*/  IMAD.X R21, R24, 0x1, R13, P2 ;  /* 0x0000000118157824 */ /* 0x000fe400010e060d */
[----:B0-----:R-:W2:Y:S04]  /*9ae90*/  LDL.LU R10, [R1+0xcb0] ;  /* 0x000cb000010a7983 */ /* 0x001ea80000300800 */
[----:B------:R0:W-:Y:S01]  /*9aea0*/  STL.64 [R1+0xae0], R20 ;  /* 0x000ae01401007387 */ /* 0x0001e20000100a00 */
[----:B------:R-:W-:Y:S02]  /*9aeb0*/  F2FP.SATFINITE.E4M3.F32.PACK_AB_MERGE_C R14, R31, R30, RZ ;  /* 0x0000001e1f0e723e */ /* 0x000fe400048070ff */
[----:B------:R-:W-:-:S02]  /*9aec0*/  F2FP.SATFINITE.E4M3.F32.PACK_AB_MERGE_C R12, R33, R32, RZ ;  /* 0x00000020210c723e */ /* 0x000fc400048070ff */
[----:B0-----:R-:W-:Y:S01]  /*9aed0*/  IADD3 R20, P2, R8, R0, RZ ;  /* 0x0000000008147210 */ /* 0x001fe20007f5e0ff */
[----:B------:R0:W-:Y:S04]  /*9aee0*/  STL [R1+0x4b34], R14 ;  /* 0x004b340e01007387 */ /* 0x0001e80000100800 */
[----:B------:R-:W-:Y:S01]  /*9aef0*/  IMAD.X R21, R24, 0x1, R7, P2 ;  /* 0x0000000118157824 */ /* 0x000fe200010e0607 */
[----:B------:R1:W-:Y:S04]  /*9af00*/  STL [R1+0x4b48], R12 ;  /* 0x004b480c01007387 */ /* 0x0003e80000100800 */
[----:B------:R4:W-:Y:S01]  /*9af10*/  STL.64 [R1+0xad8], R20 ;  /* 0x000ad81401007387 */ /* 0x0009e20000100a00 */
[----:B0-----:R-:W-:-:S02]  /*9af20*/  F2FP.SATFINITE.E4M3.F32.PACK_AB_MERGE_C R14, R35, R34, RZ ;  /* 0x00000022230e723e */ /* 0x001fc400048070ff */
[----:B-1----:R-:W-:Y:S02]  /*9af30*/  F2FP.SATFINITE.E4M3.F32.PACK_AB_MERGE_C R12, R37, R36, RZ ;  /* 0x00000024250c723e */ /* 0x002fe400048070ff */
[----:B----4-:R-:W-:Y:S01]  /*9af40*/  IADD3 R20, P2, R8, R6, RZ ;  /* 0x0000000608147210 */ /* 0x010fe20007f5e0ff */
        /* <DEDUP_REMOVED lines=8> */
[----:B------:R-:W-:-:S04]  /*9afd0*/  F2FP.SATFINITE.E4M3.F32.PACK_AB_MERGE_C R8, R137, R136, RZ ;  /* 0x000000888908723e */ /* 0x000fc800048070ff */
[----:B------:R-:W-:Y:S04]  /*9afe0*/  STL.64 [R1+0xac8], R20 ;  /* 0x000ac81401007387 */ /* 0x000fe80000100a00 */
[----:B------:R-:W-:Y:S04]  /*9aff0*/  STL [R1+0x4b58], R14 ;  /* 0x004b580e01007387 */ /* 0x000fe80000100800 */
[----:B------:R-:W-:Y:S04]  /*9b000*/  STL [R1+0x4b64], R12 ;  /* 0x004b640c01007387 */ /* 0x000fe80000100800 */
[----:B------:R0:W-:Y:S04]  /*9b010*/  STL [R1+0x496c], R8 ;  /* 0x00496c0801007387 */ /* 0x0001e80000100800 */
[----:B0-----:R-:W4:Y:S01]  /*9b020*/  LDL.LU R8, [R1+0xcd4] ;  /* 0x000cd40001087983 */ /* 0x001f220000300800 */
[----:B------:R-:W-:-:S02]  /*9b030*/  F2FP.SATFINITE.E4M3.F32.PACK_AB_MERGE_C R14, R139, R138, RZ ;  /* 0x0000008a8b0e723e */ /* 0x000fc400048070ff */
[----:B------:R-:W-:Y:S02]  /*9b040*/  F2FP.SATFINITE.E4M3.F32.PACK_AB_MERGE_C R12, R43, R42, RZ ;  /* 0x0000002a2b0c723e */ /* 0x000fe400048070ff */
[----:B---3--:R-:W-:Y:S02]  /*9b050*/  SHF.R.S32.HI R24, RZ, 0x1f, R11 ;  /* 0x0000001fff187819 */ /* 0x008fe4000001140b */
[----:B------:R-:W-:-:S05]  /*9b060*/  IADD3 R20, P2, R11, R2, RZ ;  /* 0x000000020b147210 */ /* 0x000fca0007f5e0ff */
[----:B------:R-:W-:-:S05]  /*9b070*/  IMAD.X R21, R24, 0x1, R13, P2 ;  /* 0x0000000118157824 */ /* 0x000fca00010e060d */
[----:B------:R0:W-:Y:S04]  /*9b080*/  STL.64 [R1+0xac0], R20 ;  /* 0x000ac01401007387 */ /* 0x0001e80000100a00 */
[----:B------:R1:W-:Y:S01]  /*9b090*/  STL [R1+0x4d64], R14 ;  /* 0x004d640e01007387 */ /* 0x0003e20000100800 */
[----:B0-----:R-:W-:-:S03]  /*9b0a0*/  IADD3 R20, P2, R11, R0, RZ ;  /* 0x000000000b147210 */ /* 0x001fc60007f5e0ff */
[----:B------:R0:W-:Y:S02]  /*9b0b0*/  STL [R1+0x4b60], R12 ;  /* 0x004b600c01007387 */ /* 0x0001e40000100800 */
[----:B------:R-:W-:Y:S01]  /*9b0c0*/  IMAD.X R21, R24, 0x1, R7, P2 ;  /* 0x0000000118157824 */ /* 0x000fe200010e0607 */
[----:B-1----:R-:W-:-:S04]  /*9b0d0*/  F2FP.SATFINITE.E4M3.F32.PACK_AB_MERGE_C R14, R45, R44, RZ ;  /* 0x0000002c2d0e723e */ /* 0x002fc800048070ff */
[----:B------:R1:W-:Y:S01]  /*9b0e0*/  STL.64 [R1+0xab8], R20 ;  /* 0x000ab81401007387 */ /* 0x0003e20000100a00 */
[----:B0-----:R-:W-:-:S03]  /*9b0f0*/  F2FP.SATFINITE.E4M3.F32.PACK_AB_MERGE_C R12, R47, R46, RZ ;  /* 0x0000002e2f0c723e */ /* 0x001fc600048070ff */
[----:B------:R0:W-:Y:S01]  /*9b100*/  STL [R1+0x4b78], R14 ;  /* 0x004b780e01007387 */ /* 0x0001e20000100800 */
[----:B-1----:R-:W-:-:S03]  /*9b110*/  IADD3 R20, P2, R11, R6, RZ ;  /* 0x000000060b147210 */ /* 0x002fc60007f5e0ff */
[----:B------:R1:W-:Y:S02]  /*9b120*/  STL [R1+0x4b74], R12 ;  /* 0x004b740c01007387 */ /* 0x0003e40000100800 */
[----:B------:R-:W-:-:S05]  /*9b130*/  IMAD.X R21, R24, 0x1, R5, P2 ;  /* 0x0000000118157824 */ /* 0x000fca00010e0605 */
[----:B------:R3:W-:Y:S01]  /*9b140*/  STL.64 [R1+0xab0], R20 ;  /* 0x000ab01401007387 */ /* 0x0007e20000100a00 */
[----:B0-----:R-:W-:Y:S02]  /*9b150*/  F2FP.SATFINITE.E4M3.F32.PACK_AB_MERGE_C R14, R49, R48, RZ ;  /* 0x00000030310e723e */ /* 0x001fe400048070ff */
[----:B-1----:R-:W-:Y:S02]  /*9b160*/  F2FP.SATFINITE.E4M3.F32.PACK_AB_MERGE_C R12, R51, R50, RZ ;  /* 0x00000032330c723e */ /* 0x002fe400048070ff */
[----:B---3--:R-:W-:Y:S02]  /*9b170*/  IADD3 R20, P2, R11, R4, RZ ;  /* 0x000000040b147210 */ /* 0x008fe40007f5e0ff */
[----:B------:R-:W-:-:S03]  /*9b180*/  F2FP.SATFINITE.E4M3.F32.PACK_AB_MERGE_C R11, R53, R52, RZ ;  /* 0x00000034350b723e */ /* 0x000fc600048070ff */
[----:B------:R-:W-:-:S05]  /*9b190*/  IMAD.X R21, R24, 0x1, R3, P2 ;  /* 0x0000000118157824 */ /* 0x000fca00010e0603 */
[----:B------:R-:W-:Y:S04]  /*9b1a0*/  STL.64 [R1+0xaa8], R20 ;  /* 0x000aa81401007387 */ /* 0x000fe80000100a00 */
[----:B------:R-:W-:Y:S04]  /*9b1b0*/  STL [R1+0x4b80], R14 ;  /* 0x004b800e01007387 */ /* 0x000fe80000100800 */
[----:B------:R-:W-:Y:S04]  /*9b1c0*/  STL [R1+0x4b7c], R12 ;  /* 0x004b7c0c01007387 */ /* 0x000fe80000100800 */
[----:B------:R0:W-:Y:S04]  /*9b1d0*/  STL [R1+0x4b98], R11 ;  /* 0x004b980b01007387 */ /* 0x0001e80000100800 */
[----:B0-----:R-:W3:Y:S01]  /*9b1e0*/  LDL.LU R11, [R1+0xd10] ;  /* 0x000d1000010b7983 */ /* 0x001ee20000300800 */
[----:B--2---:R-:W-:-:S02]  /*9b1f0*/  SHF.R.S32.HI R24, RZ, 0x1f, R10 ;  /* 0x0000001fff187819 */ /* 0x004fc4000001140a */
[----:B------:R-:W-:-:S05]  /*9b200*/  IADD3 R20, P2, R10, R2, RZ ;  /* 0x000000020a147210 */ /* 0x000fca0007f5e0ff */
[----:B------:R-:W-:Y:S01]  /*9b210*/  IMAD.X R21, R24, 0x1, R13, P2 ;  /* 0x0000000118157824 */ /* 0x000fe200010e060d */
[----:B------:R-:W-:-:S04]  /*9b220*/  F2FP.SATFINITE.E4M3.F32.PACK_AB_MERGE_C R14, R55, R54, RZ ;  /* 0x00000036370e723e */ /* 0x000fc800048070ff */
[----:B------:R0:W-:Y:S01]  /*9b230*/  STL.64 [R1+0xaa0], R20 ;  /* 0x000aa01401007387 */ /* 0x0001e20000100a00 */
[----:B------:R-:W-:-:S03]  /*9b240*/  F2FP.SATFINITE.E4M3.F32.PACK_AB_MERGE_C R12, R57, R56, RZ ;  /* 0x00000038390c723e */ /* 0x000fc600048070ff */
        /* <DEDUP_REMOVED lines=14> */
[----:B--2---:R-:W-:-:S05]  /*9b330*/  IADD3 R20, P2, R10, R4, RZ ;  /* 0x000000040a147210 */ /* 0x004fca0007f5e0ff */
[----:B------:R-:W-:Y:S01]  /*9b340*/  IMAD.X R21, R24, 0x1, R3, P2 ;  /* 0x0000000118157824 */ /* 0x000fe200010e0603 */
[----:B------:R-:W-:-:S04]  /*9b350*/  F2FP.SATFINITE.E4M3.F32.PACK_AB_MERGE_C R10, R65, R64, RZ ;  /* 0x00000040410a723e */ /* 0x000fc800048070ff */
[----:B------:R0:W-:Y:S04]  /*9b360*/  STL.64 [R1+0xa88], R20 ;  /* 0x000a881401007387 */ /* 0x0001e80000100a00 */
[----:B------:R-:W-:Y:S04]  /*9b370*/  STL [R1+0x4bb4], R14 ;  /* 0x004bb40e01007387 */ /* 0x000fe80000100800 */
[----:B------:R-:W-:Y:S01]  /*9b380*/  STL [R1+0x4950], R12 ;  /* 0x0049500c01007387 */ /* 0x000fe20000100800 */
[----:B----4-:R-:W-:Y:S02]  /*9b390*/  SHF.R.S32.HI R24, RZ, 0x1f, R8 ;  /* 0x0000001fff187819 */ /* 0x010fe40000011408 */
[----:B0-----:R-:W-:Y:S01]  /*9b3a0*/  IADD3 R20, P2, R8, R2, RZ ;  /* 0x0000000208147210 */ /* 0x001fe20007f5e0ff */
[----:B------:R0:W-:Y:S04]  /*9b3b0*/  STL [R1+0x4bd0], R10 ;  /* 0x004bd00a01007387 */ /* 0x0001e80000100800 */
[----:B------:R-:W-:Y:S01]  /*9b3c0*/  IMAD.X R21, R24, 0x1, R13, P2 ;  /* 0x0000000118157824 */ /* 0x000fe200010e060d */
[----:B0-----:R-:W2:Y:S04]  /*9b3d0*/  LDL.LU R10, [R1+0xd14] ;  /* 0x000d1400010a7983 */ /* 0x001ea80000300800 */
[----:B------:R0:W-:Y:S01]  /*9b3e0*/  STL.64 [R1+0xa80], R20 ;  /* 0x000a801401007387 */ /* 0x0001e20000100a00 */
[----:B------:R-:W-:-:S02]  /*9b3f0*/  F2FP.SATFINITE.E4M3.F32.PACK_AB_MERGE_C R14, R67, R66, RZ ;  /* 0x00000042430e723e */ /* 0x000fc400048070ff */
[----:B------:R-:W-:Y:S02]  /*9b400*/  F2FP.SATFINITE.E4M3.F32.PACK_AB_MERGE_C R12, R69, R68, RZ ;  /* 0x00000044450c723e */ /* 0x000fe400048070ff */
        /* <DEDUP_REMOVED lines=13> */
[----:B-1----:R-:W-:-:S05]  /*9b4e0*/  IADD3 R20, P2, R8, R4, RZ ;  /* 0x0000000408147210 */ /* 0x002fca0007f5e0ff */
[----:B------:R-:W-:Y:S01]  /*9b4f0*/  IMAD.X R21, R24, 0x1, R3, P2 ;  /* 0x0000000118157824 */ /* 0x000fe200010e0603 */
[----:B------:R-:W-:Y:S02]  /*9b500*/  F2FP.SATFINITE.E4M3.F32.PACK_AB_MERGE_C R12, R77, R76, RZ ;  /* 0x0000004c4d0c723e */ /* 0x000fe400048070ff */
[----:B------:R-:W-:Y:S02]  /*9b510*/  F2FP.SATFINITE.E4M3.F32.PACK_AB_MERGE_C R8, R79, R78, RZ ;  /* 0x0000004e4f08723e */ /* 0x000fe400048070ff */
[----:B------:R-:W-:Y:S04]  /*9b520*/  STL.64 [R1+0xa68], R20 ;  /* 0x000a681401007387 */ /* 0x000fe80000100a00 */
[----:B------:R-:W-:Y:S04]  /*9b530*/  STL [R1+0x4be8], R14 ;  /* 0x004be80e01007387 */ /* 0x000fe80000100800 */
[----:B------:R0:W-:Y:S04]  /*9b540*/  STL [R1+0x4c0c], R12 ;  /* 0x004c0c0c01007387 */ /* 0x0001e80000100800 */
[----:B------:R1:W-:Y:S01]  /*9b550*/  STL [R1+0x4c08], R8 ;  /* 0x004c080801007387 */ /* 0x0003e20000100800 */
[----:B0-----:R-:W-:-:S02]  /*9b560*/  F2FP.SATFINITE.E4M3.F32.PACK_AB_MERGE_C R12, R81, R80, RZ ;  /* 0x00000050510c723e */ /* 0x001fc400048070ff */
[----:B-1----:R-:W-:Y:S02]  /*9b570*/  F2FP.SATFINITE.E4M3.F32.PACK_AB_MERGE_C R8, R83, R82, RZ ;  /* 0x000000525308723e */ /* 0x002fe400048070ff */
[----:B---3--:R-:W-:Y:S02]  /*9b580*/  SHF.R.S32.HI R24, RZ, 0x1f, R11 ;  /* 0x0000001fff187819 */ /* 0x008fe4000001140b */
[----:B------:R-:W-:-:S05]  /*9b590*/  IADD3 R20, P2, R11, R2, RZ ;  /* 0x000000020b147210 */ /* 0x000fca0007f5e0ff */
[----:B------:R-:W-:-:S05]  /*9b5a0*/  IMAD.X R21, R24, 0x1, R13, P2 ;  /* 0x0000000118157824 */ /* 0x000fca00010e060d */
[----:B------:R-:W-:Y:S04]  /*9b5b0*/  STL.64 [R1+0xa60], R20 ;  /* 0x000a601401007387 */ /* 0x000fe80000100a00 */
[----:B------:R-:W-:Y:S04]  /*9b5c0*/  STL [R1+0x4c28], R12 ;  /* 0x004c280c01007387 */ /* 0x000fe80000100800 */
[----:B------:R0:W-:Y:S04]  /*9b5d0*/  STL [R1+0x4c24], R8 ;  /* 0x004c240801007387 */ /* 0x0001e80000100800 */
[----:B0-----:R-:W3:Y:S01]  /*9b5e0*/  LDL.LU R8, [R1+0xd0c] ;  /* 0x000d0c0001087983 */ /* 0x001ee20000300800 */
[----:B------:R-:W-:-:S05]  /*9b5f0*/  IADD3 R20, P2, R11, R0, RZ ;  /* 0x000000000b147210 */ /* 0x000fca0007f5e0ff */
[----:B------:R-:W-:Y:S01]  /*9b600*/  IMAD.X R21, R24, 0x1, R7, P2 ;  /* 0x0000000118157824 */ /* 0x000fe200010e0607 */
[----:B------:R-:W-:-:S04]  /*9b610*/  F2FP.SATFINITE.E4M3.F32.PACK_AB_MERGE_C R14, R85, R84, RZ ;  /* 0x00000054550e723e */ /* 0x000fc800048070ff */
[----:B------:R0:W-:Y:S01]  /*9b620*/  STL.64 [R1+0xa58], R20 ;  /* 0x000a581401007387 */ /* 0x0001e20000100a00 */
[----:B------:R-:W-:-:S03]  /*9b630*/  F2FP.SATFINITE.E4M3.F32.PACK_AB_MERGE_C R12, R87, R86, RZ ;  /* 0x00000056570c723e */ /* 0x000fc600048070ff */
[----:B------:R-:W-:Y:S01]  /*9b640*/  STL [R1+0x4c40], R14 ;  /* 0x004c400e01007387 */ /* 0x000fe20000100800 */
[----:B0-----:R-:W-:-:S03]  /*9b650*/  IADD3 R20, P2, R11, R6, RZ ;  /* 0x000000060b147210 */ /* 0x001fc60007f5e0ff */
[----:B------:R-:W-:Y:S02]  /*9b660*/  STL [R1+0x4c3c], R12 ;  /* 0x004c3c0c01007387 */ /* 0x000fe40000100800 */
[----:B------:R-:W-:-:S05]  /*9b670*/  IMAD.X R21, R24, 0x1, R5, P2 ;  /* 0x0000000118157824 */ /* 0x000fca00010e0605 */
[----:B------:R0:W-:Y:S01]  /*9b680*/  STL.64 [R1+0xa50], R20 ;  /* 0x000a501401007387 */ /* 0x0001e20000100a00 */
[----:B------:R-:W-:Y:S02]  /*9b690*/  F2FP.SATFINITE.E4M3.F32.PACK_AB_MERGE_C R221, R89, R88, RZ ;  /* 0x0000005859dd723e */ /* 0x000fe400048070ff */
[----:B0-----:R-:W-:-:S03]  /*9b6a0*/  IADD3 R20, P2, R11, R4, RZ ;  /* 0x000000040b147210 */ /* 0x001fc60007f5e0ff */
[----:B------:R-:W-:Y:S02]  /*9b6b0*/  STL [R1+0x52e4], R221 ;  /* 0x0052e4dd01007387 */ /* 0x000fe40000100800 */
[----:B------:R-:W-:Y:S01]  /*9b6c0*/  IMAD.X R21, R24, 0x1, R3, P2 ;  /* 0x0000000118157824 */ /* 0x000fe200010e0603 */
[----:B------:R-:W-:-:S04]  /*9b6d0*/  F2FP.SATFINITE.E4M3.F32.PACK_AB_MERGE_C R12, R129, R128, RZ ;  /* 0x00000080810c723e */ /* 0x000fc800048070ff */
[----:B------:R0:W-:Y:S01]  /*9b6e0*/  STL.64 [R1+0xa48], R20 ;  /* 0x000a481401007387 */ /* 0x0001e20000100a00 */
[----:B------:R-:W-:Y:S02]  /*9b6f0*/  F2FP.SATFINITE.E4M3.F32.PACK_AB_MERGE_C R11, R91, R90, RZ ;  /* 0x0000005a5b0b723e */ /* 0x000fe400048070ff */
[----:B------:R-:W-:Y:S01]  /*9b700*/  F2FP.SATFINITE.E4M3.F32.PACK_AB_MERGE_C R229, R93, R92, RZ ;  /* 0x0000005c5de5723e */ /* 0x000fe200048070ff */
[----:B------:R-:W-:Y:S04]  /*9b710*/  STL [R1+0x4928], R12 ;  /* 0x0049280c01007387 */ /* 0x000fe80000100800 */
[----:B------:R1:W-:Y:S04]  /*9b720*/  STL [R1+0x4c50], R11 ;  /* 0x004c500b01007387 */ /* 0x0003e80000100800 */
[----:B------:R-:W-:Y:S01]  /*9b730*/  STL [R1+0x52e8], R229 ;  /* 0x0052e8e501007387 */ /* 0x000fe20000100800 */
[----:B--2---:R-:W-:-:S02]  /*9b740*/  SHF.R.S32.HI R24, RZ, 0x1f, R10 ;  /* 0x0000001fff187819 */ /* 0x004fc4000001140a */
[----:B0-----:R-:W-:-:S05]  /*9b750*/  IADD3 R20, P2, R10, R2, RZ ;  /* 0x000000020a147210 */ /* 0x001fca0007f5e0ff */
[----:B------:R-:W-:Y:S01]  /*9b760*/  IMAD.X R21, R24, 0x1, R13, P2 ;  /* 0x0000000118157824 */ /* 0x000fe200010e060d */
[----:B-1----:R-:W-:-:S04]  /*9b770*/  F2FP.SATFINITE.E4M3.F32.PACK_AB_MERGE_C R11, R95, R94, RZ ;  /* 0x0000005e5f0b723e */ /* 0x002fc800048070ff */
[----:B------:R0:W-:Y:S01]  /*9b780*/  STL.64 [R1+0xa40], R20 ;  /* 0x000a401401007387 */ /* 0x0001e20000100a00 */
[----:B------:R-:W-:-:S03]  /*9b790*/  F2FP.SATFINITE.E4M3.F32.PACK_AB_MERGE_C R238, R97, R96, RZ ;  /* 0x0000006061ee723e */ /* 0x000fc600048070ff */
[----:B------:R1:W-:Y:S01]  /*9b7a0*/  STL [R1+0x4c5c], R11 ;  /* 0x004c5c0b01007387 */ /* 0x0003e20000100800 */
[----:B0-----:R-:W-:Y:S02]  /*9b7b0*/  IADD3 R20, P2, R10, R0, RZ ;  /* 0x000000000a147210 */ /* 0x001fe40007f5e0ff */
[----:B-1----:R-:W-:-:S03]  /*9b7c0*/  F2FP.SATFINITE.E4M3.F32.PACK_AB_MERGE_C R11, R99, R98, RZ ;  /* 0x00000062630b723e */ /* 0x002fc600048070ff */
[----:B------:R-:W-:Y:S01]  /*9b7d0*/  IMAD.X R21, R24, 0x1, R7, P2 ;  /* 0x0000000118157824 */ /* 0x000fe200010e0607 */
[----:B------:R-:W-:Y:S04]  /*9b7e0*/  STL [R1+0x52ec], R238 ;  /* 0x0052ecee01007387 */ /* 0x000fe80000100800 */
[----:B------:R-:W-:Y:S04]  /*9b7f0*/  STL.64 [R1+0xa38], R20 ;  /* 0x000a381401007387 */ /* 0x000fe80000100a00 */
[----:B------:R0:W-:Y:S04]  /*9b800*/  STL [R1+0x4c6c], R11 ;  /* 0x004c6c0b01007387 */ /* 0x0001e80000100800 */
[----:B0-----:R-:W2:Y:S01]  /*9b810*/  LDL.LU R11, [R1+0xd08] ;  /* 0x000d0800010b7983 */ /* 0x001ea20000300800 */
[----:B------:R-:W-:-:S05]  /*9b820*/  IADD3 R20, P2, R10, R6, RZ ;  /* 0x000000060a147210 */ /* 0x000fca0007f5e0ff */
[----:B------:R-:W-:-:S05]  /*9b830*/  IMAD.X R21, R24, 0x1, R5, P2 ;  /* 0x0000000118157824 */ /* 0x000fca00010e0605 */
[----:B------:R0:W-:Y:S01]  /*9b840*/  STL.64 [R1+0xa30], R20 ;  /* 0x000a301401007387 */ /* 0x0001e20000100a00 */
[----:B------:R-:W-:Y:S02]  /*9b850*/  F2FP.SATFINITE.E4M3.F32.PACK_AB_MERGE_C R245, R101, R100, RZ ;  /* 0x0000006465f5723e */ /* 0x000fe400048070ff */
[----:B0-----:R-:W-:-:S03]  /*9b860*/  IADD3 R20, P2, R10, R4, RZ ;  /* 0x000000040a147210 */ /* 0x001fc60007f5e0ff */
[----:B------:R-:W-:Y:S02]  /*9b870*/  STL [R1+0x52f0], R245 ;  /* 0x0052f0f501007387 */ /* 0x000fe40000100800 */
[----:B------:R-:W-:Y:S01]  /*9b880*/  IMAD.X R21, R24, 0x1, R3, P2 ;  /* 0x0000000118157824 */ /* 0x000fe200010e0603 */
[----:B------:R-:W-:-:S04]  /*9b890*/  F2FP.SATFINITE.E4M3.F32.PACK_AB_MERGE_C R10, R105, R104, RZ ;  /* 0x00000068690a723e */ /* 0x000fc800048070ff */
[----:B------:R-:W-:Y:S01]  /*9b8a0*/  STL.64 [R1+0x9f8], R20 ;  /* 0x0009f81401007387 */ /* 0x000fe20000100a00 */
[----:B------:R-:W-:-:S03]  /*9b8b0*/  F2FP.SATFINITE.E4M3.F32.PACK_AB_MERGE_C R12, R103, R102, RZ ;  /* 0x00000066670c723e */ /* 0x000fc600048070ff */
[----:B------:R0:W-:Y:S04]  /*9b8c0*/  STL [R1+0x52f4], R10 ;  /* 0x0052f40a01007387 */ /* 0x0001e80000100800 */
[----:B------:R-:W-:Y:S04]  /*9b8d0*/  STL [R1+0x4c68], R12 ;  /* 0x004c680c01007387 */ /* 0x000fe80000100800 */
[----:B------:R-:W4:Y:S01]  /*9b8e0*/  LDL.LU R244, [R1+0xd04] ;  /* 0x000d040001f47983 */ /* 0x000f220000300800 */
[----:B------:R-:W-:Y:S02]  /*9b8f0*/  F2FP.SATFINITE.E4M3.F32.PACK_AB_MERGE_C R251, R109, R108, RZ ;  /* 0x0000006c6dfb723e */ /* 0x000fe400048070ff */
[----:B0-----:R-:W-:-:S02]  /*9b900*/  F2FP.SATFINITE.E4M3.F32.PACK_AB_MERGE_C R10, R107, R106, RZ ;  /* 0x0000006a6b0a723e */ /* 0x001fc400048070ff */
[----:B------:R-:W-:Y:S02]  /*9b910*/  F2FP.SATFINITE.E4M3.F32.PACK_AB_MERGE_C R235, R113, R112, RZ ;  /* 0x0000007071eb723e */ /* 0x000fe400048070ff */
[----:B---3--:R-:W-:Y:S02]  /*9b920*/  SHF.R.S32.HI R24, RZ, 0x1f, R8 ;  /* 0x0000001fff187819 */ /* 0x008fe40000011408 */
[----:B------:R-:W-:-:S05]  /*9b930*/  IADD3 R20, P2, R8, R2, RZ ;  /* 0x0000000208147210 */ /* 0x000fca0007f5e0ff */
[----:B------:R-:W-:-:S05]  /*9b940*/  IMAD.X R21, R24, 0x1, R13, P2 ;  /* 0x0000000118157824 */ /* 0x000fca00010e060d */
[----:B------:R0:W-:Y:S04]  /*9b950*/  STL.64 [R1+0x9f0], R20 ;  /* 0x0009f01401007387 */ /* 0x0001e80000100a00 */
[----:B------:R1:W-:Y:S01]  /*9b960*/  STL [R1+0x4c80], R10 ;  /* 0x004c800a01007387 */ /* 0x0003e20000100800 */
[----:B0-----:R-:W-:-:S03]  /*9b970*/  IADD3 R20, P2, R8, R0, RZ ;  /* 0x0000000008147210 */ /* 0x001fc60007f5e0ff */
[----:B------:R-:W-:Y:S02]  /*9b980*/  STL [R1+0x52f8], R251 ;  /* 0x0052f8fb01007387 */ /* 0x000fe40000100800 */
[----:B------:R-:W-:Y:S02]  /*9b990*/  IMAD.X R21, R24, 0x1, R7, P2 ;  /* 0x0000000118157824 */ /* 0x000fe400010e0607 */
[----:B------:R-:W-:Y:S04]  /*9b9a0*/  STL [R1+0x52fc], R235 ;  /* 0x0052fceb01007387 */ /* 0x000fe80000100800 */
[----:B------:R0:W-:Y:S01]  /*9b9b0*/  STL.64 [R1+0x9e8], R20 ;  /* 0x0009e81401007387 */ /* 0x0001e20000100a00 */
[----:B-1----:R-:W-:Y:S02]  /*9b9c0*/  F2FP.SATFINITE.E4M3.F32.PACK_AB_MERGE_C R10, R111, R110, RZ ;  /* 0x0000006e6f0a723e */ /* 0x002fe400048070ff */
[----:B0-----:R-:W-:-:S03]  /*9b9d0*/  IADD3 R20, P2, R8, R6, RZ ;  /* 0x0000000608147210 */ /* 0x001fc60007f5e0ff */
[----:B------:R-:W-:Y:S02]  /*9b9e0*/  STL [R1+0x4c84], R10 ;  /* 0x004c840a01007387 */ /* 0x000fe40000100800 */
[----:B------:R-:W-:-:S05]  /*9b9f0*/  IMAD.X R21, R24, 0x1, R5, P2 ;  /* 0x0000000118157824 */ /* 0x000fca00010e0605 */
[----:B------:R0:W-:Y:S04]  /*9ba00*/  STL.64 [R1+0x9e0], R20 ;  /* 0x0009e01401007387 */ /* 0x0001e80000100a00 */
[----:B------:R-:W3:Y:S01]  /*9ba10*/  LDL.LU R246, [R1+0x4bb0] ;  /* 0x004bb00001f67983 */ /* 0x000ee20000300800 */
[----:B0-----:R-:W-:-:S03]  /*9ba20*/  IADD3 R20, P2, R8, R4, RZ ;  /* 0x0000000408147210 */ /* 0x001fc60007f5e0ff */
[----:B------:R-:W3:Y:S02]  /*9ba30*/  LDL.LU R8, [R1+0x4744] ;  /* 0x0047440001087983 */ /* 0x000ee40000300800 */
[----:B------:R-:W-:Y:S01]  /*9ba40*/  IMAD.X R21, R24, 0x1, R3, P2 ;  /* 0x0000000118157824 */ /* 0x000fe200010e0603 */
[----:B------:R-:W-:-:S04]  /*9ba50*/  F2FP.SATFINITE.E4M3.F32.PACK_AB_MERGE_C R10, R115, R114, RZ ;  /* 0x00000072730a723e */ /* 0x000fc800048070ff */
[----:B------:R-:W-:Y:S01]  /*9ba60*/  STL.64 [R1+0x9d8], R20 ;  /* 0x0009d81401007387 */ /* 0x000fe20000100a00 */
[----:B------:R-:W-:Y:S02]  /*9ba70*/  F2FP.SATFINITE.E4M3.F32.PACK_AB_MERGE_C R221, R125, R124, RZ ;  /* 0x0000007c7ddd723e */ /* 0x000fe400048070ff */
[----:B------:R-:W-:Y:S01]  /*9ba80*/  F2FP.SATFINITE.E4M3.F32.PACK_AB_MERGE_C R249, R117, R116, RZ ;  /* 0x0000007475f9723e */ /* 0x000fe200048070ff */
[----:B------:R0:W-:Y:S04]  /*9ba90*/  STL [R1+0x4c98], R10 ;  /* 0x004c980a01007387 */ /* 0x0001e80000100800 */
[----:B------:R-:W-:Y:S04]  /*9baa0*/  STL [R1+0x5300], R221 ;  /* 0x005300dd01007387 */ /* 0x000fe80000100800 */
[----:B------:R-:W-:Y:S01]  /*9bab0*/  STL [R1+0x5304], R249 ;  /* 0x005304f901007387 */ /* 0x000fe20000100800 */
[----:B0-----:R-:W-:-:S02]  /*9bac0*/  F2FP.SATFINITE.E4M3.F32.PACK_AB_MERGE_C R10, R119, R118, RZ ;  /* 0x00000076770a723e */ /* 0x001fc400048070ff */
[----:B------:R-:W-:Y:S02]  /*9bad0*/  F2FP.SATFINITE.E4M3.F32.PACK_AB_MERGE_C R12, R123, R122, RZ ;  /* 0x0000007a7b0c723e */ /* 0x000fe400048070ff */
[----:B--2---:R-:W-:Y:S02]  /*9bae0*/  SHF.R.S32.HI R24, RZ, 0x1f, R11 ;  /* 0x0000001fff187819 */ /* 0x004fe4000001140b */
[----:B------:R-:W-:-:S05]  /*9baf0*/  IADD3 R20, P2, R11, R2, RZ ;  /* 0x000000020b147210 */ /* 0x000fca0007f5e0ff */
[----:B------:R-:W-:Y:S01]  /*9bb00*/  IMAD.X R21, R24, 0x1, R13, P2 ;  /* 0x0000000118157824 */ /* 0x000fe200010e060d */
[----:B------:R-:W-:-:S04]  /*9bb10*/  IADD3 R28, P2, R11, R0, RZ ;  /* 0x000000000b1c7210 */ /* 0x000fc80007f5e0ff */
[----:B------:R0:W-:Y:S01]  /*9bb20*/  STL.64 [R1+0x9d0], R20 ;  /* 0x0009d01401007387 */ /* 0x0001e20000100a00 */
[----:B------:R-:W-:Y:S01]  /*9bb30*/  IMAD.X R29, R24, 0x1, R7, P2 ;  /* 0x00000001181d7824 */ /* 0x000fe200010e0607 */
[----:B0-----:R-:W-:-:S05]  /*9bb40*/  F2FP.SATFINITE.E4M3.F32.PACK_AB_MERGE_C R20, R121, R120, RZ ;  /* 0x000000787914723e */ /* 0x001fca00048070ff */
[----:B------:R0:W-:Y:S04]  /*9bb50*/  STL [R1+0x5308], R20 ;  /* 0x0053081401007387 */ /* 0x0001e80000100800 */
[----:B------:R1:W-:Y:S01]  /*9bb60*/  STL [R1+0x4c94], R10 ;  /* 0x004c940a01007387 */ /* 0x0003e20000100800 */
[----:B0-----:R-:W-:-:S03]  /*9bb70*/  IADD3 R20, P2, R11, R6, RZ ;  /* 0x000000060b147210 */ /* 0x001fc60007f5e0ff */
[----:B------:R-:W-:Y:S01]  /*9bb80*/  STL.64 [R1+0x9c8], R28 ;  /* 0x0009c81c01007387 */ /* 0x000fe20000100a00 */
[----:B-1----:R-:W-:Y:S01]  /*9bb90*/  F2FP.SATFINITE.E4M3.F32.PACK_AB_MERGE_C R10, R127, R126, RZ ;  /* 0x0000007e7f0a723e */ /* 0x002fe200048070ff */
[----:B------:R-:W-:Y:S02]  /*9bba0*/  IMAD.X R21, R24, 0x1, R5, P2 ;  /* 0x0000000118157824 */ /* 0x000fe400010e0605 */
[----:B------:R-:W-:Y:S04]  /*9bbb0*/  STL [R1+0x4cb0], R12 ;  /* 0x004cb00c01007387 */ /* 0x000fe80000100800 */
[----:B------:R-:W-:Y:S04]  /*9bbc0*/  STL [R1+0x4cbc], R10 ;  /* 0x004cbc0a01007387 */ /* 0x000fe80000100800 */
[----:B------:R-:W2:Y:S04]  /*9bbd0*/  LDL.LU R248, [R1+0x4bc0] ;  /* 0x004bc00001f87983 */ /* 0x000ea80000300800 */
[----:B------:R0:W-:Y:S02]  /*9bbe0*/  STL.64 [R1+0x9c0], R20 ;  /* 0x0009c01401007387 */ /* 0x0001e40000100a00 */
[----:B0-----:R-:W-:-:S02]  /*9bbf0*/  IADD3 R20, P2, R11, R4, RZ ;  /* 0x000000040b147210 */ /* 0x001fc40007f5e0ff */
[----:B------:R-:W2:Y:S03]  /*9bc00*/  LDL.LU R11, [R1+0x4748] ;  /* 0x00474800010b7983 */ /* 0x000ea60000300800 */
[----:B------:R-:W-:Y:S01]  /*9bc10*/  IMAD.X R21, R24, 0x1, R3, P2 ;  /* 0x0000000118157824 */ /* 0x000fe200010e0603 */
[----:B------:R-:W-:Y:S02]  /*9bc20*/  F2FP.SATFINITE.E4M3.F32.PACK_AB_MERGE_C R14, R131, R130, RZ ;  /* 0x00000082830e723e */ /* 0x000fe400048070ff */
[----:B------:R-:W-:Y:S02]  /*9bc30*/  F2FP.SATFINITE.E4M3.F32.PACK_AB_MERGE_C R12, R135, R134, RZ ;  /* 0x00000086870c723e */ /* 0x000fe400048070ff */
[----:B------:R0:W-:Y:S01]  /*9bc40*/  STL.64 [R1+0x9b8], R20 ;  /* 0x0009b81401007387 */ /* 0x0001e20000100a00 */
[----:B----4-:R-:W-:Y:S02]  /*9bc50*/  SHF.R.S32.HI R24, RZ, 0x1f, R244 ;  /* 0x0000001fff187819 */ /* 0x010fe400000114f4 */
[----:B------:R-:W-:-:S02]  /*9bc60*/  F2FP.SATFINITE.E4M3.F32.PACK_AB_MERGE_C R10, R143, R142, RZ ;  /* 0x0000008e8f0a723e */ /* 0x000fc400048070ff */
[----:B------:R-:W-:Y:S01]  /*9bc70*/  LOP3.LUT R176, R176, 0xffff, RZ, 0xc0, !PT ;  /* 0x0000ffffb0b07812 */ /* 0x000fe200078ec0ff */
[----:B------:R-:W-:Y:S01]  /*9bc80*/  STL [R1+0x4cc8], R14 ;  /* 0x004cc80e01007387 */ /* 0x000fe20000100800 */
[----:B0-----:R-:W-:-:S03]  /*9bc90*/  IADD3 R20, P2, R244, R2, RZ ;  /* 0x00000002f4147210 */ /* 0x001fc60007f5e0ff */
[----:B------:R0:W-:Y:S01]  /*9bca0*/  STL [R1+0x4ccc], R12 ;  /* 0x004ccc0c01007387 */ /* 0x0001e20000100800 */
[----:B------:R-:W-:Y:S01]  /*9bcb0*/  PRMT R25, R176, 0x3340, R0 ;  /* 0x00003340b0197816 */ /* 0x000fe20000000000 */
[----:B------:R-:W-:Y:S02]  /*9bcc0*/  IMAD.X R21, R24, 0x1, R13, P2 ;  /* 0x0000000118157824 */ /* 0x000fe400010e060d */
[----:B------:R1:W-:Y:S01]  /*9bcd0*/  STL [R1+0x4ce4], R10 ;  /* 0x004ce40a01007387 */ /* 0x0003e20000100800 */
[----:B0-----:R-:W-:-:S03]  /*9bce0*/  F2FP.SATFINITE.E4M3.F32.PACK_AB_MERGE_C R12, R147, R146, RZ ;  /* 0x00000092930c723e */ /* 0x001fc600048070ff */
[----:B------:R-:W-:Y:S01]  /*9bcf0*/  STL.64 [R1+0x9b0], R20 ;  /* 0x0009b01401007387 */ /* 0x000fe20000100a00 */
[----:B-1----:R-:W-:-:S03]  /*9bd00*/  F2FP.SATFINITE.E4M3.F32.PACK_AB_MERGE_C R10, R151, R150, RZ ;  /* 0x00000096970a723e */ /* 0x002fc600048070ff */
[----:B------:R-:W-:Y:S04]  /*9bd10*/  STL [R1+0x4d04], R12 ;  /* 0x004d040c01007387 */ /* 0x000fe80000100800 */
[----:B------:R-:W-:Y:S01]  /*9bd20*/  STL [R1+0x4d18], R10 ;  /* 0x004d180a01007387 */ /* 0x000fe20000100800 */
[----:B---3--:R-:W-:-:S03]  /*9bd30*/  LOP3.LUT R30, R246, 0xffff, RZ, 0xc0, !PT ;  /* 0x0000fffff61e7812 */ /* 0x008fc600078ec0ff */
[----:B------:R-:W3:Y:S01]  /*9bd40*/  LDL.LU R246, [R1+0x47b8] ;  /* 0x0047b80001f67983 */ /* 0x000ee20000300800 */
[----:B------:R-:W-:-:S04]  /*9bd50*/  LOP3.LUT R29, R8, 0xffff, RZ, 0xc0, !PT ;  /* 0x0000ffff081d7812 */ /* 0x000fc800078ec0ff */
[----:B------:R-:W-:-:S04]  /*9bd60*/  PRMT R28, R30, 0x3340, R29 ;  /* 0x000033401e1c7816 */ /* 0x000fc8000000001d */
[----:B------:R-:W-:-:S05]  /*9bd70*/  PRMT R8, R28, 0x5410, R25 ;  /* 0x000054101c087816 */ /* 0x000fca0000000019 */
[----:B------:R0:W-:Y:S04]  /*9bd80*/  STL [R1+0x5148], R8 ;  /* 0x0051480801007387 */ /* 0x0001e80000100800 */
[----:B0-----:R-:W4:Y:S01]  /*9bd90*/  LDL.LU R8, [R1+0x46b8] ;  /* 0x0046b80001087983 */ /* 0x001f220000300800 */
[----:B------:R-:W-:Y:S02]  /*9bda0*/  SHF.R.U32.HI R112, RZ, 0x8, R176 ;  /* 0x00000008ff707819 */ /* 0x000fe400000116b0 */
[----:B------:R-:W-:Y:S02]  /*9bdb0*/  SHF.R.U32.HI R28, RZ, 0x8, R30 ;  /* 0x00000008ff1c7819 */ /* 0x000fe4000001161e */
[----:B------:R-:W-:Y:S02]  /*9bdc0*/  SHF.R.U32.HI R25, RZ, 0x8, R29 ;  /* 0x00000008ff197819 */ /* 0x000fe4000001161d */
[----:B------:R-:W-:-:S02]  /*9bdd0*/  IADD3 R20, P2, R244, R0, RZ ;  /* 0x00000000f4147210 */ /* 0x000fc40007f5e0ff */
[----:B------:R-:W-:Y:S02]  /*9bde0*/  LOP3.LUT R112, R112, 0xffff, RZ, 0xc0, !PT ;  /* 0x0000ffff70707812 */ /* 0x000fe400078ec0ff */
[----:B------:R-:W-:Y:S02]  /*9bdf0*/  LOP3.LUT R28, R28, 0xffff, RZ, 0xc0, !PT ;  /* 0x0000ffff1c1c7812 */ /* 0x000fe400078ec0ff */
[----:B------:R-:W-:Y:S01]  /*9be00*/  LOP3.LUT R25, R25, 0xffff, RZ, 0xc0, !PT ;  /* 0x0000ffff19197812 */ /* 0x000fe200078ec0ff */
[----:B------:R-:W-:Y:S01]  /*9be10*/  IMAD.X R21, R24, 0x1, R7, P2 ;  /* 0x0000000118157824 */ /* 0x000fe200010e0607 */
[--C-:B------:R-:W-:Y:S02]  /*9be20*/  PRMT R112, R112, 0x3340, R0.reuse ;  /* 0x0000334070707816 */ /* 0x100fe40000000000 */
[----:B------:R-:W-:Y:S02]  /*9be30*/  PRMT R10, R28, 0x3340, R25 ;  /* 0x000033401c0a7816 */ /* 0x000fe40000000019 */
[----:B------:R-:W-:Y:S01]  /*9be40*/  LOP3.LUT R177, R177, 0xffff, RZ, 0xc0, !PT ;  /* 0x0000ffffb1b17812 */ /* 0x000fe200078ec0ff */
[----:B------:R0:W-:Y:S04]  /*9be50*/  STL.64 [R1+0x9a8], R20 ;  /* 0x0009a81401007387 */ /* 0x0001e80000100a00 */
[----:B------:R-:W-:Y:S01]  /*9be60*/  STL [R1+0x54f4], R112 ;  /* 0x0054f47001007387 */ /* 0x000fe20000100800 */
[----:B------:R-:W-:-:S03]  /*9be70*/  PRMT R25, R177, 0x3340, R0 ;  /* 0x00003340b1197816 */ /* 0x000fc60000000000 */
[----:B------:R1:W-:Y:S01]  /*9be80*/  STL [R1+0x4ed0], R10 ;  /* 0x004ed00a01007387 */ /* 0x0003e20000100800 */
[----:B0-----:R-:W-:-:S05]  /*9be90*/  IADD3 R20, P2, R244, R6, RZ ;  /* 0x00000006f4147210 */ /* 0x001fca0007f5e0ff */
[----:B------:R-:W-:Y:S01]  /*9bea0*/  IMAD.X R21, R24, 0x1, R5, P2 ;  /* 0x0000000118157824 */ /* 0x000fe200010e0605 */
[----:B--2---:R-:W-:Y:S02]  /*9beb0*/  LOP3.LUT R30, R248, 0xffff, RZ, 0xc0, !PT ;  /* 0x0000fffff81e7812 */ /* 0x004fe400078ec0ff */
[----:B------:R-:W2:Y:S01]  /*9bec0*/  LDL.LU R248, [R1+0x47b4] ;  /* 0x0047b40001f87983 */ /* 0x000ea20000300800 */
[----:B------:R-:W-:-:S03]  /*9bed0*/  LOP3.LUT R29, R11, 0xffff, RZ, 0xc0, !PT ;  /* 0x0000ffff0b1d7812 */ /* 0x000fc600078ec0ff */
[----:B------:R-:W2:Y:S01]  /*9bee0*/  LDL.LU R11, [R1+0x46b4] ;  /* 0x0046b400010b7983 */ /* 0x000ea20000300800 */
[----:B------:R-:W-:-:S04]  /*9bef0*/  PRMT R28, R30, 0x3340, R29 ;  /* 0x000033401e1c7816 */ /* 0x000fc8000000001d */
[----:B-1----:R-:W-:-:S05]  /*9bf00*/  PRMT R10, R28, 0x5410, R25 ;  /* 0x000054101c0a7816 */ /* 0x002fca0000000019 */
[----:B------:R-:W-:Y:S04]  /*9bf10*/  STL [R1+0x5140], R10 ;  /* 0x0051400a01007387 */ /* 0x000fe80000100800 */
[----:B------:R-:W2:Y:S04]  /*9bf20*/  LDL.LU R242, [R1+0xd00] ;  /* 0x000d000001f27983 */ /* 0x000ea80000300800 */
[----:B------:R0:W-:Y:S01]  /*9bf30*/  STL.64 [R1+0x9a0], R20 ;  /* 0x0009a01401007387 */ /* 0x0001e20000100a00 */
[----:B------:R-:W-:Y:S02]  /*9bf40*/  SHF.R.U32.HI R25, RZ, 0x8, R30 ;  /* 0x00000008ff197819 */ /* 0x000fe4000001161e */
[----:B0-----:R-:W-:-:S05]  /*9bf50*/  IADD3 R20, P2, R244, R4, RZ ;  /* 0x00000004f4147210 */ /* 0x001fca0007f5e0ff */
[----:B------:R-:W-:Y:S01]  /*9bf60*/  IMAD.X R21, R24, 0x1, R3, P2 ;  /* 0x0000000118157824 */ /* 0x000fe200010e0603 */
[----:B------:R-:W-:Y:S02]  /*9bf70*/  SHF.R.U32.HI R24, RZ, 0x8, R29 ;  /* 0x00000008ff187819 */ /* 0x000fe4000001161d */
[----:B------:R-:W-:Y:S02]  /*9bf80*/  LOP3.LUT R25, R25, 0xffff, RZ, 0xc0, !PT ;  /* 0x0000ffff19197812 */ /* 0x000fe400078ec0ff */
[----:B------:R-:W-:-:S04]  /*9bf90*/  LOP3.LUT R24, R24, 0xffff, RZ, 0xc0, !PT ;  /* 0x0000ffff18187812 */ /* 0x000fc800078ec0ff */
[----:B------:R-:W-:Y:S01]  /*9bfa0*/  PRMT R124, R25, 0x3340, R24 ;  /* 0x00003340197c7816 */ /* 0x000fe20000000018 */
[----:B------:R-:W-:Y:S04]  /*9bfb0*/  STL.64 [R1+0x998], R20 ;  /* 0x0009981401007387 */ /* 0x000fe80000100a00 */
[----:B------:R-:W-:Y:S01]  /*9bfc0*/  STL [R1+0x54f8], R124 ;  /* 0x0054f87c01007387 */ /* 0x000fe20000100800 */
[----:B---3--:R-:W-:-:S03]  /*9bfd0*/  LOP3.LUT R29, R246, 0xffff, RZ, 0xc0, !PT ;  /* 0x0000fffff61d7812 */ /* 0x008fc600078ec0ff */
[----:B------:R-:W3:Y:S01]  /*9bfe0*/  LDL.LU R246, [R1+0x4bf0] ;  /* 0x004bf00001f67983 */ /* 0x000ee20000300800 */
[----:B----4-:R-:W-:-:S03]  /*9bff0*/  LOP3.LUT R28, R8, 0xffff, RZ, 0xc0, !PT ;  /* 0x0000ffff081c7812 */ /* 0x010fc600078ec0ff */
[----:B------:R-:W4:Y:S01]  /*9c000*/  LDL.LU R8, [R1+0x4754] ;  /* 0x0047540001087983 */ /* 0x000f220000300800 */
[----:B------:R-:W-:Y:S02]  /*9c010*/  LOP3.LUT R154, R154, 0xffff, RZ, 0xc0, !PT ;  /* 0x0000ffff9a9a7812 */ /* 0x000fe400078ec0ff */
[----:B------:R-:W-:Y:S02]  /*9c020*/  PRMT R25, R29, 0x3340, R28 ;  /* 0x000033401d197816 */ /* 0x000fe4000000001c */
[----:B------:R-:W-:Y:S02]  /*9c030*/  PRMT R24, R154, 0x3340, R0 ;  /* 0x000033409a187816 */ /* 0x000fe40000000000 */
[----:B------:R-:W-:Y:S02]  /*9c040*/  SHF.R.U32.HI R111, RZ, 0x8, R177 ;  /* 0x00000008ff6f7819 */ /* 0x000fe400000116b1 */
[----:B------:R-:W-:Y:S02]  /*9c050*/  PRMT R10, R25, 0x5410, R24 ;  /* 0x00005410190a7816 */ /* 0x000fe40000000018 */
[----:B------:R-:W-:-:S02]  /*9c060*/  SHF.R.U32.HI R25, RZ, 0x8, R29 ;  /* 0x00000008ff197819 */ /* 0x000fc4000001161d */
[----:B------:R-:W-:Y:S02]  /*9c070*/  SHF.R.U32.HI R24, RZ, 0x8, R28 ;  /* 0x00000008ff187819 */ /* 0x000fe4000001161c */
[----:B------:R-:W-:Y:S01]  /*9c080*/  LOP3.LUT R111, R111, 0xffff, RZ, 0xc0, !PT ;  /* 0x0000ffff6f6f7812 */ /* 0x000fe200078ec0ff */
[----:B------:R0:W-:Y:S01]  /*9c090*/  STL [R1+0x5134], R10 ;  /* 0x0051340a01007387 */ /* 0x0001e20000100800 */
[----:B------:R-:W-:Y:S02]  /*9c0a0*/  LOP3.LUT R25, R25, 0xffff, RZ, 0xc0, !PT ;  /* 0x0000ffff19197812 */ /* 0x000fe400078ec0ff */
[----:B------:R-:W-:Y:S02]  /*9c0b0*/  LOP3.LUT R24, R24, 0xffff, RZ, 0xc0, !PT ;  /* 0x0000ffff18187812 */ /* 0x000fe400078ec0ff */
[----:B------:R-:W-:Y:S02]  /*9c0c0*/  PRMT R111, R111, 0x3340, R0 ;  /* 0x000033406f6f7816 */ /* 0x000fe40000000000 */
[----:B------:R-:W-:-:S02]  /*9c0d0*/  PRMT R123, R25, 0x3340, R24 ;  /* 0x00003340197b7816 */ /* 0x000fc40000000018 */
[----:B0-----:R-:W-:Y:S01]  /*9c0e0*/  LOP3.LUT R10, R153, 0xffff, RZ, 0xc0, !PT ;  /* 0x0000ffff990a7812 */ /* 0x001fe200078ec0ff */
[----:B------:R-:W-:Y:S03]  /*9c0f0*/  STL [R1+0x54fc], R111 ;  /* 0x0054fc6f01007387 */ /* 0x000fe60000100800 */
[----:B------:R-:W-:Y:S01]  /*9c100*/  PRMT R24, R10, 0x3340, R0 ;  /* 0x000033400a187816 */ /* 0x000fe20000000000 */
[----:B------:R-:W-:Y:S04]  /*9c110*/  STL [R1+0x5500], R123 ;  /* 0x0055007b01007387 */ /* 0x000fe80000100800 */
[----:B------:R0:W-:Y:S01]  /*9c120*/  STL [R1+0x5184], R10 ;  /* 0x0051840a01007387 */ /* 0x0001e20000100800 */
[----:B------:R-:W-:-:S04]  /*9c130*/  SHF.R.U32.HI R110, RZ, 0x8, R154 ;  /* 0x00000008ff6e7819 */ /* 0x000fc8000001169a */
[----:B------:R-:W-:-:S04]  /*9c140*/  LOP3.LUT R110, R110, 0xffff, RZ, 0xc0, !PT ;  /* 0x0000ffff6e6e7812 */ /* 0x000fc800078ec0ff */
[----:B------:R-:W-:Y:S02]  /*9c150*/  PRMT R110, R110, 0x3340, R0 ;  /* 0x000033406e6e7816 */ /* 0x000fe40000000000 */
[----:B--2---:R-:W-:Y:S02]  /*9c160*/  LOP3.LUT R29, R248, 0xffff, RZ, 0xc0, !PT ;  /* 0x0000fffff81d7812 */ /* 0x004fe400078ec0ff */
[----:B------:R-:W-:-:S04]  /*9c170*/  LOP3.LUT R28, R11, 0xffff, RZ, 0xc0, !PT ;  /* 0x0000ffff0b1c7812 */ /* 0x000fc800078ec0ff */
[----:B------:R-:W-:-:S04]  /*9c180*/  PRMT R25, R29, 0x3340, R28 ;  /* 0x000033401d197816 */ /* 0x000fc8000000001c */
[----:B------:R-:W-:Y:S02]  /*9c190*/  PRMT R12, R25, 0x5410, R24 ;  /* 0x00005410190c7816 */ /* 0x000fe40000000018 */
[----:B------:R-:W-:Y:S02]  /*9c1a0*/  SHF.R.S32.HI R24, RZ, 0x1f, R242 ;  /* 0x0000001fff187819 */ /* 0x000fe400000114f2 */
[----:B0-----:R-:W-:Y:S01]  /*9c1b0*/  IADD3 R10, P2, R242, R2, RZ ;  /* 0x00000002f20a7210 */ /* 0x001fe20007f5e0ff */
[----:B------:R-:W-:Y:S04]  /*9c1c0*/  STL [R1+0x512c], R12 ;  /* 0x00512c0c01007387 */ /* 0x000fe80000100800 */
[----:B------:R-:W-:Y:S01]  /*9c1d0*/  IMAD.X R11, R24, 0x1, R13, P2 ;  /* 0x00000001180b7824 */ /* 0x000fe200010e060d */
[----:B------:R-:W2:Y:S04]  /*9c1e0*/  LDL.LU R248, [R1+0x4c04] ;  /* 0x004c040001f87983 */ /* 0x000ea80000300800 */
[----:B------:R0:W-:Y:S01]  /*9c1f0*/  STL.64 [R1+0x990], R10 ;  /* 0x0009900a01007387 */ /* 0x0001e20000100a00 */
[----:B------:R-:W-:-:S03]  /*9c200*/  SHF.R.U32.HI R29, RZ, 0x8, R29 ;  /* 0x00000008ff1d7819 */ /* 0x000fc6000001161d */
[----:B0-----:R-:W2:Y:S01]  /*9c210*/  LDL.LU R11, [R1+0x4758] ;  /* 0x00475800010b7983 */ /* 0x001ea20000300800 */
[----:B------:R-:W-:Y:S02]  /*9c220*/  SHF.R.U32.HI R25, RZ, 0x8, R28 ;  /* 0x00000008ff197819 */ /* 0x000fe4000001161c */
[----:B------:R-:W-:Y:S02]  /*9c230*/  LOP3.LUT R28, R29, 0xffff, RZ, 0xc0, !PT ;  /* 0x0000ffff1d1c7812 */ /* 0x000fe400078ec0ff */
[----:B------:R-:W-:-:S04]  /*9c240*/  LOP3.LUT R25, R25, 0xffff, RZ, 0xc0, !PT ;  /* 0x0000ffff19197812 */ /* 0x000fc800078ec0ff */
[----:B------:R-:W-:Y:S01]  /*9c250*/  PRMT R222, R28, 0x3340, R25 ;  /* 0x000033401cde7816 */ /* 0x000fe20000000019 */
[----:B------:R-:W-:Y:S04]  /*9c260*/  STL [R1+0x5504], R110 ;  /* 0x0055046e01007387 */ /* 0x000fe80000100800 */
[----:B------:R-:W-:Y:S04]  /*9c270*/  STL [R1+0x5404], R222 ;  /* 0x005404de01007387 */ /* 0x000fe80000100800 */
[----:B------:R-:W2:Y:S01]  /*9c280*/  LDL.LU R244, [R1+0x47c0] ;  /* 0x0047c00001f47983 */ /* 0x000ea20000300800 */
[----:B----4-:R-:W-:-:S03]  /*9c290*/  LOP3.LUT R29, R8, 0xffff, RZ, 0xc0, !PT ;  /* 0x0000ffff081d7812 */ /* 0x010fc600078ec0ff */
[----:B------:R-:W4:Y:S01]  /*9c2a0*/  LDL.LU R8, [R1+0x46c8] ;  /* 0x0046c80001087983 */ /* 0x000f220000300800 */
[----:B---3--:R-:W-:Y:S02]  /*9c2b0*/  LOP3.LUT R30, R246, 0xffff, RZ, 0xc0, !PT ;  /* 0x0000fffff61e7812 */ /* 0x008fe400078ec0ff */
[----:B------:R-:W-:Y:S02]  /*9c2c0*/  LOP3.LUT R180, R180, 0xffff, RZ, 0xc0, !PT ;  /* 0x0000ffffb4b47812 */ /* 0x000fe400078ec0ff */
[----:B------:R-:W-:Y:S02]  /*9c2d0*/  PRMT R28, R30, 0x3340, R29 ;  /* 0x000033401e1c7816 */ /* 0x000fe4000000001d */
[----:B------:R-:W-:Y:S02]  /*9c2e0*/  PRMT R25, R180, 0x3340, R0 ;  /* 0x00003340b4197816 */ /* 0x000fe40000000000 */
[----:B------:R-:W-:Y:S02]  /*9c2f0*/  IADD3 R20, P2, R242, R0, RZ ;  /* 0x00000000f2147210 */ /* 0x000fe40007f5e0ff */
[----:B------:R-:W-:-:S02]  /*9c300*/  PRMT R10, R28, 0x5410, R25 ;  /* 0x000054101c0a7816 */ /* 0x000fc40000000019 */
[----:B------:R-:W-:Y:S02]  /*9c310*/  SHF.R.U32.HI R96, RZ, 0x8, R180 ;  /* 0x00000008ff607819 */ /* 0x000fe400000116b4 */
[----:B------:R-:W-:Y:S02]  /*9c320*/  SHF.R.U32.HI R28, RZ, 0x8, R30 ;  /* 0x00000008ff1c7819 */ /* 0x000fe4000001161e */
[----:B------:R-:W-:Y:S01]  /*9c330*/  SHF.R.U32.HI R25, RZ, 0x8, R29 ;  /* 0x00000008ff197819 */ /* 0x000fe2000001161d */
[----:B------:R-:W-:Y:S01]  /*9c340*/  IMAD.X R21, R24, 0x1, R7, P2 ;  /* 0x0000000118157824 */ /* 0x000fe200010e0607 */
[----:B------:R-:W-:Y:S02]  /*9c350*/  LOP3.LUT R96, R96, 0xffff, RZ, 0xc0, !PT ;  /* 0x0000ffff60607812 */ /* 0x000fe400078ec0ff */
[----:B------:R-:W-:Y:S02]  /*9c360*/  LOP3.LUT R28, R28, 0xffff, RZ, 0xc0, !PT ;  /* 0x0000ffff1c1c7812 */ /* 0x000fe400078ec0ff */
[----:B------:R-:W-:Y:S01]  /*9c370*/  LOP3.LUT R25, R25, 0xffff, RZ, 0xc0, !PT ;  /* 0x0000ffff19197812 */ /* 0x000fe200078ec0ff */
[----:B------:R0:W-:Y:S01]  /*9c380*/  STL [R1+0x511c], R10 ;  /* 0x00511c0a01007387 */ /* 0x0001e20000100800 */
[----:B------:R-:W-:-:S02]  /*9c390*/  LOP3.LUT R179, R179, 0xffff, RZ, 0xc0, !PT ;  /* 0x0000ffffb3b37812 */ /* 0x000fc400078ec0ff */
[--C-:B------:R-:W-:Y:S01]  /*9c3a0*/  PRMT R96, R96, 0x3340, R0.reuse ;  /* 0x0000334060607816 */ /* 0x100fe20000000000 */
[----:B------:R1:W-:Y:S01]  /*9c3b0*/  STL.64 [R1+0x988], R20 ;  /* 0x0009881401007387 */ /* 0x0003e20000100a00 */
[----:B0-----:R-:W-:Y:S02]  /*9c3c0*/  PRMT R10, R28, 0x3340, R25 ;  /* 0x000033401c0a7816 */ /* 0x001fe40000000019 */
[----:B------:R-:W-:Y:S01]  /*9c3d0*/  PRMT R25, R179, 0x3340, R0 ;  /* 0x00003340b3197816 */ /* 0x000fe20000000000 */
[----:B------:R-:W-:Y:S01]  /*9c3e0*/  STL [R1+0x5508], R96 ;  /* 0x0055086001007387 */ /* 0x000fe20000100800 */
[----:B-1----:R-:W-:-:S03]  /*9c3f0*/  IADD3 R20, P2, R242, R6, RZ ;  /* 0x00000006f2147210 */ /* 0x002fc60007f5e0ff */
[----:B------:R0:W-:Y:S02]  /*9c400*/  STL [R1+0x4bf0], R10 ;  /* 0x004bf00a01007387 */ /* 0x0001e40000100800 */
[----:B------:R-:W-:Y:S02]  /*9c410*/  IMAD.X R21, R24, 0x1, R5, P2 ;  /* 0x0000000118157824 */ /* 0x000fe400010e0605 */
[----:B------:R-:W3:Y:S01]  /*9c420*/  LDL.LU R246, [R1+0x47bc] ;  /* 0x0047bc0001f67983 */ /* 0x000ee20000300800 */
[----:B--2---:R-:W-:-:S03]  /*9c430*/  LOP3.LUT R30, R248, 0xffff, RZ, 0xc0, !PT ;  /* 0x0000fffff81e7812 */ /* 0x004fc600078ec0ff */
[----:B------:R-:W2:Y:S01]  /*9c440*/  LDL.LU R248, [R1+0x46c4] ;  /* 0x0046c40001f87983 */ /* 0x000ea20000300800 */
[----:B------:R-:W-:-:S03]  /*9c450*/  LOP3.LUT R29, R11, 0xffff, RZ, 0xc0, !PT ;  /* 0x0000ffff0b1d7812 */ /* 0x000fc600078ec0ff */
[----:B------:R-:W2:Y:S01]  /*9c460*/  LDL.LU R11, [R1+0xcfc] ;  /* 0x000cfc00010b7983 */ /* 0x000ea20000300800 */
[----:B------:R-:W-:-:S04]  /*9c470*/  PRMT R28, R30, 0x3340, R29 ;  /* 0x000033401e1c7816 */ /* 0x000fc8000000001d */
[----:B0-----:R-:W-:-:S05]  /*9c480*/  PRMT R10, R28, 0x5410, R25 ;  /* 0x000054101c0a7816 */ /* 0x001fca0000000019 */
[----:B------:R-:W-:Y:S04]  /*9c490*/  STL [R1+0x5118], R10 ;  /* 0x0051180a01007387 */ /* 0x000fe80000100800 */
[----:B------:R0:W-:Y:S02]  /*9c4a0*/  STL.64 [R1+0x980], R20 ;  /* 0x0009801401007387 */ /* 0x0001e40000100a00 */
[----:B0-----:R-:W-:-:S05]  /*9c4b0*/  IADD3 R20, P2, R242, R4, RZ ;  /* 0x00000004f2147210 */ /* 0x001fca0007f5e0ff */
[----:B------:R-:W-:Y:S01]  /*9c4c0*/  IMAD.X R21, R24, 0x1, R3, P2 ;  /* 0x0000000118157824 */ /* 0x000fe200010e0603 */
[----:B------:R-:W-:Y:S02]  /*9c4d0*/  SHF.R.U32.HI R24, RZ, 0x8, R29 ;  /* 0x00000008ff187819 */ /* 0x000fe4000001161d */
[----:B------:R-:W-:Y:S02]  /*9c4e0*/  LOP3.LUT R29, R244, 0xffff, RZ, 0xc0, !PT ;  /* 0x0000fffff41d7812 */ /* 0x000fe400078ec0ff */
[----:B------:R-:W-:Y:S04]  /*9c4f0*/  STL.64 [R1+0x978], R20 ;  /* 0x0009781401007387 */ /* 0x000fe80000100a00 */
[----:B------:R-:W2:Y:S01]  /*9c500*/  LDL.LU R244, [R1+0x4c44] ;  /* 0x004c440001f47983 */ /* 0x000ea20000300800 */
[----:B----4-:R-:W-:-:S03]  /*9c510*/  LOP3.LUT R28, R8, 0xffff, RZ, 0xc0, !PT ;  /* 0x0000ffff081c7812 */ /* 0x010fc600078ec0ff */
[----:B------:R-:W4:Y:S01]  /*9c520*/  LDL.LU R8, [R1+0x4764] ;  /* 0x0047640001087983 */ /* 0x000f220000300800 */
[----:B------:R-:W-:Y:S02]  /*9c530*/  SHF.R.U32.HI R25, RZ, 0x8, R30 ;  /* 0x00000008ff197819 */ /* 0x000fe4000001161e */
[----:B------:R-:W-:Y:S02]  /*9c540*/  LOP3.LUT R24, R24, 0xffff, RZ, 0xc0, !PT ;  /* 0x0000ffff18187812 */ /* 0x000fe400078ec0ff */
[----:B------:R-:W-:Y:S02]  /*9c550*/  LOP3.LUT R25, R25, 0xffff, RZ, 0xc0, !PT ;  /* 0x0000ffff19197812 */ /* 0x000fe400078ec0ff */
[----:B------:R-:W-:Y:S02]  /*9c560*/  LOP3.LUT R156, R156, 0xffff, RZ, 0xc0, !PT ;  /* 0x0000ffff9c9c7812 */ /* 0x000fe400078ec0ff */
[----:B------:R-:W-:Y:S02]  /*9c570*/  PRMT R121, R25, 0x3340, R24 ;  /* 0x0000334019797816 */ /* 0x000fe40000000018 */
[----:B------:R-:W-:-:S02]  /*9c580*/  PRMT R24, R156, 0x3340, R0 ;  /* 0x000033409c187816 */ /* 0x000fc40000000000 */
[----:B------:R-:W-:-:S04]  /*9c590*/  PRMT R25, R29, 0x3340, R28 ;  /* 0x000033401d197816 */ /* 0x000fc8000000001c */
[----:B------:R-:W-:Y:S02]  /*9c5a0*/  PRMT R10, R25, 0x5410, R24 ;  /* 0x00005410190a7816 */ /* 0x000fe40000000018 */
[----:B------:R-:W-:Y:S02]  /*9c5b0*/  SHF.R.U32.HI R25, RZ, 0x8, R29 ;  /* 0x00000008ff197819 */ /* 0x000fe4000001161d */
[----:B------:R-:W-:Y:S02]  /*9c5c0*/  SHF.R.U32.HI R24, RZ, 0x8, R28 ;  /* 0x00000008ff187819 */ /* 0x000fe4000001161c */
[----:B------:R-:W-:Y:S02]  /*9c5d0*/  LOP3.LUT R25, R25, 0xffff, RZ, 0xc0, !PT ;  /* 0x0000ffff19197812 */ /* 0x000fe400078ec0ff */
[----:B------:R-:W-:Y:S01]  /*9c5e0*/  LOP3.LUT R24, R24, 0xffff, RZ, 0xc0, !PT ;  /* 0x0000ffff18187812 */ /* 0x000fe200078ec0ff */
[----:B------:R0:W-:Y:S03]  /*9c5f0*/  STL [R1+0x5114], R10 ;  /* 0x0051140a01007387 */ /* 0x0001e60000100800 */
[----:B------:R-:W-:-:S02]  /*9c600*/  PRMT R12, R25, 0x3340, R24 ;  /* 0x00003340190c7816 */ /* 0x000fc40000000018 */
[----:B0-----:R-:W-:-:S03]  /*9c610*/  LOP3.LUT R10, R155, 0xffff, RZ, 0xc0, !PT ;  /* 0x0000ffff9b0a7812 */ /* 0x001fc600078ec0ff */
[----:B------:R-:W-:Y:S04]  /*9c620*/  STL [R1+0x4bc0], R12 ;  /* 0x004bc00c01007387 */ /* 0x000fe80000100800 */
[----:B------:R0:W-:Y:S01]  /*9c630*/  STL [R1+0x5180], R10 ;  /* 0x0051800a01007387 */ /* 0x0001e20000100800 */
[----:B---3--:R-:W-:-:S03]  /*9c640*/  LOP3.LUT R29, R246, 0xffff, RZ, 0xc0, !PT ;  /* 0x0000fffff61d7812 */ /* 0x008fc600078ec0ff */
[----:B------:R-:W3:Y:S01]  /*9c650*/  LDL.LU R246, [R1+0x4c60] ;  /* 0x004c600001f67983 */ /* 0x000ee20000300800 */
[----:B------:R-:W-:Y:S02]  /*9c660*/  PRMT R24, R10, 0x3340, R0 ;  /* 0x000033400a187816 */ /* 0x000fe40000000000 */
[----:B------:R-:W-:Y:S02]  /*9c670*/  LOP3.LUT R182, R182, 0xffff, RZ, 0xc0, !PT ;  /* 0x0000ffffb6b67812 */ /* 0x000fe400078ec0ff */
[----:B--2---:R-:W-:Y:S02]  /*9c680*/  LOP3.LUT R28, R248, 0xffff, RZ, 0xc0, !PT ;  /* 0x0000fffff81c7812 */ /* 0x004fe400078ec0ff */
[----:B------:R-:W2:Y:S02]  /*9c690*/  LDL.LU R248, [R1+0x4768] ;  /* 0x0047680001f87983 */ /* 0x000ea40000300800 */
[----:B------:R-:W-:Y:S02]  /*9c6a0*/  PRMT R25, R29, 0x3340, R28 ;  /* 0x000033401d197816 */ /* 0x000fe4000000001c */
[----:B------:R-:W-:-:S02]  /*9c6b0*/  SHF.R.U32.HI R29, RZ, 0x8, R29 ;  /* 0x00000008ff1d7819 */ /* 0x000fc4000001161d */
[----:B0-----:R-:W-:Y:S02]  /*9c6c0*/  PRMT R10, R25, 0x5410, R24 ;  /* 0x00005410190a7816 */ /* 0x001fe40000000018 */
[----:B------:R-:W-:Y:S02]  /*9c6d0*/  SHF.R.U32.HI R25, RZ, 0x8, R28 ;  /* 0x00000008ff197819 */ /* 0x000fe4000001161c */
[----:B------:R-:W-:Y:S02]  /*9c6e0*/  LOP3.LUT R28, R29, 0xffff, RZ, 0xc0, !PT ;  /* 0x0000ffff1d1c7812 */ /* 0x000fe400078ec0ff */
[----:B------:R-:W-:Y:S02]  /*9c6f0*/  LOP3.LUT R25, R25, 0xffff, RZ, 0xc0, !PT ;  /* 0x0000ffff19197812 */ /* 0x000fe400078ec0ff */
[----:B------:R-:W-:Y:S02]  /*9c700*/  SHF.R.S32.HI R24, RZ, 0x1f, R11 ;  /* 0x0000001fff187819 */ /* 0x000fe4000001140b */
[----:B------:R-:W-:Y:S01]  /*9c710*/  IADD3 R20, P2, R11, R2, RZ ;  /* 0x000000020b147210 */ /* 0x000fe20007f5e0ff */
[----:B------:R0:W-:Y:S04]  /*9c720*/  STL [R1+0x5108], R10 ;  /* 0x0051080a01007387 */ /* 0x0001e80000100800 */
[----:B------:R-:W-:Y:S01]  /*9c730*/  IMAD.X R21, R24, 0x1, R13, P2 ;  /* 0x0000000118157824 */ /* 0x000fe200010e060d */
[----:B0-----:R-:W-:-:S02]  /*9c740*/  PRMT R10, R28, 0x3340, R25 ;  /* 0x000033401c0a7816 */ /* 0x001fc40000000019 */
[----:B------:R-:W-:Y:S02]  /*9c750*/  PRMT R25, R182, 0x3340, R0 ;  /* 0x00003340b6197816 */ /* 0x000fe40000000000 */
[----:B------:R-:W-:Y:S04]  /*9c760*/  STL.64 [R1+0x970], R20 ;  /* 0x0009701401007387 */ /* 0x000fe80000100a00 */
[----:B------:R-:W-:Y:S01]  /*9c770*/  STL [R1+0x4f30], R10 ;  /* 0x004f300a01007387 */ /* 0x000fe20000100800 */
[----:B------:R-:W-:-:S03]  /*9c780*/  LOP3.LUT R30, R244, 0xffff, RZ, 0xc0, !PT ;  /* 0x0000fffff41e7812 */ /* 0x000fc600078ec0ff */
[----:B------:R-:W2:Y:S01]  /*9c790*/  LDL.LU R244, [R1+0x47c4] ;  /* 0x0047c40001f47983 */ /* 0x000ea20000300800 */
[----:B----4-:R-:W-:-:S04]  /*9c7a0*/  LOP3.LUT R29, R8, 0xffff, RZ, 0xc0, !PT ;  /* 0x0000ffff081d7812 */ /* 0x010fc800078ec0ff */
[----:B------:R-:W-:-:S04]  /*9c7b0*/  PRMT R28, R30, 0x3340, R29 ;  /* 0x000033401e1c7816 */ /* 0x000fc8000000001d */
[----:B------:R-:W-:-:S05]  /*9c7c0*/  PRMT R8, R28, 0x5410, R25 ;  /* 0x000054101c087816 */ /* 0x000fca0000000019 */
[----:B------:R0:W-:Y:S04]  /*9c7d0*/  STL [R1+0x500c], R8 ;  /* 0x00500c0801007387 */ /* 0x0001e80000100800 */
[----:B0-----:R-:W4:Y:S01]  /*9c7e0*/  LDL.LU R8, [R1+0x46d8] ;  /* 0x0046d80001087983 */ /* 0x001f220000300800 */
[----:B------:R-:W-:Y:S02]  /*9c7f0*/  SHF.R.U32.HI R28, RZ, 0x8, R30 ;  /* 0x00000008ff1c7819 */ /* 0x000fe4000001161e */
[----:B------:R-:W-:Y:S02]  /*9c800*/  SHF.R.U32.HI R25, RZ, 0x8, R29 ;  /* 0x00000008ff197819 */ /* 0x000fe4000001161d */
[----:B------:R-:W-:Y:S02]  /*9c810*/  IADD3 R20, P2, R11, R0, RZ ;  /* 0x000000000b147210 */ /* 0x000fe40007f5e0ff */
[----:B------:R-:W-:-:S02]  /*9c820*/  LOP3.LUT R28, R28, 0xffff, RZ, 0xc0, !PT ;  /* 0x0000ffff1c1c7812 */ /* 0x000fc400078ec0ff */
[----:B------:R-:W-:Y:S01]  /*9c830*/  LOP3.LUT R25, R25, 0xffff, RZ, 0xc0, !PT ;  /* 0x0000ffff19197812 */ /* 0x000fe200078ec0ff */
[----:B------:R-:W-:Y:S01]  /*9c840*/  IMAD.X R21, R24, 0x1, R7, P2 ;  /* 0x0000000118157824 */ /* 0x000fe200010e0607 */
[----:B------:R-:W-:Y:S02]  /*9c850*/  LOP3.LUT R181, R181, 0xffff, RZ, 0xc0, !PT ;  /* 0x0000ffffb5b57812 */ /* 0x000fe400078ec0ff */
[----:B------:R-:W-:Y:S02]  /*9c860*/  PRMT R120, R28, 0x3340, R25 ;  /* 0x000033401c787816 */ /* 0x000fe40000000019 */
[----:B------:R-:W-:Y:S01]  /*9c870*/  PRMT R25, R181, 0x3340, R0 ;  /* 0x00003340b5197816 */ /* 0x000fe20000000000 */
[----:B------:R0:W-:Y:S04]  /*9c880*/  STL.64 [R1+0x968], R20 ;  /* 0x0009681401007387 */ /* 0x0001e80000100a00 */
[----:B------:R-:W4:Y:S01]  /*9c890*/  LDL.LU R240, [R1+0x47c8] ;  /* 0x0047c80001f07983 */ /* 0x000f220000300800 */
[----:B---3--:R-:W-:-:S03]  /*9c8a0*/  LOP3.LUT R30, R246, 0xffff, RZ, 0xc0, !PT ;  /* 0x0000fffff61e7812 */ /* 0x008fc600078ec0ff */
[----:B------:R-:W3:Y:S01]  /*9c8b0*/  LDL.LU R242, [R1+0x46d4] ;  /* 0x0046d40001f27983 */ /* 0x000ee20000300800 */
[----:B0-----:R-:W-:-:S05]  /*9c8c0*/  IADD3 R20, P2, R11, R6, RZ ;  /* 0x000000060b147210 */ /* 0x001fca0007f5e0ff */
[----:B------:R-:W-:Y:S01]  /*9c8d0*/  IMAD.X R21, R24, 0x1, R5, P2 ;  /* 0x0000000118157824 */ /* 0x000fe200010e0605 */
[----:B--2---:R-:W-:-:S04]  /*9c8e0*/  LOP3.LUT R29, R248, 0xffff, RZ, 0xc0, !PT ;  /* 0x0000fffff81d7812 */ /* 0x004fc800078ec0ff */
[----:B------:R-:W-:-:S04]  /*9c8f0*/  PRMT R28, R30, 0x3340, R29 ;  /* 0x000033401e1c7816 */ /* 0x000fc8000000001d */
[----:B------:R-:W-:-:S05]  /*9c900*/  PRMT R10, R28, 0x5410, R25 ;  /* 0x000054101c0a7816 */ /* 0x000fca0000000019 */
[----:B------:R0:W-:Y:S04]  /*9c910*/  STL [R1+0x5004], R10 ;  /* 0x0050040a01007387 */ /* 0x0001e80000100800 */
[----:B------:R-:W2:Y:S01]  /*9c920*/  LDL.LU R246, [R1+0x4c9c] ;  /* 0x004c9c0001f67983 */ /* 0x000ea20000300800 */
[----:B0-----:R-:W-:-:S03]  /*9c930*/  IADD3 R10, P2, R11, R4, RZ ;  /* 0x000000040b0a7210 */ /* 0x001fc60007f5e0ff */
[----:B------:R-:W-:Y:S02]  /*9c940*/  STL.64 [R1+0x960], R20 ;  /* 0x0009601401007387 */ /* 0x000fe40000100a00 */
[----:B------:R-:W-:Y:S02]  /*9c950*/  IMAD.X R11, R24, 0x1, R3, P2 ;  /* 0x00000001180b7824 */ /* 0x000fe400010e0603 */
[----:B------:R-:W2:Y:S04]  /*9c960*/  LDL.LU R248, [R1+0x4770] ;  /* 0x0047700001f87983 */ /* 0x000ea80000300800 */
[----:B------:R0:W-:Y:S04]  /*9c970*/  STL.64 [R1+0x958], R10 ;  /* 0x0009580a01007387 */ /* 0x0001e80000100a00 */
[----:B0-----:R-:W2:Y:S01]  /*9c980*/  LDL.LU R11, [R1+0x4ca0] ;  /* 0x004ca000010b7983 */ /* 0x001ea20000300800 */
[----:B----4-:R-:W-:-:S03]  /*9c990*/  LOP3.LUT R28, R8, 0xffff, RZ, 0xc0, !PT ;  /* 0x0000ffff081c7812 */ /* 0x010fc600078ec0ff */
[----:B------:R-:W4:Y:S01]  /*9c9a0*/  LDL.LU R8, [R1+0x476c] ;  /* 0x00476c0001087983 */ /* 0x000f220000300800 */
[----:B------:R-:W-:Y:S02]  /*9c9b0*/  SHF.R.U32.HI R25, RZ, 0x8, R30 ;  /* 0x00000008ff197819 */ /* 0x000fe4000001161e */
[----:B------:R-:W-:Y:S02]  /*9c9c0*/  SHF.R.U32.HI R24, RZ, 0x8, R29 ;  /* 0x00000008ff187819 */ /* 0x000fe4000001161d */
[----:B------:R-:W-:Y:S02]  /*9c9d0*/  LOP3.LUT R25, R25, 0xffff, RZ, 0xc0, !PT ;  /* 0x0000ffff19197812 */ /* 0x000fe400078ec0ff */
[----:B------:R-:W-:Y:S02]  /*9c9e0*/  LOP3.LUT R24, R24, 0xffff, RZ, 0xc0, !PT ;  /* 0x0000ffff18187812 */ /* 0x000fe400078ec0ff */
[----:B------:R-:W-:Y:S02]  /*9c9f0*/  LOP3.LUT R29, R244, 0xffff, RZ, 0xc0, !PT ;  /* 0x0000fffff41d7812 */ /* 0x000fe400078ec0ff */
[----:B------:R-:W-:Y:S01]  /*9ca00*/  LOP3.LUT R157, R157, 0xffff, RZ, 0xc0, !PT ;  /* 0x0000ffff9d9d7812 */ /* 0x000fe200078ec0ff */
[----:B------:R-:W4:Y:S01]  /*9ca10*/  LDL.LU R244, [R1+0xcf8] ;  /* 0x000cf80001f47983 */ /* 0x000f220000300800 */
[----:B------:R-:W-:-:S02]  /*9ca20*/  PRMT R118, R25, 0x3340, R24 ;  /* 0x0000334019767816 */ /* 0x000fc40000000018 */
[----:B------:R-:W-:Y:S02]  /*9ca30*/  PRMT R24, R157, 0x3340, R0 ;  /* 0x000033409d187816 */ /* 0x000fe40000000000 */
[----:B------:R-:W-:-:S04]  /*9ca40*/  PRMT R25, R29, 0x3340, R28 ;  /* 0x000033401d197816 */ /* 0x000fc8000000001c */
[----:B------:R-:W-:Y:S02]  /*9ca50*/  PRMT R10, R25, 0x5410, R24 ;  /* 0x00005410190a7816 */ /* 0x000fe40000000018 */
[----:B------:R-:W-:Y:S02]  /*9ca60*/  SHF.R.U32.HI R25, RZ, 0x8, R29 ;  /* 0x00000008ff197819 */ /* 0x000fe4000001161d */
[----:B------:R-:W-:Y:S02]  /*9ca70*/  SHF.R.U32.HI R24, RZ, 0x8, R28 ;  /* 0x00000008ff187819 */ /* 0x000fe4000001161c */
[----:B------:R-:W-:Y:S02]  /*9ca80*/  LOP3.LUT R25, R25, 0xffff, RZ, 0xc0, !PT ;  /* 0x0000ffff19197812 */ /* 0x000fe400078ec0ff */
[----:B------:R-:W-:Y:S02]  /*9ca90*/  LOP3.LUT R24, R24, 0xffff, RZ, 0xc0, !PT ;  /* 0x0000ffff18187812 */ /* 0x000fe400078ec0ff */
[----:B------:R-:W-:-:S02]  /*9caa0*/  LOP3.LUT R112, R240, 0xffff, RZ, 0xc0, !PT ;  /* 0x0000fffff0707812 */ /* 0x000fc400078ec0ff */
[----:B---3--:R-:W-:Y:S02]  /*9cab0*/  LOP3.LUT R124, R242, 0xffff, RZ, 0xc0, !PT ;  /* 0x0000fffff27c7812 */ /* 0x008fe400078ec0ff */
[----:B------:R-:W-:Y:S02]  /*9cac0*/  PRMT R117, R25, 0x3340, R24 ;  /* 0x0000334019757816 */ /* 0x000fe40000000018 */
[----:B------:R-:W-:Y:S02]  /*9cad0*/  SHF.R.U32.HI R25, RZ, 0x8, R112 ;  /* 0x00000008ff197819 */ /* 0x000fe40000011670 */
[----:B------:R-:W-:Y:S02]  /*9cae0*/  SHF.R.U32.HI R24, RZ, 0x8, R124 ;  /* 0x00000008ff187819 */ /* 0x000fe4000001167c */
[----:B------:R-:W-:Y:S02]  /*9caf0*/  LOP3.LUT R25, R25, 0xffff, RZ, 0xc0, !PT ;  /* 0x0000ffff19197812 */ /* 0x000fe400078ec0ff */
[----:B------:R-:W-:Y:S01]  /*9cb00*/  LOP3.LUT R24, R24, 0xffff, RZ, 0xc0, !PT ;  /* 0x0000ffff18187812 */ /* 0x000fe200078ec0ff */
[----:B------:R0:W-:Y:S03]  /*9cb10*/  STL [R1+0x50f0], R10 ;  /* 0x0050f00a01007387 */ /* 0x0001e60000100800 */
[----:B0-----:R-:W-:-:S05]  /*9cb20*/  PRMT R10, R25, 0x3340, R24 ;  /* 0x00003340190a7816 */ /* 0x001fca0000000018 */
[----:B------:R0:W-:Y:S01]  /*9cb30*/  STL [R1+0x4c44], R10 ;  /* 0x004c440a01007387 */ /* 0x0001e20000100800 */
[----:B--2---:R-:W-:-:S03]  /*9cb40*/  LOP3.LUT R29, R248, 0xffff, RZ, 0xc0, !PT ;  /* 0x0000fffff81d7812 */ /* 0x004fc600078ec0ff */
[----:B------:R-:W2:Y:S01]  /*9cb50*/  LDL.LU R248, [R1+0x47cc] ;  /* 0x0047cc0001f87983 */ /* 0x000ea20000300800 */
[----:B----4-:R-:W-:-:S03]  /*9cb60*/  LOP3.LUT R28, R8, 0xffff, RZ, 0xc0, !PT ;  /* 0x0000ffff081c7812 */ /* 0x010fc600078ec0ff */
[----:B------:R-:W3:Y:S01]  /*9cb70*/  LDL.LU R8, [R1+0x46dc] ;  /* 0x0046dc0001087983 */ /* 0x000ee20000300800 */
[----:B------:R-:W-:Y:S02]  /*9cb80*/  LOP3.LUT R34, R246, 0xffff, RZ, 0xc0, !PT ;  /* 0x0000fffff6227812 */ /* 0x000fe400078ec0ff */
[----:B------:R-:W-:Y:S02]  /*9cb90*/  LOP3.LUT R186, R186, 0xffff, RZ, 0xc0, !PT ;  /* 0x0000ffffbaba7812 */ /* 0x000fe400078ec0ff */
[----:B------:R-:W-:Y:S02]  /*9cba0*/  PRMT R25, R34, 0x3340, R29 ;  /* 0x0000334022197816 */ /* 0x000fe4000000001d */
[----:B------:R-:W-:Y:S02]  /*9cbb0*/  PRMT R24, R186, 0x3340, R0 ;  /* 0x00003340ba187816 */ /* 0x000fe40000000000 */
[----:B------:R-:W-:Y:S02]  /*9cbc0*/  LOP3.LUT R30, R11, 0xffff, RZ, 0xc0, !PT ;  /* 0x0000ffff0b1e7812 */ /* 0x000fe400078ec0ff */
[----:B------:R-:W-:-:S02]  /*9cbd0*/  LOP3.LUT R183, R183, 0xffff, RZ, 0xc0, !PT ;  /* 0x0000ffffb7b77812 */ /* 0x000fc400078ec0ff */
[----:B0-----:R-:W-:Y:S02]  /*9cbe0*/  PRMT R10, R25, 0x5410, R24 ;  /* 0x00005410190a7816 */ /* 0x001fe40000000018 */
[----:B------:R-:W-:Y:S02]  /*9cbf0*/  PRMT R24, R183, 0x3340, R0 ;  /* 0x00003340b7187816 */ /* 0x000fe40000000000 */
[----:B------:R-:W-:Y:S01]  /*9cc00*/  PRMT R25, R30, 0x3340, R28 ;  /* 0x000033401e197816 */ /* 0x000fe2000000001c */
[----:B------:R0:W-:Y:S03]  /*9cc10*/  STL [R1+0x4ff4], R10 ;  /* 0x004ff40a01007387 */ /* 0x0001e60000100800 */
[----:B------:R-:W-:Y:S02]  /*9cc20*/  PRMT R20, R25, 0x5410, R24 ;  /* 0x0000541019147816 */ /* 0x000fe40000000018 */
[----:B------:R-:W-:-:S02]  /*9cc30*/  SHF.R.S32.HI R24, RZ, 0x1f, R244 ;  /* 0x0000001fff187819 */ /* 0x000fc400000114f4 */
[----:B0-----:R-:W-:Y:S01]  /*9cc40*/  IADD3 R10, P2, R244, R2, RZ ;  /* 0x00000002f40a7210 */ /* 0x001fe20007f5e0ff */
[----:B------:R-:W-:Y:S04]  /*9cc50*/  STL [R1+0x530c], R20 ;  /* 0x00530c1401007387 */ /* 0x000fe80000100800 */
[----:B------:R-:W-:Y:S01]  /*9cc60*/  IMAD.X R11, R24, 0x1, R13, P2 ;  /* 0x00000001180b7824 */ /* 0x000fe200010e060d */
[----:B------:R-:W4:Y:S01]  /*9cc70*/  LDL.LU R246, [R1+0x47d0] ;  /* 0x0047d00001f67983 */ /* 0x000f220000300800 */
[----:B------:R-:W-:-:S03]  /*9cc80*/  SHF.R.U32.HI R37, RZ, 0x8, R34 ;  /* 0x00000008ff257819 */ /* 0x000fc60000011622 */
[----:B------:R0:W-:Y:S01]  /*9cc90*/  STL.64 [R1+0x948], R10 ;  /* 0x0009480a01007387 */ /* 0x0001e20000100a00 */
[----:B------:R-:W-:Y:S02]  /*9cca0*/  SHF.R.U32.HI R34, RZ, 0x8, R29 ;  /* 0x00000008ff227819 */ /* 0x000fe4000001161d */
[----:B------:R-:W-:Y:S02]  /*9ccb0*/  SHF.R.U32.HI R30, RZ, 0x8, R30 ;  /* 0x00000008ff1e7819 */ /* 0x000fe4000001161e */
[----:B------:R-:W-:Y:S01]  /*9ccc0*/  SHF.R.U32.HI R25, RZ, 0x8, R28 ;  /* 0x00000008ff197819 */ /* 0x000fe2000001161c */
[----:B0-----:R-:W4:Y:S01]  /*9ccd0*/  LDL.LU R11, [R1+0x46e4] ;  /* 0x0046e400010b7983 */ /* 0x001f220000300800 */
[----:B------:R-:W-:Y:S02]  /*9cce0*/  LOP3.LUT R29, R37, 0xffff, RZ, 0xc0, !PT ;  /* 0x0000ffff251d7812 */ /* 0x000fe400078ec0ff */
[----:B------:R-:W-:Y:S02]  /*9ccf0*/  LOP3.LUT R28, R34, 0xffff, RZ, 0xc0, !PT ;  /* 0x0000ffff221c7812 */ /* 0x000fe400078ec0ff */
[----:B------:R-:W-:-:S02]  /*9cd00*/  LOP3.LUT R30, R30, 0xffff, RZ, 0xc0, !PT ;  /* 0x0000ffff1e1e7812 */ /* 0x000fc400078ec0ff */
[----:B------:R-:W-:Y:S02]  /*9cd10*/  LOP3.LUT R25, R25, 0xffff, RZ, 0xc0, !PT ;  /* 0x0000ffff19197812 */ /* 0x000fe400078ec0ff */
[----:B------:R-:W-:Y:S02]  /*9cd20*/  IADD3 R20, P2, R244, R0, RZ ;  /* 0x00000000f4147210 */ /* 0x000fe40007f5e0ff */
[----:B------:R-:W-:Y:S02]  /*9cd30*/  PRMT R12, R29, 0x3340, R28 ;  /* 0x000033401d0c7816 */ /* 0x000fe4000000001c */
[----:B------:R-:W-:Y:S01]  /*9cd40*/  PRMT R10, R30, 0x3340, R25 ;  /* 0x000033401e0a7816 */ /* 0x000fe20000000019 */
[----:B------:R-:W-:Y:S02]  /*9cd50*/  IMAD.X R21, R24, 0x1, R7, P2 ;  /* 0x0000000118157824 */ /* 0x000fe400010e0607 */
[----:B------:R-:W-:Y:S04]  /*9cd60*/  STL [R1+0x4bb0], R12 ;  /* 0x004bb00c01007387 */ /* 0x000fe80000100800 */
[----:B------:R-:W-:Y:S04]  /*9cd70*/  STL [R1+0x47c8], R10 ;  /* 0x0047c80a01007387 */ /* 0x000fe80000100800 */
[----:B------:R0:W-:Y:S01]  /*9cd80*/  STL.64 [R1+0x950], R20 ;  /* 0x0009501401007387 */ /* 0x0001e20000100a00 */
[----:B--2---:R-:W-:-:S03]  /*9cd90*/  LOP3.LUT R30, R248, 0xffff, RZ, 0xc0, !PT ;  /* 0x0000fffff81e7812 */ /* 0x004fc600078ec0ff */
[----:B------:R-:W2:Y:S01]  /*9cda0*/  LDL.LU R248, [R1+0x4cdc] ;  /* 0x004cdc0001f87983 */ /* 0x000ea20000300800 */
[----:B---3--:R-:W-:-:S03]  /*9cdb0*/  LOP3.LUT R29, R8, 0xffff, RZ, 0xc0, !PT ;  /* 0x0000ffff081d7812 */ /* 0x008fc600078ec0ff */
[----:B------:R-:W3:Y:S01]  /*9cdc0*/  LDL.LU R8, [R1+0x4778] ;  /* 0x0047780001087983 */ /* 0x000ee20000300800 */
[----:B------:R-:W-:Y:S02]  /*9cdd0*/  LOP3.LUT R158, R158, 0xffff, RZ, 0xc0, !PT ;  /* 0x0000ffff9e9e7812 */ /* 0x000fe400078ec0ff */
[----:B------:R-:W-:Y:S02]  /*9cde0*/  PRMT R28, R30, 0x3340, R29 ;  /* 0x000033401e1c7816 */ /* 0x000fe4000000001d */
[----:B------:R-:W-:Y:S02]  /*9cdf0*/  PRMT R25, R158, 0x3340, R0 ;  /* 0x000033409e197816 */ /* 0x000fe40000000000 */
[----:B0-----:R-:W-:Y:S02]  /*9ce00*/  IADD3 R20, P2, R244, R6, RZ ;  /* 0x00000006f4147210 */ /* 0x001fe40007f5e0ff */
[----:B------:R-:W-:-:S03]  /*9ce10*/  PRMT R249, R28, 0x5410, R25 ;  /* 0x000054101cf97816 */ /* 0x000fc60000000019 */
[----:B------:R-:W-:Y:S02]  /*9ce20*/  IMAD.X R21, R24, 0x1, R5, P2 ;  /* 0x0000000118157824 */ /* 0x000fe400010e0605 */
[----:B------:R-:W-:Y:S04]  /*9ce30*/  STL [R1+0x5310], R249 ;  /* 0x005310f901007387 */ /* 0x000fe80000100800 */
[----:B------:R0:W-:Y:S01]  /*9ce40*/  STL.64 [R1+0x940], R20 ;  /* 0x0009401401007387 */ /* 0x0001e20000100a00 */
[----:B------:R-:W-:Y:S02]  /*9ce50*/  SHF.R.U32.HI R25, RZ, 0x8, R30 ;  /* 0x00000008ff197819 */ /* 0x000fe4000001161e */
[----:B0-----:R-:W-:-:S05]  /*9ce60*/  IADD3 R20, P2, R244, R4, RZ ;  /* 0x00000004f4147210 */ /* 0x001fca0007f5e0ff */
[----:B------:R-:W-:Y:S01]  /*9ce70*/  IMAD.X R21, R24, 0x1, R3, P2 ;  /* 0x0000000118157824 */ /* 0x000fe200010e0603 */
[----:B------:R-:W-:Y:S02]  /*9ce80*/  SHF.R.U32.HI R24, RZ, 0x8, R29 ;  /* 0x00000008ff187819 */ /* 0x000fe4000001161d */
[----:B------:R-:W-:Y:S02]  /*9ce90*/  LOP3.LUT R25, R25, 0xffff, RZ, 0xc0, !PT ;  /* 0x0000ffff19197812 */ /* 0x000fe400078ec0ff */
[----:B------:R-:W-:Y:S01]  /*9cea0*/  LOP3.LUT R24, R24, 0xffff, RZ, 0xc0, !PT ;  /* 0x0000ffff18187812 */ /* 0x000fe200078ec0ff */
[----:B------:R-:W-:Y:S03]  /*9ceb0*/  STL.64 [R1+0x938], R20 ;  /* 0x0009381401007387 */ /* 0x000fe60000100a00 */
[----:B------:R-:W-:Y:S01]  /*9cec0*/  PRMT R10, R25, 0x3340, R24 ;  /* 0x00003340190a7816 */ /* 0x000fe20000000018 */
[----:B------:R-:W3:Y:S01]  /*9ced0*/  LDL.LU R244, [R1+0x4cf0] ;  /* 0x004cf00001f47983 */ /* 0x000ee20000300800 */
[----:B----4-:R-:W-:-:S03]  /*9cee0*/  LOP3.LUT R25, R246, 0xffff, RZ, 0xc0, !PT ;  /* 0x0000fffff6197812 */ /* 0x010fc600078ec0ff */
[----:B------:R0:W-:Y:S04]  /*9cef0*/  STL [R1+0x47cc], R10 ;  /* 0x0047cc0a01007387 */ /* 0x0001e80000100800 */
[----:B------:R-:W4:Y:S01]  /*9cf00*/  LDL.LU R246, [R1+0x4774] ;  /* 0x0047740001f67983 */ /* 0x000f220000300800 */
[----:B------:R-:W-:Y:S02]  /*9cf10*/  LOP3.LUT R24, R11, 0xffff, RZ, 0xc0, !PT ;  /* 0x0000ffff0b187812 */ /* 0x000fe400078ec0ff */
[----:B------:R-:W-:Y:S01]  /*9cf20*/  SHF.R.U32.HI R28, RZ, 0x8, R25 ;  /* 0x00000008ff1c7819 */ /* 0x000fe20000011619 */
[----:B------:R-:W4:Y:S01]  /*9cf30*/  LDL.LU R11, [R1+0xcf4] ;  /* 0x000cf400010b7983 */ /* 0x000f220000300800 */
[--C-:B------:R-:W-:Y:S02]  /*9cf40*/  PRMT R142, R25, 0x3340, R24.reuse ;  /* 0x00003340198e7816 */ /* 0x100fe40000000018 */
[----:B------:R-:W-:-:S02]  /*9cf50*/  SHF.R.U32.HI R24, RZ, 0x8, R24 ;  /* 0x00000008ff187819 */ /* 0x000fc40000011618 */
[----:B------:R-:W-:Y:S02]  /*9cf60*/  LOP3.LUT R25, R28, 0xffff, RZ, 0xc0, !PT ;  /* 0x0000ffff1c197812 */ /* 0x000fe400078ec0ff */
[----:B------:R-:W-:-:S04]  /*9cf70*/  LOP3.LUT R24, R24, 0xffff, RZ, 0xc0, !PT ;  /* 0x0000ffff18187812 */ /* 0x000fc800078ec0ff */
[----:B0-----:R-:W-:-:S05]  /*9cf80*/  PRMT R10, R25, 0x3340, R24 ;  /* 0x00003340190a7816 */ /* 0x001fca0000000018 */
[----:B------:R0:W-:Y:S01]  /*9cf90*/  STL [R1+0x47c0], R10 ;  /* 0x0047c00a01007387 */ /* 0x0001e20000100800 */
[----:B--2---:R-:W-:-:S03]  /*9cfa0*/  LOP3.LUT R29, R248, 0xffff, RZ, 0xc0, !PT ;  /* 0x0000fffff81d7812 */ /* 0x004fc600078ec0ff */
[----:B------:R-:W2:Y:S01]  /*9cfb0*/  LDL.LU R248, [R1+0x47d4] ;  /* 0x0047d40001f87983 */ /* 0x000ea20000300800 */
[----:B---3--:R-:W-:-:S03]  /*9cfc0*/  LOP3.LUT R28, R8, 0xffff, RZ, 0xc0, !PT ;  /* 0x0000ffff081c7812 */ /* 0x008fc600078ec0ff */
[----:B------:R-:W3:Y:S01]  /*9cfd0*/  LDL.LU R8, [R1+0x46e8] ;  /* 0x0046e80001087983 */ /* 0x000ee20000300800 */
[----:B------:R-:W-:Y:S02]  /*9cfe0*/  LOP3.LUT R188, R188, 0xffff, RZ, 0xc0, !PT ;  /* 0x0000ffffbcbc7812 */ /* 0x000fe400078ec0ff */
        /* <DEDUP_REMOVED lines=8> */
[----:B0-----:R-:W-:Y:S02]  /*9d070*/  PRMT R10, R25, 0x3340, R24 ;  /* 0x00003340190a7816 */ /* 0x001fe40000000018 */
[----:B------:R-:W-:Y:S02]  /*9d080*/  PRMT R24, R187, 0x3340, R0 ;  /* 0x00003340bb187816 */ /* 0x000fe40000000000 */
[----:B------:R-:W-:-:S04]  /*9d090*/  SHF.R.U32.HI R188, RZ, 0x8, R188 ;  /* 0x00000008ffbc7819 */ /* 0x000fc800000116bc */
[----:B------:R-:W-:Y:S02]  /*9d0a0*/  LOP3.LUT R188, R188, 0xffff, RZ, 0xc0, !PT ;  /* 0x0000ffffbcbc7812 */ /* 0x000fe400078ec0ff */
[----:B------:R-:W-:Y:S02]  /*9d0b0*/  LOP3.LUT R29, R244, 0xffff, RZ, 0xc0, !PT ;  /* 0x0000fffff41d7812 */ /* 0x000fe400078ec0ff */
[----:B----4-:R-:W-:-:S04]  /*9d0c0*/  LOP3.LUT R28, R246, 0xffff, RZ, 0xc0, !PT ;  /* 0x0000fffff61c7812 */ /* 0x010fc800078ec0ff */
[----:B------:R-:W-:Y:S02]  /*9d0d0*/  PRMT R25, R29, 0x3340, R28 ;  /* 0x000033401d197816 */ /* 0x000fe4000000001c */
[----:B------:R-:W-:Y:S02]  /*9d0e0*/  IADD3 R20, P2, R11, R2, RZ ;  /* 0x000000020b147210 */ /* 0x000fe40007f5e0ff */
[----:B------:R-:W-:Y:S02]  /*9d0f0*/  PRMT R235, R25, 0x5410, R24 ;  /* 0x0000541019eb7816 */ /* 0x000fe40000000018 */
[----:B------:R-:W-:Y:S02]  /*9d100*/  SHF.R.S32.HI R24, RZ, 0x1f, R11 ;  /* 0x0000001fff187819 */ /* 0x000fe4000001140b */
[----:B------:R-:W-:Y:S02]  /*9d110*/  SHF.R.U32.HI R29, RZ, 0x8, R29 ;  /* 0x00000008ff1d7819 */ /* 0x000fe4000001161d */
[----:B------:R-:W-:Y:S01]  /*9d120*/  SHF.R.U32.HI R25, RZ, 0x8, R28 ;  /* 0x00000008ff197819 */ /* 0x000fe2000001161c */
[----:B------:R-:W-:Y:S01]  /*9d130*/  IMAD.X R21, R24, 0x1, R13, P2 ;  /* 0x0000000118157824 */ /* 0x000fe200010e060d */
[----:B------:R-:W-:-:S02]  /*9d140*/  LOP3.LUT R28, R29, 0xffff, RZ, 0xc0, !PT ;  /* 0x0000ffff1d1c7812 */ /* 0x000fc400078ec0ff */
[----:B------:R-:W-:Y:S01]  /*9d150*/  LOP3.LUT R25, R25, 0xffff, RZ, 0xc0, !PT ;  /* 0x0000ffff19197812 */ /* 0x000fe200078ec0ff */
[----:B------:R-:W-:Y:S01]  /*9d160*/  STL [R1+0x5314], R221 ;  /* 0x005314dd01007387 */ /* 0x000fe20000100800 */
[----:B------:R-:W-:-:S03]  /*9d170*/  PRMT R188, R188, 0x3340, R0 ;  /* 0x00003340bcbc7816 */ /* 0x000fc60000000000 */
[----:B------:R0:W-:Y:S04]  /*9d180*/  STL [R1+0x47c4], R10 ;  /* 0x0047c40a01007387 */ /* 0x0001e80000100800 */
[----:B------:R-:W-:Y:S04]  /*9d190*/  STL [R1+0x5318], R235 ;  /* 0x005318eb01007387 */ /* 0x000fe80000100800 */
[----:B------:R1:W-:Y:S01]  /*9d1a0*/  STL.64 [R1+0x930], R20 ;  /* 0x0009301401007387 */ /* 0x0003e20000100a00 */
[----:B0-----:R-:W-:-:S03]  /*9d1b0*/  PRMT R10, R28, 0x3340, R25 ;  /* 0x000033401c0a7816 */ /* 0x001fc60000000019 */
[----:B------:R-:W-:Y:S04]  /*9d1c0*/  STL [R1+0x54ec], R188 ;  /* 0x0054ecbc01007387 */ /* 0x000fe80000100800 */
[----:B------:R-:W4:Y:S04]  /*9d1d0*/  LDL.LU R240, [R1+0x47d8] ;  /* 0x0047d80001f07983 */ /* 0x000f280000300800 */
[----:B------:R0:W-:Y:S04]  /*9d1e0*/  STL [R1+0x47bc], R10 ;  /* 0x0047bc0a01007387 */ /* 0x0001e80000100800 */
[----:B------:R-:W4:Y:S01]  /*9d1f0*/  LDL.LU R242, [R1+0x46ec] ;  /* 0x0046ec0001f27983 */ /* 0x000f220000300800 */
[----:B--2---:R-:W-:-:S03]  /*9d200*/  LOP3.LUT R30, R248, 0xffff, RZ, 0xc0, !PT ;  /* 0x0000fffff81e7812 */ /* 0x004fc600078ec0ff */
[----:B------:R-:W2:Y:S01]  /*9d210*/  LDL.LU R248, [R1+0x4d1c] ;  /* 0x004d1c0001f87983 */ /* 0x000ea20000300800 */
[----:B---3--:R-:W-:-:S03]  /*9d220*/  LOP3.LUT R29, R8, 0xffff, RZ, 0xc0, !PT ;  /* 0x0000ffff081d7812 */ /* 0x008fc600078ec0ff */
[----:B------:R-:W3:Y:S01]  /*9d230*/  LDL.LU R8, [R1+0x4780] ;  /* 0x0047800001087983 */ /* 0x000ee20000300800 */
[----:B------:R-:W-:Y:S02]  /*9d240*/  LOP3.LUT R160, R160, 0xffff, RZ, 0xc0, !PT ;  /* 0x0000ffffa0a07812 */ /* 0x000fe400078ec0ff */
[----:B------:R-:W-:Y:S02]  /*9d250*/  PRMT R28, R30, 0x3340, R29 ;  /* 0x000033401e1c7816 */ /* 0x000fe4000000001d */
[----:B------:R-:W-:Y:S02]  /*9d260*/  PRMT R25, R160, 0x3340, R0 ;  /* 0x00003340a0197816 */ /* 0x000fe40000000000 */
[----:B-1----:R-:W-:Y:S02]  /*9d270*/  IADD3 R20, P2, R11, R0, RZ ;  /* 0x000000000b147210 */ /* 0x002fe40007f5e0ff */
[----:B------:R-:W-:Y:S02]  /*9d280*/  PRMT R251, R28, 0x5410, R25 ;  /* 0x000054101cfb7816 */ /* 0x000fe40000000019 */
[----:B------:R-:W-:Y:S01]  /*9d290*/  SHF.R.U32.HI R189, RZ, 0x8, R187 ;  /* 0x00000008ffbd7819 */ /* 0x000fe200000116bb */
[----:B------:R-:W-:Y:S01]  /*9d2a0*/  IMAD.X R21, R24, 0x1, R7, P2 ;  /* 0x0000000118157824 */ /* 0x000fe200010e0607 */
[----:B------:R-:W-:-:S02]  /*9d2b0*/  SHF.R.U32.HI R28, RZ, 0x8, R30 ;  /* 0x00000008ff1c7819 */ /* 0x000fc4000001161e */
[----:B------:R-:W-:Y:S01]  /*9d2c0*/  SHF.R.U32.HI R25, RZ, 0x8, R29 ;  /* 0x00000008ff197819 */ /* 0x000fe2000001161d */
[----:B------:R-:W-:Y:S01]  /*9d2d0*/  STL [R1+0x531c], R251 ;  /* 0x00531cfb01007387 */ /* 0x000fe20000100800 */
[----:B------:R-:W-:Y:S02]  /*9d2e0*/  LOP3.LUT R189, R189, 0xffff, RZ, 0xc0, !PT ;  /* 0x0000ffffbdbd7812 */ /* 0x000fe400078ec0ff */
[----:B------:R-:W-:Y:S01]  /*9d2f0*/  LOP3.LUT R28, R28, 0xffff, RZ, 0xc0, !PT ;  /* 0x0000ffff1c1c7812 */ /* 0x000fe200078ec0ff */
[----:B------:R1:W-:Y:S01]  /*9d300*/  STL.64 [R1+0x928], R20 ;  /* 0x0009281401007387 */ /* 0x0003e20000100a00 */
[----:B------:R-:W-:Y:S02]  /*9d310*/  LOP3.LUT R25, R25, 0xffff, RZ, 0xc0, !PT ;  /* 0x0000ffff19197812 */ /* 0x000fe400078ec0ff */
[----:B------:R-:W-:Y:S02]  /*9d320*/  PRMT R189, R189, 0x3340, R0 ;  /* 0x00003340bdbd7816 */ /* 0x000fe40000000000 */
[----:B0-----:R-:W-:-:S02]  /*9d330*/  PRMT R10, R28, 0x3340, R25 ;  /* 0x000033401c0a7816 */ /* 0x001fc40000000019 */
[C---:B-1----:R-:W-:Y:S01]  /*9d340*/  IADD3 R20, P2, R11.reuse, R6, RZ ;  /* 0x000000060b147210 */ /* 0x042fe20007f5e0ff */
[----:B------:R-:W-:Y:S04]  /*9d350*/  STL [R1+0x54f0], R189 ;  /* 0x0054f0bd01007387 */ /* 0x000fe80000100800 */
[----:B------:R-:W-:Y:S01]  /*9d360*/  IMAD.X R21, R24, 0x1, R5, P2 ;  /* 0x0000000118157824 */ /* 0x000fe200010e0605 */
[----:B------:R0:W-:Y:S04]  /*9d370*/  STL [R1+0x47b8], R10 ;  /* 0x0047b80a01007387 */ /* 0x0001e80000100800 */
[----:B------:R-:W4:Y:S04]  /*9d380*/  LDL.LU R244, [R1+0x4d34] ;  /* 0x004d340001f47983 */ /* 0x000f280000300800 */
[----:B------:R-:W-:Y:S01]  /*9d390*/  STL.64 [R1+0x920], R20 ;  /* 0x0009201401007387 */ /* 0x000fe20000100a00 */
[----:B0-----:R-:W-:-:S03]  /*9d3a0*/  IADD3 R10, P2, R11, R4, RZ ;  /* 0x000000040b0a7210 */ /* 0x001fc60007f5e0ff */
[----:B------:R-:W4:Y:S02]  /*9d3b0*/  LDL.LU R246, [R1+0x477c] ;  /* 0x00477c0001f67983 */ /* 0x000f240000300800 */
[----:B------:R-:W-:-:S05]  /*9d3c0*/  IMAD.X R11, R24, 0x1, R3, P2 ;  /* 0x00000001180b7824 */ /* 0x000fca00010e0603 */
[----:B------:R0:W-:Y:S04]  /*9d3d0*/  STL.64 [R1+0x918], R10 ;  /* 0x0009180a01007387 */ /* 0x0001e80000100a00 */
[----:B0-----:R-:W4:Y:S01]  /*9d3e0*/  LDL.LU R11, [R1+0xcf0] ;  /* 0x000cf000010b7983 */ /* 0x001f220000300800 */
[----:B--2---:R-:W-:-:S03]  /*9d3f0*/  LOP3.LUT R30, R248, 0xffff, RZ, 0xc0, !PT ;  /* 0x0000fffff81e7812 */ /* 0x004fc600078ec0ff */
[----:B------:R-:W2:Y:S01]  /*9d400*/  LDL.LU R248, [R1+0x47dc] ;  /* 0x0047dc0001f87983 */ /* 0x000ea20000300800 */
[----:B---3--:R-:W-:-:S03]  /*9d410*/  LOP3.LUT R28, R8, 0xffff, RZ, 0xc0, !PT ;  /* 0x0000ffff081c7812 */ /* 0x008fc600078ec0ff */
[----:B------:R-:W3:Y:S01]  /*9d420*/  LDL.LU R8, [R1+0x46f0] ;  /* 0x0046f00001087983 */ /* 0x000ee20000300800 */
[----:B----4-:R-:W-:Y:S02]  /*9d430*/  LOP3.LUT R34, R240, 0xffff, RZ, 0xc0, !PT ;  /* 0x0000fffff0227812 */ /* 0x010fe400078ec0ff */
[----:B------:R-:W-:Y:S02]  /*9d440*/  LOP3.LUT R188, R161, 0xffff, RZ, 0xc0, !PT ;  /* 0x0000ffffa1bc7812 */ /* 0x000fe400078ec0ff */
[----:B------:R-:W-:Y:S02]  /*9d450*/  LOP3.LUT R29, R242, 0xffff, RZ, 0xc0, !PT ;  /* 0x0000fffff21d7812 */ /* 0x000fe400078ec0ff */
[----:B------:R-:W-:Y:S02]  /*9d460*/  PRMT R24, R188, 0x3340, R0 ;  /* 0x00003340bc187816 */ /* 0x000fe40000000000 */
[----:B------:R-:W-:Y:S02]  /*9d470*/  PRMT R25, R34, 0x3340, R29 ;  /* 0x0000334022197816 */ /* 0x000fe4000000001d */
[----:B------:R-:W-:-:S02]  /*9d480*/  LOP3.LUT R192, R192, 0xffff, RZ, 0xc0, !PT ;  /* 0x0000ffffc0c07812 */ /* 0x000fc400078ec0ff */
[----:B------:R-:W-:Y:S02]  /*9d490*/  PRMT R10, R25, 0x5410, R24 ;  /* 0x00005410190a7816 */ /* 0x000fe40000000018 */
[----:B------:R-:W-:Y:S02]  /*9d4a0*/  PRMT R24, R192, 0x3340, R0 ;  /* 0x00003340c0187816 */ /* 0x000fe40000000000 */
[----:B------:R-:W-:Y:S01]  /*9d4b0*/  PRMT R25, R30, 0x3340, R28 ;  /* 0x000033401e197816 */ /* 0x000fe2000000001c */
[----:B------:R0:W-:Y:S01]  /*9d4c0*/  STL [R1+0x50bc], R10 ;  /* 0x0050bc0a01007387 */ /* 0x0001e20000100800 */
[----:B------:R-:W-:Y:S02]  /*9d4d0*/  SHF.R.U32.HI R34, RZ, 0x8, R34 ;  /* 0x00000008ff227819 */ /* 0x000fe40000011622 */
[----:B0-----:R-:W-:Y:S02]  /*9d4e0*/  PRMT R10, R25, 0x5410, R24 ;  /* 0x00005410190a7816 */ /* 0x001fe40000000018 */
        /* <DEDUP_REMOVED lines=8> */
[----:B------:R-:W-:Y:S02]  /*9d570*/  LOP3.LUT R29, R244, 0xffff, RZ, 0xc0, !PT ;  /* 0x0000fffff41d7812 */ /* 0x000fe400078ec0ff */
[----:B------:R-:W-:Y:S02]  /*9d580*/  LOP3.LUT R191, R191, 0xffff, RZ, 0xc0, !PT ;  /* 0x0000ffffbfbf7812 */ /* 0x000fe400078ec0ff */
[----:B------:R-:W-:Y:S01]  /*9d590*/  LOP3.LUT R28, R246, 0xffff, RZ, 0xc0, !PT ;  /* 0x0000fffff61c7812 */ /* 0x000fe200078ec0ff */
[----:B------:R0:W-:Y:S02]  /*9d5a0*/  STL [R1+0x5320], R10 ;  /* 0x0053200a01007387 */ /* 0x0001e40000100800 */
[----:B0-----:R-:W-:Y:S02]  /*9d5b0*/  PRMT R10, R25, 0x3340, R24 ;  /* 0x00003340190a7816 */ /* 0x001fe40000000018 */
[----:B------:R-:W-:-:S02]  /*9d5c0*/  PRMT R24, R191, 0x3340, R0 ;  /* 0x00003340bf187816 */ /* 0x000fc40000000000 */
[----:B------:R-:W-:Y:S02]  /*9d5d0*/  PRMT R25, R29, 0x3340, R28 ;  /* 0x000033401d197816 */ /* 0x000fe4000000001c */
[----:B------:R-:W-:Y:S02]  /*9d5e0*/  SHF.R.U32.HI R29, RZ, 0x8, R29 ;  /* 0x00000008ff1d7819 */ /* 0x000fe4000001161d */
[----:B------:R-:W-:Y:S02]  /*9d5f0*/  PRMT R245, R25, 0x5410, R24 ;  /* 0x0000541019f57816 */ /* 0x000fe40000000018 */
[----:B------:R-:W-:Y:S02]  /*9d600*/  SHF.R.U32.HI R25, RZ, 0x8, R28 ;  /* 0x00000008ff197819 */ /* 0x000fe4000001161c */
[----:B------:R-:W-:Y:S02]  /*9d610*/  SHF.R.S32.HI R24, RZ, 0x1f, R11 ;  /* 0x0000001fff187819 */ /* 0x000fe4000001140b */
[----:B------:R-:W-:-:S02]  /*9d620*/  IADD3 R20, P2, R11, R2, RZ ;  /* 0x000000020b147210 */ /* 0x000fc40007f5e0ff */
[----:B------:R-:W-:Y:S02]  /*9d630*/  LOP3.LUT R28, R29, 0xffff, RZ, 0xc0, !PT ;  /* 0x0000ffff1d1c7812 */ /* 0x000fe400078ec0ff */
[----:B------:R-:W-:Y:S01]  /*9d640*/  LOP3.LUT R25, R25, 0xffff, RZ, 0xc0, !PT ;  /* 0x0000ffff19197812 */ /* 0x000fe200078ec0ff */
[----:B------:R-:W-:Y:S01]  /*9d650*/  STL [R1+0x4c04], R12 ;  /* 0x004c040c01007387 */ /* 0x000fe20000100800 */
[----:B------:R-:W-:-:S03]  /*9d660*/  IMAD.X R21, R24, 0x1, R13, P2 ;  /* 0x0000000118157824 */ /* 0x000fc600010e060d */
[----:B------:R0:W-:Y:S04]  /*9d670*/  STL [R1+0x47b4], R10 ;  /* 0x0047b40a01007387 */ /* 0x0001e80000100800 */
[----:B------:R-:W-:Y:S01]  /*9d680*/  STL [R1+0x5324], R245 ;  /* 0x005324f501007387 */ /* 0x000fe20000100800 */
[----:B0-----:R-:W-:-:S03]  /*9d690*/  PRMT R10, R28, 0x3340, R25 ;  /* 0x000033401c0a7816 */ /* 0x001fc60000000019 */
[----:B------:R0:W-:Y:S04]  /*9d6a0*/  STL.64 [R1+0x910], R20 ;  /* 0x0009101401007387 */ /* 0x0001e80000100a00 */
[----:B------:R-:W4:Y:S04]  /*9d6b0*/  LDL.LU R240, [R1+0x47e0] ;  /* 0x0047e00001f07983 */ /* 0x000f280000300800 */
[----:B------:R1:W-:Y:S04]  /*9d6c0*/  STL [R1+0x4780], R10 ;  /* 0x0047800a01007387 */ /* 0x0003e80000100800 */
[----:B------:R-:W4:Y:S04]  /*9d6d0*/  LDL.LU R242, [R1+0x46f4] ;  /* 0x0046f40001f27983 */ /* 0x000f280000300800 */
[----:B------:R-:W4:Y:S01]  /*9d6e0*/  LDL.LU R246, [R1+0x4d54] ;  /* 0x004d540001f67983 */ /* 0x000f220000300800 */
[----:B---3--:R-:W-:-:S03]  /*9d6f0*/  LOP3.LUT R29, R8, 0xffff, RZ, 0xc0, !PT ;  /* 0x0000ffff081d7812 */ /* 0x008fc600078ec0ff */
[----:B------:R-:W3:Y:S01]  /*9d700*/  LDL.LU R8, [R1+0x4788] ;  /* 0x0047880001087983 */ /* 0x000ee20000300800 */
[----:B--2---:R-:W-:Y:S02]  /*9d710*/  LOP3.LUT R30, R248, 0xffff, RZ, 0xc0, !PT ;  /* 0x0000fffff81e7812 */ /* 0x004fe400078ec0ff */
[----:B------:R-:W-:Y:S02]  /*9d720*/  LOP3.LUT R162, R162, 0xffff, RZ, 0xc0, !PT ;  /* 0x0000ffffa2a27812 */ /* 0x000fe400078ec0ff */
[----:B------:R-:W-:Y:S02]  /*9d730*/  PRMT R28, R30, 0x3340, R29 ;  /* 0x000033401e1c7816 */ /* 0x000fe4000000001d */
[----:B------:R-:W-:Y:S02]  /*9d740*/  PRMT R25, R162, 0x3340, R0 ;  /* 0x00003340a2197816 */ /* 0x000fe40000000000 */
[----:B0-----:R-:W-:Y:S02]  /*9d750*/  IADD3 R20, P2, R11, R0, RZ ;  /* 0x000000000b147210 */ /* 0x001fe40007f5e0ff */
[----:B------:R-:W-:-:S02]  /*9d760*/  PRMT R238, R28, 0x5410, R25 ;  /* 0x000054101cee7816 */ /* 0x000fc40000000019 */
[----:B------:R-:W-:Y:S02]  /*9d770*/  SHF.R.U32.HI R28, RZ, 0x8, R30 ;  /* 0x00000008ff1c7819 */ /* 0x000fe4000001161e */
[----:B------:R-:W-:Y:S01]  /*9d780*/  SHF.R.U32.HI R25, RZ, 0x8, R29 ;  /* 0x00000008ff197819 */ /* 0x000fe2000001161d */
[----:B------:R-:W-:Y:S01]  /*9d790*/  IMAD.X R21, R24, 0x1, R7, P2 ;  /* 0x0000000118157824 */ /* 0x000fe200010e0607 */
[----:B------:R-:W-:Y:S02]  /*9d7a0*/  LOP3.LUT R28, R28, 0xffff, RZ, 0xc0, !PT ;  /* 0x0000ffff1c1c7812 */ /* 0x000fe400078ec0ff */
[----:B------:R-:W-:Y:S01]  /*9d7b0*/  LOP3.LUT R25, R25, 0xffff, RZ, 0xc0, !PT ;  /* 0x0000ffff19197812 */ /* 0x000fe200078ec0ff */
[----:B------:R-:W-:Y:S03]  /*9d7c0*/  STL [R1+0x5328], R238 ;  /* 0x005328ee01007387 */ /* 0x000fe60000100800 */
[----:B-1----:R-:W-:Y:S01]  /*9d7d0*/  PRMT R10, R28, 0x3340, R25 ;  /* 0x000033401c0a7816 */ /* 0x002fe20000000019 */
[----:B------:R0:W-:Y:S04]  /*9d7e0*/  STL.64 [R1+0x908], R20 ;  /* 0x0009081401007387 */ /* 0x0001e80000100a00 */
[----:B------:R1:W-:Y:S04]  /*9d7f0*/  STL [R1+0x477c], R10 ;  /* 0x00477c0a01007387 */ /* 0x0003e80000100800 */
[----:B------:R-:W2:Y:S01]  /*9d800*/  LDL.LU R248, [R1+0x4d60] ;  /* 0x004d600001f87983 */ /* 0x000ea20000300800 */
[----:B0-----:R-:W-:-:S05]  /*9d810*/  IADD3 R20, P2, R11, R6, RZ ;  /* 0x000000060b147210 */ /* 0x001fca0007f5e0ff */
[----:B------:R-:W-:Y:S01]  /*9d820*/  IMAD.X R21, R24, 0x1, R5, P2 ;  /* 0x0000000118157824 */ /* 0x000fe200010e0605 */
[----:B-1----:R-:W-:-:S05]  /*9d830*/  IADD3 R10, P2, R11, R4, RZ ;  /* 0x000000040b0a7210 */ /* 0x002fca0007f5e0ff */
[----:B------:R-:W-:Y:S01]  /*9d840*/  IMAD.X R11, R24, 0x1, R3, P2 ;  /* 0x00000001180b7824 */ /* 0x000fe200010e0603 */
[----:B------:R-:W-:Y:S04]  /*9d850*/  STL.64 [R1+0x900], R20 ;  /* 0x0009001401007387 */ /* 0x000fe80000100a00 */
[----:B------:R0:W-:Y:S04]  /*9d860*/  STL.64 [R1+0x8f8], R10 ;  /* 0x0008f80a01007387 */ /* 0x0001e80000100a00 */
[----:B0-----:R-:W2:Y:S01]  /*9d870*/  LDL.LU R11, [R1+0x4784] ;  /* 0x00478400010b7983 */ /* 0x001ea20000300800 */
[----:B------:R-:W-:-:S02]  /*9d880*/  SHF.R.U32.HI R204, RZ, 0x8, R182 ;  /* 0x00000008ffcc7819 */ /* 0x000fc400000116b6 */
[----:B------:R-:W-:Y:S01]  /*9d890*/  SHF.R.U32.HI R182, RZ, 0x8, R162 ;  /* 0x00000008ffb67819 */ /* 0x000fe200000116a2 */
[----:B------:R-:W2:Y:S03]  /*9d8a0*/  LDL.LU R244, [R1+0xcec] ;  /* 0x000cec0001f47983 */ /* 0x000ea60000300800 */
[----:B------:R-:W-:-:S04]  /*9d8b0*/  LOP3.LUT R182, R182, 0xffff, RZ, 0xc0, !PT ;  /* 0x0000ffffb6b67812 */ /* 0x000fc800078ec0ff */
[----:B------:R-:W-:-:S05]  /*9d8c0*/  PRMT R182, R182, 0x3340, R0 ;  /* 0x00003340b6b67816 */ /* 0x000fca0000000000 */
[----:B------:R-:W-:Y:S01]  /*9d8d0*/  STL [R1+0x54e8], R182 ;  /* 0x0054e8b601007387 */ /* 0x000fe20000100800 */
[----:B------:R-:W-:Y:S02]  /*9d8e0*/  LOP3.LUT R194, R194, 0xffff, RZ, 0xc0, !PT ;  /* 0x0000ffffc2c27812 */ /* 0x000fe400078ec0ff */
[----:B------:R-:W-:Y:S02]  /*9d8f0*/  LOP3.LUT R193, R193, 0xffff, RZ, 0xc0, !PT ;  /* 0x0000ffffc1c17812 */ /* 0x000fe400078ec0ff */
[----:B------:R-:W-:Y:S02]  /*9d900*/  LOP3.LUT R199, R199, 0xffff, RZ, 0xc0, !PT ;  /* 0x0000ffffc7c77812 */ /* 0x000fe400078ec0ff */
[----:B------:R-:W-:Y:S01]  /*9d910*/  LOP3.LUT R195, R195, 0xffff, RZ, 0xc0, !PT ;  /* 0x0000ffffc3c37812 */ /* 0x000fe200078ec0ff */
[----:B------:R-:W-:Y:S01]  /*9d920*/  BAR.SYNC.DEFER_BLOCKING 0x0 ;  /* 0x0000000000007b1d */ /* 0x000fe20000010000 */
[----:B---3--:R-:W-:-:S05]  /*9d930*/  LOP3.LUT R28, R8, 0xffff, RZ, 0xc0, !PT ;  /* 0x0000ffff081c7812 */ /* 0x008fca00078ec0ff */
[----:B------:R-:W3:Y:S01]  /*9d940*/  LDL.LU R8, [R1+0x480c] ;  /* 0x00480c0001087983 */ /* 0x000ee20000300800 */
[----:B----4-:R-:W-:Y:S02]  /*9d950*/  LOP3.LUT R34, R240, 0xffff, RZ, 0xc0, !PT ;  /* 0x0000fffff0227812 */ /* 0x010fe400078ec0ff */
[----:B------:R-:W-:Y:S02]  /*9d960*/  LOP3.LUT R189, R163, 0xffff, RZ, 0xc0, !PT ;  /* 0x0000ffffa3bd7812 */ /* 0x000fe400078ec0ff */
[----:B------:R-:W-:Y:S02]  /*9d970*/  LOP3.LUT R29, R242, 0xffff, RZ, 0xc0, !PT ;  /* 0x0000fffff21d7812 */ /* 0x000fe400078ec0ff */
[----:B------:R-:W-:Y:S02]  /*9d980*/  PRMT R24, R189, 0x3340, R0 ;  /* 0x00003340bd187816 */ /* 0x000fe40000000000 */
[----:B------:R-:W-:Y:S02]  /*9d990*/  PRMT R25, R34, 0x3340, R29 ;  /* 0x0000334022197816 */ /* 0x000fe4000000001d */
[----:B------:R-:W-:-:S02]  /*9d9a0*/  LOP3.LUT R30, R246, 0xffff, RZ, 0xc0, !PT ;  /* 0x0000fffff61e7812 */ /* 0x000fc400078ec0ff */
[----:B------:R-:W-:Y:S01]  /*9d9b0*/  PRMT R10, R25, 0x5410, R24 ;  /* 0x00005410190a7816 */ /* 0x000fe20000000018 */
[----:B------:R-:W4:Y:S01]  /*9d9c0*/  LDL.LU R246, [R1+0x46f8] ;  /* 0x0046f80001f67983 */ /* 0x000f220000300800 */
[----:B------:R-:W-:Y:S02]  /*9d9d0*/  PRMT R24, R194, 0x3340, R0 ;  /* 0x00003340c2187816 */ /* 0x000fe40000000000 */
[----:B------:R-:W-:Y:S02]  /*9d9e0*/  PRMT R25, R30, 0x3340, R28 ;  /* 0x000033401e197816 */ /* 0x000fe4000000001c */
[----:B------:R-:W-:Y:S02]  /*9d9f0*/  SHF.R.U32.HI R34, RZ, 0x8, R34 ;  /* 0x00000008ff227819 */ /* 0x000fe40000011622 */
[----:B------:R-:W-:Y:S02]  /*9da00*/  PRMT R229, R25, 0x5410, R24 ;  /* 0x0000541019e57816 */ /* 0x000fe40000000018 */
[----:B------:R-:W-:-:S02]  /*9da10*/  SHF.R.U32.HI R24, RZ, 0x8, R29 ;  /* 0x00000008ff187819 */ /* 0x000fc4000001161d */
[----:B------:R-:W-:Y:S02]  /*9da20*/  SHF.R.U32.HI R25, RZ, 0x8, R30 ;  /* 0x00000008ff197819 */ /* 0x000fe4000001161e */
[----:B------:R-:W-:Y:S02]  /*9da30*/  SHF.R.U32.HI R30, RZ, 0x8, R28 ;  /* 0x00000008ff1e7819 */ /* 0x000fe4000001161c */
[----:B------:R-:W-:Y:S02]  /*9da40*/  LOP3.LUT R29, R34, 0xffff, RZ, 0xc0, !PT ;  /* 0x0000ffff221d7812 */ /* 0x000fe400078ec0ff */
[----:B------:R-:W-:Y:S02]  /*9da50*/  LOP3.LUT R28, R24, 0xffff, RZ, 0xc0, !PT ;  /* 0x0000ffff181c7812 */ /* 0x000fe400078ec0ff */
[----:B------:R-:W-:Y:S02]  /*9da60*/  LOP3.LUT R25, R25, 0xffff, RZ, 0xc0, !PT ;  /* 0x0000ffff19197812 */ /* 0x000fe400078ec0ff */
[----:B------:R-:W-:-:S02]  /*9da70*/  LOP3.LUT R24, R30, 0xffff, RZ, 0xc0, !PT ;  /* 0x0000ffff1e187812 */ /* 0x000fc400078ec0ff */
[----:B------:R-:W-:Y:S01]  /*9da80*/  PRMT R12, R29, 0x3340, R28 ;  /* 0x000033401d0c7816 */ /* 0x000fe2000000001c */
[----:B------:R0:W-:Y:S01]  /*9da90*/  STL [R1+0x50a8], R10 ;  /* 0x0050a80a01007387 */ /* 0x0001e20000100800 */
[----:B--2---:R-:W-:-:S03]  /*9daa0*/  LOP3.LUT R29, R248, 0xffff, RZ, 0xc0, !PT ;  /* 0x0000fffff81d7812 */ /* 0x004fc600078ec0ff */
[----:B------:R-:W-:Y:S01]  /*9dab0*/  STL [R1+0x532c], R229 ;  /* 0x00532ce501007387 */ /* 0x000fe20000100800 */
[----:B0-----:R-:W-:Y:S02]  /*9dac0*/  PRMT R10, R25, 0x3340, R24 ;  /* 0x00003340190a7816 */ /* 0x001fe40000000018 */
[----:B------:R-:W-:Y:S01]  /*9dad0*/  PRMT R24, R193, 0x3340, R0 ;  /* 0x00003340c1187816 */ /* 0x000fe20000000000 */
[----:B------:R0:W-:Y:S04]  /*9dae0*/  STL [R1+0x47d4], R12 ;  /* 0x0047d40c01007387 */ /* 0x0001e80000100800 */
[----:B------:R1:W-:Y:S01]  /*9daf0*/  STL [R1+0x4774], R10 ;  /* 0x0047740a01007387 */ /* 0x0003e20000100800 */
[----:B------:R-:W-:-:S03]  /*9db00*/  LOP3.LUT R28, R11, 0xffff, RZ, 0xc0, !PT ;  /* 0x0000ffff0b1c7812 */ /* 0x000fc600078ec0ff */
[----:B------:R-:W2:Y:S01]  /*9db10*/  LDL.LU R11, [R1+0x4814] ;  /* 0x00481400010b7983 */ /* 0x000ea20000300800 */
[----:B------:R-:W-:-:S04]  /*9db20*/  PRMT R25, R29, 0x3340, R28 ;  /* 0x000033401d197816 */ /* 0x000fc8000000001c */
[----:B------:R-:W-:-:S05]  /*9db30*/  PRMT R19, R25, 0x5410, R24 ;  /* 0x0000541019137816 */ /* 0x000fca0000000018 */
[----:B------:R-:W-:Y:S01]  /*9db40*/  STL [R1+0x5330], R19 ;  /* 0x0053301301007387 */ /* 0x000fe20000100800 */
[----:B------:R-:W-:-:S03]  /*9db50*/  SHF.R.U32.HI R25, RZ, 0x8, R194 ;  /* 0x00000008ff197819 */ /* 0x000fc600000116c2 */
[----:B------:R-:W2:Y:S01]  /*9db60*/  LDL.LU R242, [R1+0x46fc] ;  /* 0x0046fc0001f27983 */ /* 0x000ea20000300800 */
[----:B------:R-:W-:Y:S02]  /*9db70*/  SHF.R.S32.HI R24, RZ, 0x1f, R244 ;  /* 0x0000001fff187819 */ /* 0x000fe400000114f4 */
[----:B------:R-:W-:Y:S02]  /*9db80*/  IADD3 R20, P2, R244, R2, RZ ;  /* 0x00000002f4147210 */ /* 0x000fe40007f5e0ff */
[----:B------:R-:W-:Y:S02]  /*9db90*/  SHF.R.U32.HI R29, RZ, 0x8, R29 ;  /* 0x00000008ff1d7819 */ /* 0x000fe4000001161d */
[----:B------:R-:W-:Y:S02]  /*9dba0*/  SHF.R.U32.HI R28, RZ, 0x8, R28 ;  /* 0x00000008ff1c7819 */ /* 0x000fe4000001161c */
[----:B------:R-:W-:Y:S01]  /*9dbb0*/  LOP3.LUT R25, R25, 0xffff, RZ, 0xc0, !PT ;  /* 0x0000ffff19197812 */ /* 0x000fe200078ec0ff */
[----:B------:R-:W-:Y:S01]  /*9dbc0*/  IMAD.X R21, R24, 0x1, R13, P2 ;  /* 0x0000000118157824 */ /* 0x000fe200010e060d */
[----:B------:R-:W-:-:S02]  /*9dbd0*/  LOP3.LUT R29, R29, 0xffff, RZ, 0xc0, !PT ;  /* 0x0000ffff1d1d7812 */ /* 0x000fc400078ec0ff */
[----:B------:R-:W-:Y:S02]  /*9dbe0*/  LOP3.LUT R28, R28, 0xffff, RZ, 0xc0, !PT ;  /* 0x0000ffff1c1c7812 */ /* 0x000fe400078ec0ff */
[----:B0-----:R-:W-:Y:S02]  /*9dbf0*/  PRMT R12, R25, 0x3340, R0 ;  /* 0x00003340190c7816 */ /* 0x001fe40000000000 */
[----:B-1----:R-:W-:Y:S01]  /*9dc00*/  PRMT R10, R29, 0x3340, R28 ;  /* 0x000033401d0a7816 */ /* 0x002fe2000000001c */
[----:B------:R0:W-:Y:S04]  /*9dc10*/  STL.64 [R1+0x8f0], R20 ;  /* 0x0008f01401007387 */ /* 0x0001e80000100a00 */
[----:B------:R-:W2:Y:S04]  /*9dc20*/  LDL.LU R248, [R1+0x4d8c] ;  /* 0x004d8c0001f87983 */ /* 0x000ea80000300800 */
[----:B------:R1:W-:Y:S04]  /*9dc30*/  STL [R1+0xc], R12 ;  /* 0x00000c0c01007387 */ /* 0x0003e80000100800 */
[----:B------:R1:W-:Y:S01]  /*9dc40*/  STL [R1+0x4770], R10 ;  /* 0x0047700a01007387 */ /* 0x0003e20000100800 */
[----:B---3--:R-:W-:-:S03]  /*9dc50*/  LOP3.LUT R30, R8, 0xffff, RZ, 0xc0, !PT ;  /* 0x0000ffff081e7812 */ /* 0x008fc600078ec0ff */
[----:B------:R-:W3:Y:S01]  /*9dc60*/  LDL.LU R8, [R1+0x478c] ;  /* 0x00478c0001087983 */ /* 0x000ee20000300800 */
[----:B------:R-:W-:-:S04]  /*9dc70*/  LOP3.LUT R164, R164, 0xffff, RZ, 0xc0, !PT ;  /* 0x0000ffffa4a47812 */ /* 0x000fc800078ec0ff */
[----:B------:R-:W-:Y:S02]  /*9dc80*/  PRMT R25, R164, 0x3340, R0 ;  /* 0x00003340a4197816 */ /* 0x000fe40000000000 */
[----:B----4-:R-:W-:-:S04]  /*9dc90*/  LOP3.LUT R29, R246, 0xffff, RZ, 0xc0, !PT ;  /* 0x0000fffff61d7812 */ /* 0x010fc800078ec0ff */
[----:B------:R-:W-:Y:S02]  /*9dca0*/  PRMT R28, R30, 0x3340, R29 ;  /* 0x000033401e1c7816 */ /* 0x000fe4000000001d */
[----:B0-----:R-:W-:Y:S02]  /*9dcb0*/  IADD3 R20, P2, R244, R0, RZ ;  /* 0x00000000f4147210 */ /* 0x001fe40007f5e0ff */
[----:B-1----:R-:W-:Y:S02]  /*9dcc0*/  PRMT R12, R28, 0x5410, R25 ;  /* 0x000054101c0c7816 */ /* 0x002fe40000000019 */
[----:B------:R-:W-:Y:S02]  /*9dcd0*/  SHF.R.U32.HI R25, RZ, 0x8, R193 ;  /* 0x00000008ff197819 */ /* 0x000fe400000116c1 */
[----:B------:R-:W-:Y:S02]  /*9dce0*/  SHF.R.U32.HI R30, RZ, 0x8, R30 ;  /* 0x00000008ff1e7819 */ /* 0x000fe4000001161e */
[----:B------:R-:W-:-:S02]  /*9dcf0*/  SHF.R.U32.HI R28, RZ, 0x8, R29 ;  /* 0x00000008ff1c7819 */ /* 0x000fc4000001161d */
[----:B------:R-:W-:Y:S01]  /*9dd00*/  LOP3.LUT R25, R25, 0xffff, RZ, 0xc0, !PT ;  /* 0x0000ffff19197812 */ /* 0x000fe200078ec0ff */
[----:B------:R-:W-:Y:S01]  /*9dd10*/  IMAD.X R21, R24, 0x1, R7, P2 ;  /* 0x0000000118157824 */ /* 0x000fe200010e0607 */
[----:B------:R-:W-:Y:S02]  /*9dd20*/  LOP3.LUT R29, R30, 0xffff, RZ, 0xc0, !PT ;  /* 0x0000ffff1e1d7812 */ /* 0x000fe400078ec0ff */
[----:B------:R-:W-:Y:S01]  /*9dd30*/  LOP3.LUT R28, R28, 0xffff, RZ, 0xc0, !PT ;  /* 0x0000ffff1c1c7812 */ /* 0x000fe200078ec0ff */
[----:B------:R0:W-:Y:S03]  /*9dd40*/  STL [R1+0x5334], R12 ;  /* 0x0053340c01007387 */ /* 0x0001e60000100800 */
[----:B------:R-:W-:Y:S01]  /*9dd50*/  PRMT R10, R29, 0x3340, R28 ;  /* 0x000033401d0a7816 */ /* 0x000fe2000000001c */
[----:B------:R-:W-:Y:S04]  /*9dd60*/  STL.64 [R1+0x8e8], R20 ;  /* 0x0008e81401007387 */ /* 0x000fe80000100a00 */
[----:B------:R-:W4:Y:S01]  /*9dd70*/  LDL.LU R246, [R1+0x4d98] ;  /* 0x004d980001f67983 */ /* 0x000f220000300800 */
[----:B0-----:R-:W-:-:S05]  /*9dd80*/  PRMT R12, R25, 0x3340, R0 ;  /* 0x00003340190c7816 */ /* 0x001fca0000000000 */
[----:B------:R0:W-:Y:S04]  /*9dd90*/  STL [R1+0x8], R12 ;  /* 0x0000080c01007387 */ /* 0x0001e80000100800 */
[----:B------:R1:W-:Y:S01]  /*9dda0*/  STL [R1+0x476c], R10 ;  /* 0x00476c0a01007387 */ /* 0x0003e20000100800 */
[----:B------:R-:W-:Y:S02]  /*9ddb0*/  SHF.R.U32.HI R25, RZ, 0x8, R164 ;  /* 0x00000008ff197819 */ /* 0x000fe400000116a4 */
[----:B--2---:R-:W-:Y:S02]  /*9ddc0*/  LOP3.LUT R123, R11, 0xffff, RZ, 0xc0, !PT ;  /* 0x0000ffff0b7b7812 */ /* 0x004fe400078ec0ff */
[----:B------:R-:W2:Y:S02]  /*9ddd0*/  LDL.LU R11, [R1+0x4790] ;  /* 0x00479000010b7983 */ /* 0x000ea40000300800 */
[----:B------:R-:W-:-:S02]  /*9dde0*/  SHF.R.U32.HI R29, RZ, 0x8, R123 ;  /* 0x00000008ff1d7819 */ /* 0x000fc4000001167b */
[----:B------:R-:W-:Y:S02]  /*9ddf0*/  LOP3.LUT R25, R25, 0xffff, RZ, 0xc0, !PT ;  /* 0x0000ffff19197812 */ /* 0x000fe400078ec0ff */
[----:B------:R-:W-:-:S04]  /*9de00*/  LOP3.LUT R110, R242, 0xffff, RZ, 0xc0, !PT ;  /* 0x0000fffff26e7812 */ /* 0x000fc800078ec0ff */
[----:B------:R-:W-:Y:S02]  /*9de10*/  SHF.R.U32.HI R28, RZ, 0x8, R110 ;  /* 0x00000008ff1c7819 */ /* 0x000fe4000001166e */
[----:B------:R-:W-:Y:S02]  /*9de20*/  LOP3.LUT R29, R29, 0xffff, RZ, 0xc0, !PT ;  /* 0x0000ffff1d1d7812 */ /* 0x000fe400078ec0ff */
[----:B------:R-:W-:Y:S02]  /*9de30*/  LOP3.LUT R28, R28, 0xffff, RZ, 0xc0, !PT ;  /* 0x0000ffff1c1c7812 */ /* 0x000fe400078ec0ff */
[----:B0-----:R-:W-:Y:S02]  /*9de40*/  PRMT R12, R25, 0x3340, R0 ;  /* 0x00003340190c7816 */ /* 0x001fe40000000000 */
[----:B-1----:R-:W-:-:S03]  /*9de50*/  PRMT R10, R29, 0x3340, R28 ;  /* 0x000033401d0a7816 */ /* 0x002fc6000000001c */
[----:B------:R-:W-:Y:S04]  /*9de60*/  STL [R1+0x4], R12 ;  /* 0x0000040c01007387 */ /* 0x000fe80000100800 */
[----:B------:R-:W-:Y:S01]  /*9de70*/  STL [R1+0x47d0], R10 ;  /* 0x0047d00a01007387 */ /* 0x000fe20000100800 */
[----:B------:R-:W-:-:S03]  /*9de80*/  LOP3.LUT R30, R248, 0xffff, RZ, 0xc0, !PT ;  /* 0x0000fffff81e7812 */ /* 0x000fc600078ec0ff */
[----:B------:R-:W2:Y:S01]  /*9de90*/  LDL.LU R248, [R1+0x483c] ;  /* 0x00483c0001f87983 */ /* 0x000ea20000300800 */
[----:B---3--:R-:W-:-:S03]  /*9dea0*/  LOP3.LUT R29, R8, 0xffff, RZ, 0xc0, !PT ;  /* 0x0000ffff081d7812 */ /* 0x008fc600078ec0ff */
[----:B------:R-:W3:Y:S01]  /*9deb0*/  LDL.LU R8, [R1+0x4704] ;  /* 0x0047040001087983 */ /* 0x000ee20000300800 */
[----:B------:R-:W-:Y:S02]  /*9dec0*/  PRMT R25, R199, 0x3340, R0 ;  /* 0x00003340c7197816 */ /* 0x000fe40000000000 */
[----:B------:R-:W-:Y:S01]  /*9ded0*/  PRMT R28, R30, 0x3340, R29 ;  /* 0x000033401e1c7816 */ /* 0x000fe2000000001d */
[----:B------:R-:W3:Y:S01]  /*9dee0*/  LDL.LU R242, [R1+0xce8] ;  /* 0x000ce80001f27983 */ /* 0x000ee20000300800 */
[----:B------:R-:W-:Y:S02]  /*9def0*/  IADD3 R20, P2, R244, R6, RZ ;  /* 0x00000006f4147210 */ /* 0x000fe40007f5e0ff */
        /* <DEDUP_REMOVED lines=9> */
[----:B------:R-:W-:Y:S02]  /*9df90*/  LOP3.LUT R24, R24, 0xffff, RZ, 0xc0, !PT ;  /* 0x0000ffff18187812 */ /* 0x000fe400078ec0ff */
[----:B----4-:R-:W-:Y:S02]  /*9dfa0*/  LOP3.LUT R29, R246, 0xffff, RZ, 0xc0, !PT ;  /* 0x0000fffff61d7812 */ /* 0x010fe400078ec0ff */
[----:B------:R-:W-:Y:S01]  /*9dfb0*/  PRMT R10, R25, 0x3340, R24 ;  /* 0x00003340190a7816 */ /* 0x000fe20000000018 */
[----:B------:R-:W-:Y:S01]  /*9dfc0*/  STL.64 [R1+0x8d8], R20 ;  /* 0x0008d81401007387 */ /* 0x000fe20000100a00 */
[----:B------:R-:W-:-:S03]  /*9dfd0*/  PRMT R24, R195, 0x3340, R0 ;  /* 0x00003340c3187816 */ /* 0x000fc60000000000 */
[----:B------:R0:W-:Y:S04]  /*9dfe0*/  STL [R1+0x4768], R10 ;  /* 0x0047680a01007387 */ /* 0x0001e80000100800 */
[----:B------:R-:W4:Y:S01]  /*9dff0*/  LDL.LU R246, [R1+0x4840] ;  /* 0x0048400001f67983 */ /* 0x000f220000300800 */
[----:B--2---:R-:W-:-:S03]  /*9e000*/  LOP3.LUT R28, R11, 0xffff, RZ, 0xc0, !PT ;  /* 0x0000ffff0b1c7812 */ /* 0x004fc600078ec0ff */
[----:B------:R-:W2:Y:S01]  /*9e010*/  LDL.LU R11, [R1+0x4708] ;  /* 0x00470800010b7983 */ /* 0x000ea20000300800 */
[----:B------:R-:W-:Y:S02]  /*9e020*/  PRMT R25, R29, 0x3340, R28 ;  /* 0x000033401d197816 */ /* 0x000fe4000000001c */
[----:B------:R-:W-:Y:S02]  /*9e030*/  SHF.R.U32.HI R29, RZ, 0x8, R29 ;  /* 0x00000008ff1d7819 */ /* 0x000fe4000001161d */
[----:B------:R-:W-:Y:S02]  /*9e040*/  PRMT R243, R25, 0x5410, R24 ;  /* 0x0000541019f37816 */ /* 0x000fe40000000018 */
[----:B------:R-:W-:Y:S02]  /*9e050*/  SHF.R.U32.HI R24, RZ, 0x8, R199 ;  /* 0x00000008ff187819 */ /* 0x000fe400000116c7 */
[----:B------:R-:W-:Y:S02]  /*9e060*/  SHF.R.U32.HI R25, RZ, 0x8, R28 ;  /* 0x00000008ff197819 */ /* 0x000fe4000001161c */
[----:B------:R-:W-:-:S02]  /*9e070*/  LOP3.LUT R24, R24, 0xffff, RZ, 0xc0, !PT ;  /* 0x0000ffff18187812 */ /* 0x000fc400078ec0ff */
[----:B------:R-:W-:Y:S02]  /*9e080*/  LOP3.LUT R28, R29, 0xffff, RZ, 0xc0, !PT ;  /* 0x0000ffff1d1c7812 */ /* 0x000fe400078ec0ff */
[----:B------:R-:W-:Y:S02]  /*9e090*/  LOP3.LUT R25, R25, 0xffff, RZ, 0xc0, !PT ;  /* 0x0000ffff19197812 */ /* 0x000fe400078ec0ff */
[----:B------:R-:W-:Y:S02]  /*9e0a0*/  PRMT R12, R24, 0x3340, R0 ;  /* 0x00003340180c7816 */ /* 0x000fe40000000000 */
[----:B0-----:R-:W-:Y:S01]  /*9e0b0*/  PRMT R10, R28, 0x3340, R25 ;  /* 0x000033401c0a7816 */ /* 0x001fe20000000019 */
[----:B------:R-:W-:Y:S04]  /*9e0c0*/  STL [R1+0x533c], R243 ;  /* 0x00533cf301007387 */ /* 0x000fe80000100800 */
[----:B------:R-:W-:Y:S04]  /*9e0d0*/  STL [R1], R12 ;  /* 0x0000000c01007387 */ /* 0x000fe80000100800 */
[----:B------:R0:W-:Y:S01]  /*9e0e0*/  STL [R1+0x4758], R10 ;  /* 0x0047580a01007387 */ /* 0x0001e20000100800 */
[----:B------:R-:W-:-:S03]  /*9e0f0*/  LOP3.LUT R29, R248, 0xffff, RZ, 0xc0, !PT ;  /* 0x0000fffff81d7812 */ /* 0x000fc600078ec0ff */
[----:B------:R-:W2:Y:S01]  /*9e100*/  LDL.LU R248, [R1+0x4dac] ;  /* 0x004dac0001f87983 */ /* 0x000ea20000300800 */
[----:B---3--:R-:W-:-:S03]  /*9e110*/  LOP3.LUT R28, R8, 0xffff, RZ, 0xc0, !PT ;  /* 0x0000ffff081c7812 */ /* 0x008fc600078ec0ff */
[----:B------:R-:W3:Y:S01]  /*9e120*/  LDL.LU R8, [R1+0x4794] ;  /* 0x0047940001087983 */ /* 0x000ee20000300800 */
[----:B------:R-:W-:Y:S02]  /*9e130*/  LOP3.LUT R165, R165, 0xffff, RZ, 0xc0, !PT ;  /* 0x0000ffffa5a57812 */ /* 0x000fe400078ec0ff */
[----:B------:R-:W-:Y:S02]  /*9e140*/  PRMT R25, R29, 0x3340, R28 ;  /* 0x000033401d197816 */ /* 0x000fe4000000001c */
[----:B------:R-:W-:Y:S02]  /*9e150*/  PRMT R24, R165, 0x3340, R0 ;  /* 0x00003340a5187816 */ /* 0x000fe40000000000 */
[----:B------:R-:W-:Y:S02]  /*9e160*/  SHF.R.U32.HI R29, RZ, 0x8, R29 ;  /* 0x00000008ff1d7819 */ /* 0x000fe4000001161d */
[----:B------:R-:W-:Y:S02]  /*9e170*/  PRMT R22, R25, 0x5410, R24 ;  /* 0x0000541019167816 */ /* 0x000fe40000000018 */
[----:B------:R-:W-:-:S02]  /*9e180*/  SHF.R.U32.HI R25, RZ, 0x8, R28 ;  /* 0x00000008ff197819 */ /* 0x000fc4000001161c */
[----:B------:R-:W-:Y:S02]  /*9e190*/  SHF.R.S32.HI R24, RZ, 0x1f, R242 ;  /* 0x0000001fff187819 */ /* 0x000fe400000114f2 */
[----:B------:R-:W-:Y:S02]  /*9e1a0*/  IADD3 R20, P2, R242, R2, RZ ;  /* 0x00000002f2147210 */ /* 0x000fe40007f5e0ff */
[----:B------:R-:W-:Y:S02]  /*9e1b0*/  LOP3.LUT R28, R29, 0xffff, RZ, 0xc0, !PT ;  /* 0x0000ffff1d1c7812 */ /* 0x000fe400078ec0ff */
[----:B------:R-:W-:Y:S01]  /*9e1c0*/  LOP3.LUT R25, R25, 0xffff, RZ, 0xc0, !PT ;  /* 0x0000ffff19197812 */ /* 0x000fe200078ec0ff */
[----:B------:R-:W-:Y:S01]  /*9e1d0*/  IMAD.X R21, R24, 0x1, R13, P2 ;  /* 0x0000000118157824 */ /* 0x000fe200010e060d */
[----:B------:R-:W-:Y:S02]  /*9e1e0*/  SHF.R.U32.HI R95, RZ, 0x8, R179 ;  /* 0x00000008ff5f7819 */ /* 0x000fe400000116b3 */
[----:B------:R-:W-:-:S02]  /*9e1f0*/  SHF.R.U32.HI R179, RZ, 0x8, R195 ;  /* 0x00000008ffb37819 */ /* 0x000fc400000116c3 */
[----:B0-----:R-:W-:Y:S01]  /*9e200*/  PRMT R10, R28, 0x3340, R25 ;  /* 0x000033401c0a7816 */ /* 0x001fe20000000019 */
[----:B------:R-:W-:Y:S01]  /*9e210*/  STL [R1+0x5340], R22 ;  /* 0x0053401601007387 */ /* 0x000fe20000100800 */
[----:B------:R-:W-:Y:S02]  /*9e220*/  SHF.R.U32.HI R197, RZ, 0x8, R183 ;  /* 0x00000008ffc57819 */ /* 0x000fe400000116b7 */
[----:B------:R-:W-:Y:S01]  /*9e230*/  SHF.R.U32.HI R183, RZ, 0x8, R165 ;  /* 0x00000008ffb77819 */ /* 0x000fe200000116a5 */
[----:B------:R0:W-:Y:S01]  /*9e240*/  STL.64 [R1+0x8d0], R20 ;  /* 0x0008d01401007387 */ /* 0x0001e20000100a00 */
[----:B------:R-:W-:Y:S02]  /*9e250*/  LOP3.LUT R179, R179, 0xffff, RZ, 0xc0, !PT ;  /* 0x0000ffffb3b37812 */ /* 0x000fe400078ec0ff */
[----:B------:R-:W-:Y:S02]  /*9e260*/  LOP3.LUT R183, R183, 0xffff, RZ, 0xc0, !PT ;  /* 0x0000ffffb7b77812 */ /* 0x000fe400078ec0ff */
[----:B------:R-:W-:-:S02]  /*9e270*/  PRMT R179, R179, 0x3340, R0 ;  /* 0x00003340b3b37816 */ /* 0x000fc40000000000 */
[----:B0-----:R-:W-:Y:S02]  /*9e280*/  IADD3 R20, P2, R242, R0, RZ ;  /* 0x00000000f2147210 */ /* 0x001fe40007f5e0ff */
[----:B----4-:R-:W-:-:S03]  /*9e290*/  LOP3.LUT R28, R246, 0xffff, RZ, 0xc0, !PT ;  /* 0x0000fffff61c7812 */ /* 0x010fc600078ec0ff */
[----:B------:R-:W-:Y:S01]  /*9e2a0*/  IMAD.X R21, R24, 0x1, R7, P2 ;  /* 0x0000000118157824 */ /* 0x000fe200010e0607 */
[----:B------:R-:W-:Y:S02]  /*9e2b0*/  SHF.R.U32.HI R29, RZ, 0x8, R28 ;  /* 0x00000008ff1d7819 */ /* 0x000fe4000001161c */
[----:B--2---:R-:W-:-:S04]  /*9e2c0*/  LOP3.LUT R25, R11, 0xffff, RZ, 0xc0, !PT ;  /* 0x0000ffff0b197812 */ /* 0x004fc800078ec0ff */
[--C-:B------:R-:W-:Y:S02]  /*9e2d0*/  PRMT R140, R28, 0x3340, R25.reuse ;  /* 0x000033401c8c7816 */ /* 0x100fe40000000019 */
[----:B------:R-:W-:Y:S02]  /*9e2e0*/  SHF.R.U32.HI R25, RZ, 0x8, R25 ;  /* 0x00000008ff197819 */ /* 0x000fe40000011619 */
[----:B------:R-:W-:Y:S02]  /*9e2f0*/  PRMT R183, R183, 0x3340, R0 ;  /* 0x00003340b7b77816 */ /* 0x000fe40000000000 */
[----:B------:R-:W-:Y:S02]  /*9e300*/  LOP3.LUT R28, R29, 0xffff, RZ, 0xc0, !PT ;  /* 0x0000ffff1d1c7812 */ /* 0x000fe400078ec0ff */
[----:B------:R-:W-:Y:S01]  /*9e310*/  LOP3.LUT R25, R25, 0xffff, RZ, 0xc0, !PT ;  /* 0x0000ffff19197812 */ /* 0x000fe200078ec0ff */
[----:B------:R-:W-:Y:S04]  /*9e320*/  STL [R1+0x54d4], R179 ;  /* 0x0054d4b301007387 */ /* 0x000fe80000100800 */
[----:B------:R0:W-:Y:S04]  /*9e330*/  STL [R1+0x4754], R10 ;  /* 0x0047540a01007387 */ /* 0x0001e80000100800 */
[----:B------:R-:W-:Y:S04]  /*9e340*/  STL.64 [R1+0x8c8], R20 ;  /* 0x0008c81401007387 */ /* 0x000fe80000100a00 */
[----:B------:R-:W-:Y:S01]  /*9e350*/  STL [R1+0x54d0], R183 ;  /* 0x0054d0b701007387 */ /* 0x000fe20000100800 */
[----:B0-----:R-:W-:-:S03]  /*9e360*/  PRMT R10, R28, 0x3340, R25 ;  /* 0x000033401c0a7816 */ /* 0x001fc60000000019 */
[----:B------:R-:W2:Y:S04]  /*9e370*/  LDL.LU R244, [R1+0x4db4] ;  /* 0x004db40001f47983 */ /* 0x000ea80000300800 */
[----:B------:R-:W4:Y:S04]  /*9e380*/  LDL.LU R246, [R1+0x4798] ;  /* 0x0047980001f67983 */ /* 0x000f280000300800 */
[----:B------:R-:W4:Y:S04]  /*9e390*/  LDL.LU R11, [R1+0x4854] ;  /* 0x00485400010b7983 */ /* 0x000f280000300800 */
[----:B------:R0:W-:Y:S01]  /*9e3a0*/  STL [R1+0x4748], R10 ;  /* 0x0047480a01007387 */ /* 0x0001e20000100800 */
[----:B------:R-:W-:-:S02]  /*9e3b0*/  LOP3.LUT R30, R248, 0xffff, RZ, 0xc0, !PT ;  /* 0x0000fffff81e7812 */ /* 0x000fc400078ec0ff */
[----:B------:R-:W-:Y:S02]  /*9e3c0*/  LOP3.LUT R34, R236, 0xffff, RZ, 0xc0, !PT ;  /* 0x0000ffffec227812 */ /* 0x000fe400078ec0ff */
[----:B------:R-:W-:Y:S02]  /*9e3d0*/  LOP3.LUT R96, R166, 0xffff, RZ, 0xc0, !PT ;  /* 0x0000ffffa6607812 */ /* 0x000fe400078ec0ff */
[----:B------:R-:W-:Y:S02]  /*9e3e0*/  PRMT R25, R34, 0x3340, R0 ;  /* 0x0000334022197816 */ /* 0x000fe40000000000 */
[----:B------:R-:W-:-:S04]  /*9e3f0*/  SHF.R.U32.HI R215, RZ, 0x8, R96 ;  /* 0x00000008ffd77819 */ /* 0x000fc80000011660 */
[----:B------:R-:W-:-:S04]  /*9e400*/  LOP3.LUT R215, R215, 0xffff, RZ, 0xc0, !PT ;  /* 0x0000ffffd7d77812 */ /* 0x000fc800078ec0ff */
[----:B------:R-:W-:Y:S02]  /*9e410*/  PRMT R215, R215, 0x3340, R0 ;  /* 0x00003340d7d77816 */ /* 0x000fe40000000000 */
[----:B---3--:R-:W-:Y:S02]  /*9e420*/  LOP3.LUT R29, R8, 0xffff, RZ, 0xc0, !PT ;  /* 0x0000ffff081d7812 */ /* 0x008fe400078ec0ff */
[----:B------:R-:W3:Y:S02]  /*9e430*/  LDL.LU R8, [R1+0x470c] ;  /* 0x00470c0001087983 */ /* 0x000ee40000300800 */
[----:B------:R-:W-:-:S04]  /*9e440*/  PRMT R28, R30, 0x3340, R29 ;  /* 0x000033401e1c7816 */ /* 0x000fc8000000001d */
[----:B------:R-:W-:Y:S02]  /*9e450*/  PRMT R14, R28, 0x5410, R25 ;  /* 0x000054101c0e7816 */ /* 0x000fe40000000019 */
[----:B------:R-:W-:Y:S02]  /*9e460*/  SHF.R.U32.HI R28, RZ, 0x8, R30 ;  /* 0x00000008ff1c7819 */ /* 0x000fe4000001161e */
[----:B------:R-:W-:Y:S02]  /*9e470*/  SHF.R.U32.HI R25, RZ, 0x8, R29 ;  /* 0x00000008ff197819 */ /* 0x000fe4000001161d */
[----:B------:R-:W-:Y:S02]  /*9e480*/  LOP3.LUT R28, R28, 0xffff, RZ, 0xc0, !PT ;  /* 0x0000ffff1c1c7812 */ /* 0x000fe400078ec0ff */
[----:B------:R-:W-:Y:S01]  /*9e490*/  LOP3.LUT R25, R25, 0xffff, RZ, 0xc0, !PT ;  /* 0x0000ffff19197812 */ /* 0x000fe200078ec0ff */
[----:B------:R-:W-:Y:S03]  /*9e4a0*/  STL [R1+0x5344], R14 ;  /* 0x0053440e01007387 */ /* 0x000fe60000100800 */
[----:B0-----:R-:W-:Y:S01]  /*9e4b0*/  PRMT R10, R28, 0x3340, R25 ;  /* 0x000033401c0a7816 */ /* 0x001fe20000000019 */
[----:B------:R-:W-:Y:S04]  /*9e4c0*/  STL [R1+0x54cc], R215 ;  /* 0x0054ccd701007387 */ /* 0x000fe80000100800 */
[----:B------:R-:W-:Y:S04]  /*9e4d0*/  STL [R1+0x4744], R10 ;  /* 0x0047440a01007387 */ /* 0x000fe80000100800 */
[----:B------:R-:W3:Y:S01]  /*9e4e0*/  LDL.LU R248, [R1+0xce4] ;  /* 0x000ce40001f87983 */ /* 0x000ee20000300800 */
[----:B------:R-:W-:-:S05]  /*9e4f0*/  IADD3 R20, P2, R242, R6, RZ ;  /* 0x00000006f2147210 */ /* 0x000fca0007f5e0ff */
[----:B------:R-:W-:Y:S01]  /*9e500*/  IMAD.X R21, R24, 0x1, R5, P2 ;  /* 0x0000000118157824 */ /* 0x000fe200010e0605 */
[----:B------:R-:W-:-:S04]  /*9e510*/  SHF.R.U32.HI R187, RZ, 0x8, R34 ;  /* 0x00000008ffbb7819 */ /* 0x000fc80000011622 */
[----:B------:R0:W-:Y:S01]  /*9e520*/  STL.64 [R1+0x8c0], R20 ;  /* 0x0008c01401007387 */ /* 0x0001e20000100a00 */
[----:B------:R-:W-:-:S04]  /*9e530*/  LOP3.LUT R187, R187, 0xffff, RZ, 0xc0, !PT ;  /* 0x0000ffffbbbb7812 */ /* 0x000fc800078ec0ff */
[----:B------:R-:W-:Y:S02]  /*9e540*/  PRMT R187, R187, 0x3340, R0 ;  /* 0x00003340bbbb7816 */ /* 0x000fe40000000000 */
[----:B0-----:R-:W-:-:S05]  /*9e550*/  IADD3 R20, P2, R242, R4, RZ ;  /* 0x00000004f2147210 */ /* 0x001fca0007f5e0ff */
[----:B------:R-:W-:-:S05]  /*9e560*/  IMAD.X R21, R24, 0x1, R3, P2 ;  /* 0x0000000118157824 */ /* 0x000fca00010e0603 */
[----:B------:R0:W-:Y:S04]  /*9e570*/  STL.64 [R1+0x8b8], R20 ;  /* 0x0008b81401007387 */ /* 0x0001e80000100a00 */
[----:B------:R1:W-:Y:S01]  /*9e580*/  STL [R1+0x54c8], R187 ;  /* 0x0054c8bb01007387 */ /* 0x0003e20000100800 */
[----:B--2---:R-:W-:-:S03]  /*9e590*/  LOP3.LUT R34, R244, 0xffff, RZ, 0xc0, !PT ;  /* 0x0000fffff4227812 */ /* 0x004fc600078ec0ff */
[----:B------:R-:W2:Y:S01]  /*9e5a0*/  LDL.LU R244, [R1+0x4868] ;  /* 0x0048680001f47983 */ /* 0x000ea20000300800 */
[----:B----4-:R-:W-:-:S03]  /*9e5b0*/  LOP3.LUT R29, R246, 0xffff, RZ, 0xc0, !PT ;  /* 0x0000fffff61d7812 */ /* 0x010fc600078ec0ff */
[----:B------:R-:W4:Y:S01]  /*9e5c0*/  LDL.LU R246, [R1+0x4710] ;  /* 0x0047100001f67983 */ /* 0x000f220000300800 */
[----:B------:R-:W-:-:S03]  /*9e5d0*/  LOP3.LUT R30, R11, 0xffff, RZ, 0xc0, !PT ;  /* 0x0000ffff0b1e7812 */ /* 0x000fc600078ec0ff */
[----:B------:R-:W4:Y:S01]  /*9e5e0*/  LDL.LU R11, [R1+0x4dcc] ;  /* 0x004dcc00010b7983 */ /* 0x000f220000300800 */
[----:B------:R-:W-:Y:S02]  /*9e5f0*/  LOP3.LUT R37, R234, 0xffff, RZ, 0xc0, !PT ;  /* 0x0000ffffea257812 */ /* 0x000fe400078ec0ff */
[----:B------:R-:W-:Y:S02]  /*9e600*/  PRMT R25, R34, 0x3340, R29 ;  /* 0x0000334022197816 */ /* 0x000fe4000000001d */
[----:B------:R-:W-:Y:S02]  /*9e610*/  PRMT R24, R37, 0x3340, R0 ;  /* 0x0000334025187816 */ /* 0x000fe40000000000 */
[----:B------:R-:W-:Y:S02]  /*9e620*/  LOP3.LUT R167, R167, 0xffff, RZ, 0xc0, !PT ;  /* 0x0000ffffa7a77812 */ /* 0x000fe400078ec0ff */
[----:B------:R-:W-:Y:S02]  /*9e630*/  PRMT R247, R25, 0x5410, R24 ;  /* 0x0000541019f77816 */ /* 0x000fe40000000018 */
[----:B------:R-:W-:-:S02]  /*9e640*/  PRMT R24, R167, 0x3340, R0 ;  /* 0x00003340a7187816 */ /* 0x000fc40000000000 */
[----:B------:R-:W-:Y:S02]  /*9e650*/  SHF.R.U32.HI R34, RZ, 0x8, R34 ;  /* 0x00000008ff227819 */ /* 0x000fe40000011622 */
[----:B------:R-:W-:Y:S02]  /*9e660*/  SHF.R.U32.HI R205, RZ, 0x8, R181 ;  /* 0x00000008ffcd7819 */ /* 0x000fe400000116b5 */
[----:B------:R-:W-:Y:S02]  /*9e670*/  SHF.R.U32.HI R181, RZ, 0x8, R191 ;  /* 0x00000008ffb57819 */ /* 0x000fe400000116bf */
[----:B------:R-:W-:Y:S02]  /*9e680*/  SHF.R.U32.HI R195, RZ, 0x8, R167 ;  /* 0x00000008ffc37819 */ /* 0x000fe400000116a7 */
[----:B------:R-:W-:Y:S02]  /*9e690*/  SHF.R.U32.HI R191, RZ, 0x8, R37 ;  /* 0x00000008ffbf7819 */ /* 0x000fe40000011625 */
[----:B------:R-:W-:-:S02]  /*9e6a0*/  LOP3.LUT R195, R195, 0xffff, RZ, 0xc0, !PT ;  /* 0x0000ffffc3c37812 */ /* 0x000fc400078ec0ff */
[----:B------:R-:W-:Y:S02]  /*9e6b0*/  LOP3.LUT R191, R191, 0xffff, RZ, 0xc0, !PT ;  /* 0x0000ffffbfbf7812 */ /* 0x000fe400078ec0ff */
[--C-:B------:R-:W-:Y:S02]  /*9e6c0*/  PRMT R195, R195, 0x3340, R0.reuse ;  /* 0x00003340c3c37816 */ /* 0x100fe40000000000 */
[----:B------:R-:W-:Y:S02]  /*9e6d0*/  PRMT R191, R191, 0x3340, R0 ;  /* 0x00003340bfbf7816 */ /* 0x000fe40000000000 */
[----:B------:R-:W-:Y:S02]  /*9e6e0*/  LOP3.LUT R40, R9, 0xffff, RZ, 0xc0, !PT ;  /* 0x0000ffff09287812 */ /* 0x000fe400078ec0ff */
[----:B---3--:R-:W-:Y:S02]  /*9e6f0*/  LOP3.LUT R28, R8, 0xffff, RZ, 0xc0, !PT ;  /* 0x0000ffff081c7812 */ /* 0x008fe400078ec0ff */
[----:B------:R-:W3:Y:S02]  /*9e700*/  LDL.LU R8, [R1+0x479c] ;  /* 0x00479c0001087983 */ /* 0x000ee40000300800 */
[----:B------:R-:W-:-:S02]  /*9e710*/  PRMT R25, R30, 0x3340, R28 ;  /* 0x000033401e197816 */ /* 0x000fc4000000001c */
[----:B------:R-:W-:Y:S02]  /*9e720*/  SHF.R.U32.HI R30, RZ, 0x8, R30 ;  /* 0x00000008ff1e7819 */ /* 0x000fe4000001161e */
[----:B------:R-:W-:Y:S02]  /*9e730*/  PRMT R241, R25, 0x5410, R24 ;  /* 0x0000541019f17816 */ /* 0x000fe40000000018 */
[----:B------:R-:W-:Y:S02]  /*9e740*/  SHF.R.U32.HI R25, RZ, 0x8, R29 ;  /* 0x00000008ff197819 */ /* 0x000fe4000001161d */
[----:B------:R-:W-:Y:S02]  /*9e750*/  SHF.R.U32.HI R24, RZ, 0x8, R28 ;  /* 0x00000008ff187819 */ /* 0x000fe4000001161c */
[----:B------:R-:W-:Y:S02]  /*9e760*/  LOP3.LUT R28, R25, 0xffff, RZ, 0xc0, !PT ;  /* 0x0000ffff191c7812 */ /* 0x000fe400078ec0ff */
[----:B------:R-:W-:-:S02]  /*9e770*/  LOP3.LUT R25, R30, 0xffff, RZ, 0xc0, !PT ;  /* 0x0000ffff1e197812 */ /* 0x000fc400078ec0ff */
[----:B------:R-:W-:Y:S02]  /*9e780*/  LOP3.LUT R24, R24, 0xffff, RZ, 0xc0, !PT ;  /* 0x0000ffff18187812 */ /* 0x000fe400078ec0ff */
[----:B------:R-:W-:Y:S02]  /*9e790*/  LOP3.LUT R29, R34, 0xffff, RZ, 0xc0, !PT ;  /* 0x0000ffff221d7812 */ /* 0x000fe400078ec0ff */
[----:B------:R-:W-:Y:S02]  /*9e7a0*/  PRMT R10, R25, 0x3340, R24 ;  /* 0x00003340190a7816 */ /* 0x000fe40000000018 */
[----:B------:R-:W-:Y:S02]  /*9e7b0*/  PRMT R12, R29, 0x3340, R28 ;  /* 0x000033401d0c7816 */ /* 0x000fe4000000001c */
[----:B------:R-:W-:Y:S02]  /*9e7c0*/  SHF.R.S32.HI R24, RZ, 0x1f, R248 ;  /* 0x0000001fff187819 */ /* 0x000fe400000114f8 */
[----:B0-----:R-:W-:Y:S01]  /*9e7d0*/  IADD3 R20, P2, R248, R2, RZ ;  /* 0x00000002f8147210 */ /* 0x001fe20007f5e0ff */
[----:B------:R-:W-:Y:S04]  /*9e7e0*/  STL [R1+0x5348], R247 ;  /* 0x005348f701007387 */ /* 0x000fe80000100800 */
[----:B------:R-:W-:Y:S01]  /*9e7f0*/  IMAD.X R21, R24, 0x1, R13, P2 ;  /* 0x0000000118157824 */ /* 0x000fe200010e060d */
[----:B------:R-:W-:Y:S04]  /*9e800*/  STL [R1+0x534c], R241 ;  /* 0x00534cf101007387 */ /* 0x000fe80000100800 */
[----:B------:R-:W-:Y:S04]  /*9e810*/  STL [R1+0xd14], R12 ;  /* 0x000d140c01007387 */ /* 0x000fe80000100800 */
[----:B------:R0:W-:Y:S04]  /*9e820*/  STL [R1+0xd10], R10 ;  /* 0x000d100a01007387 */ /* 0x0001e80000100800 */
[----:B------:R-:W-:Y:S04]  /*9e830*/  STL.64 [R1+0x8b0], R20 ;  /* 0x0008b01401007387 */ /* 0x000fe80000100a00 */
[----:B------:R-:W-:Y:S04]  /*9e840*/  STL [R1+0x54c4], R195 ;  /* 0x0054c4c301007387 */ /* 0x000fe80000100800 */
[----:B------:R-:W-:Y:S04]  /*9e850*/  STL [R1+0x54c0], R191 ;  /* 0x0054c0bf01007387 */ /* 0x000fe80000100800 */
[----:B------:R-:W3:Y:S01]  /*9e860*/  LDL.LU R9, [R1+0x4884] ;  /* 0x0048840001097983 */ /* 0x000ee20000300800 */
[----:B-1----:R-:W-:-:S04]  /*9e870*/  LOP3.LUT R187, R168, 0xffff, RZ, 0xc0, !PT ;  /* 0x0000ffffa8bb7812 */ /* 0x002fc800078ec0ff */
[----:B------:R-:W-:Y:S02]  /*9e880*/  PRMT R25, R187, 0x3340, R0 ;  /* 0x00003340bb197816 */ /* 0x000fe40000000000 */
[----:B--2---:R-:W-:Y:S02]  /*9e890*/  LOP3.LUT R37, R244, 0xffff, RZ, 0xc0, !PT ;  /* 0x0000fffff4257812 */ /* 0x004fe400078ec0ff */
[----:B----4-:R-:W-:-:S04]  /*9e8a0*/  LOP3.LUT R30, R246, 0xffff, RZ, 0xc0, !PT ;  /* 0x0000fffff61e7812 */ /* 0x010fc800078ec0ff */
[----:B------:R-:W-:Y:S02]  /*9e8b0*/  PRMT R28, R37, 0x3340, R30 ;  /* 0x00003340251c7816 */ /* 0x000fe4000000001e */
[----:B------:R-:W-:Y:S02]  /*9e8c0*/  LOP3.LUT R34, R11, 0xffff, RZ, 0xc0, !PT ;  /* 0x0000ffff0b227812 */ /* 0x000fe400078ec0ff */
[----:B0-----:R-:W-:Y:S02]  /*9e8d0*/  PRMT R10, R28, 0x5410, R25 ;  /* 0x000054101c0a7816 */ /* 0x001fe40000000019 */
[----:B------:R-:W-:Y:S02]  /*9e8e0*/  PRMT R25, R40, 0x3340, R0 ;  /* 0x0000334028197816 */ /* 0x000fe40000000000 */
[----:B------:R-:W-:Y:S02]  /*9e8f0*/  SHF.R.U32.HI R37, RZ, 0x8, R37 ;  /* 0x00000008ff257819 */ /* 0x000fe40000011625 */
[----:B------:R-:W-:-:S04]  /*9e900*/  SHF.R.U32.HI R199, RZ, 0x8, R40 ;  /* 0x00000008ffc77819 */ /* 0x000fc80000011628 */
[----:B------:R-:W-:-:S04]  /*9e910*/  LOP3.LUT R199, R199, 0xffff, RZ, 0xc0, !PT ;  /* 0x0000ffffc7c77812 */ /* 0x000fc800078ec0ff */
[----:B------:R-:W-:Y:S02]  /*9e920*/  PRMT R199, R199, 0x3340, R0 ;  /* 0x00003340c7c77816 */ /* 0x000fe40000000000 */
[----:B---3--:R-:W-:Y:S02]  /*9e930*/  LOP3.LUT R29, R8, 0xffff, RZ, 0xc0, !PT ;  /* 0x0000ffff081d7812 */ /* 0x008fe400078ec0ff */
[----:B------:R-:W2:Y:S02]  /*9e940*/  LDL.LU R8, [R1+0x4714] ;  /* 0x0047140001087983 */ /* 0x000ea40000300800 */
[----:B------:R-:W-:Y:S02]  /*9e950*/  PRMT R28, R34, 0x3340, R29 ;  /* 0x00003340221c7816 */ /* 0x000fe4000000001d */
[----:B------:R0:W-:Y:S02]  /*9e960*/  STL [R1+0x4d98], R10 ;  /* 0x004d980a01007387 */ /* 0x0001e40000100800 */
[----:B------:R-:W-:-:S02]  /*9e970*/  PRMT R232, R28, 0x5410, R25 ;  /* 0x000054101ce87816 */ /* 0x000fc40000000019 */
[----:B------:R-:W-:Y:S02]  /*9e980*/  SHF.R.U32.HI R25, RZ, 0x8, R30 ;  /* 0x00000008ff197819 */ /* 0x000fe4000001161e */
[----:B0-----:R-:W-:Y:S02]  /*9e990*/  IADD3 R10, P2, R248, R0, RZ ;  /* 0x00000000f80a7210 */ /* 0x001fe40007f5e0ff */
[----:B------:R-:W-:Y:S02]  /*9e9a0*/  SHF.R.U32.HI R28, RZ, 0x8, R34 ;  /* 0x00000008ff1c7819 */ /* 0x000fe40000011622 */
[----:B------:R-:W-:Y:S01]  /*9e9b0*/  SHF.R.U32.HI R34, RZ, 0x8, R29 ;  /* 0x00000008ff227819 */ /* 0x000fe2000001161d */
[----:B------:R-:W-:Y:S01]  /*9e9c0*/  IMAD.X R11, R24, 0x1, R7, P2 ;  /* 0x00000001180b7824 */ /* 0x000fe200010e0607 */
[----:B------:R-:W-:Y:S02]  /*9e9d0*/  LOP3.LUT R30, R37, 0xffff, RZ, 0xc0, !PT ;  /* 0x0000ffff251e7812 */ /* 0x000fe400078ec0ff */
[----:B------:R-:W-:Y:S01]  /*9e9e0*/  LOP3.LUT R29, R25, 0xffff, RZ, 0xc0, !PT ;  /* 0x0000ffff191d7812 */ /* 0x000fe200078ec0ff */
[----:B------:R-:W-:Y:S04]  /*9e9f0*/  STL [R1+0x5350], R232 ;  /* 0x005350e801007387 */ /* 0x000fe80000100800 */
[----:B------:R0:W-:Y:S01]  /*9ea00*/  STL.64 [R1+0x898], R10 ;  /* 0x0008980a01007387 */ /* 0x0001e20000100a00 */
[----:B------:R-:W-:-:S02]  /*9ea10*/  LOP3.LUT R28, R28, 0xffff, RZ, 0xc0, !PT ;  /* 0x0000ffff1c1c7812 */ /* 0x000fc400078ec0ff */
[----:B------:R-:W-:Y:S01]  /*9ea20*/  LOP3.LUT R25, R34, 0xffff, RZ, 0xc0, !PT ;  /* 0x0000ffff22197812 */ /* 0x000fe200078ec0ff */
[----:B------:R-:W3:Y:S01]  /*9ea30*/  LDL.LU R242, [R1+0x4df4] ;  /* 0x004df40001f27983 */ /* 0x000ee20000300800 */
[----:B------:R-:W-:Y:S02]  /*9ea40*/  IADD3 R20, P2, R248, R6, RZ ;  /* 0x00000006f8147210 */ /* 0x000fe40007f5e0ff */
[----:B0-----:R-:W-:-:S05]  /*9ea50*/  PRMT R11, R30, 0x3340, R29 ;  /* 0x000033401e0b7816 */ /* 0x001fca000000001d */
[----:B------:R0:W-:Y:S01]  /*9ea60*/  STL [R1+0x4778], R11 ;  /* 0x0047780b01007387 */ /* 0x0001e20000100800 */
[----:B------:R-:W-:-:S03]  /*9ea70*/  PRMT R10, R28, 0x3340, R25 ;  /* 0x000033401c0a7816 */ /* 0x000fc60000000019 */
[----:B------:R-:W4:Y:S01]  /*9ea80*/  LDL.LU R246, [R1+0x47a0] ;  /* 0x0047a00001f67983 */ /* 0x000f220000300800 */
[----:B------:R-:W-:-:S03]  /*9ea90*/  IMAD.X R21, R24, 0x1, R5, P2 ;  /* 0x0000000118157824 */ /* 0x000fc600010e0605 */
[----:B------:R-:W-:Y:S04]  /*9eaa0*/  STL [R1+0xd0c], R10 ;  /* 0x000d0c0a01007387 */ /* 0x000fe80000100800 */
[----:B0-----:R-:W4:Y:S04]  /*9eab0*/  LDL.LU R11, [R1+0xce0] ;  /* 0x000ce000010b7983 */ /* 0x001f280000300800 */
[----:B------:R0:W-:Y:S01]  /*9eac0*/  STL.64 [R1+0x8a8], R20 ;  /* 0x0008a81401007387 */ /* 0x0001e20000100a00 */
[----:B------:R-:W-:Y:S02]  /*9ead0*/  LOP3.LUT R29, R9, 0xffff, RZ, 0xc0, !PT ;  /* 0x0000ffff091d7812 */ /* 0x000fe400078ec0ff */
[----:B0-----:R-:W-:-:S05]  /*9eae0*/  IADD3 R20, P2, R248, R4, RZ ;  /* 0x00000004f8147210 */ /* 0x001fca0007f5e0ff */
[----:B------:R-:W-:-:S05]  /*9eaf0*/  IMAD.X R21, R24, 0x1, R3, P2 ;  /* 0x0000000118157824 */ /* 0x000fca00010e0603 */
[----:B------:R0:W-:Y:S04]  /*9eb00*/  STL.64 [R1+0x8a0], R20 ;  /* 0x0008a01401007387 */ /* 0x0001e80000100a00 */
[----:B------:R-:W-:Y:S04]  /*9eb10*/  STL [R1+0x54d8], R199 ;  /* 0x0054d8c701007387 */ /* 0x000fe80000100800 */
[----:B------:R-:W4:Y:S01]  /*9eb20*/  LDL.LU R9, [R1+0x488c] ;  /* 0x00488c0001097983 */ /* 0x000f220000300800 */
[----:B------:R-:W-:-:S03]  /*9eb30*/  LOP3.LUT R169, R169, 0xffff, RZ, 0xc0, !PT ;  /* 0x0000ffffa9a97812 */ /* 0x000fc600078ec0ff */
[----:B------:R-:W4:Y:S01]  /*9eb40*/  LDL.LU R244, [R1+0x4718] ;  /* 0x0047180001f47983 */ /* 0x000f220000300800 */
[----:B------:R-:W-:-:S03]  /*9eb50*/  PRMT R24, R169, 0x3340, R0 ;  /* 0x00003340a9187816 */ /* 0x000fc60000000000 */
[----:B------:R-:W4:Y:S01]  /*9eb60*/  LDL.LU R248, [R1+0x4e00] ;  /* 0x004e000001f87983 */ /* 0x000f220000300800 */
[----:B------:R-:W-:-:S04]  /*9eb70*/  SHF.R.U32.HI R203, RZ, 0x8, R169 ;  /* 0x00000008ffcb7819 */ /* 0x000fc800000116a9 */
[----:B------:R-:W-:-:S04]  /*9eb80*/  LOP3.LUT R203, R203, 0xffff, RZ, 0xc0, !PT ;  /* 0x0000ffffcbcb7812 */ /* 0x000fc800078ec0ff */
[----:B------:R-:W-:Y:S02]  /*9eb90*/  PRMT R203, R203, 0x3340, R0 ;  /* 0x00003340cbcb7816 */ /* 0x000fe40000000000 */
[----:B--2---:R-:W-:-:S04]  /*9eba0*/  LOP3.LUT R28, R8, 0xffff, RZ, 0xc0, !PT ;  /* 0x0000ffff081c7812 */ /* 0x004fc800078ec0ff */
[----:B------:R-:W-:-:S04]  /*9ebb0*/  PRMT R25, R29, 0x3340, R28 ;  /* 0x000033401d197816 */ /* 0x000fc8000000001c */
[----:B0-----:R-:W-:-:S05]  /*9ebc0*/  PRMT R21, R25, 0x5410, R24 ;  /* 0x0000541019157816 */ /* 0x001fca0000000018 */
[----:B------:R0:W-:Y:S04]  /*9ebd0*/  STL [R1+0x5354], R21 ;  /* 0x0053541501007387 */ /* 0x0001e80000100800 */
[----:B------:R-:W2:Y:S01]  /*9ebe0*/  LDL.LU R8, [R1+0x47a4] ;  /* 0x0047a40001087983 */ /* 0x000ea20000300800 */
[----:B------:R-:W-:Y:S02]  /*9ebf0*/  SHF.R.U32.HI R25, RZ, 0x8, R29 ;  /* 0x00000008ff197819 */ /* 0x000fe4000001161d */
[----:B------:R-:W-:Y:S02]  /*9ec00*/  SHF.R.U32.HI R24, RZ, 0x8, R28 ;  /* 0x00000008ff187819 */ /* 0x000fe4000001161c */
[----:B------:R-:W-:Y:S02]  /*9ec10*/  LOP3.LUT R25, R25, 0xffff, RZ, 0xc0, !PT ;  /* 0x0000ffff19197812 */ /* 0x000fe400078ec0ff */
[----:B------:R-:W-:-:S02]  /*9ec20*/  LOP3.LUT R24, R24, 0xffff, RZ, 0xc0, !PT ;  /* 0x0000ffff18187812 */ /* 0x000fc400078ec0ff */
[----:B------:R-:W-:Y:S02]  /*9ec30*/  LOP3.LUT R29, R233, 0xffff, RZ, 0xc0, !PT ;  /* 0x0000ffffe91d7812 */ /* 0x000fe400078ec0ff */
[----:B------:R-:W-:Y:S02]  /*9ec40*/  PRMT R10, R25, 0x3340, R24 ;  /* 0x00003340190a7816 */ /* 0x000fe40000000018 */
[----:B---3--:R-:W-:Y:S02]  /*9ec50*/  LOP3.LUT R30, R242, 0xffff, RZ, 0xc0, !PT ;  /* 0x0000fffff21e7812 */ /* 0x008fe400078ec0ff */
[----:B------:R-:W-:Y:S02]  /*9ec60*/  PRMT R24, R29, 0x3340, R0 ;  /* 0x000033401d187816 */ /* 0x000fe40000000000 */
[----:B------:R-:W-:Y:S02]  /*9ec70*/  SHF.R.U32.HI R202, RZ, 0x8, R29 ;  /* 0x00000008ffca7819 */ /* 0x000fe4000001161d */
[----:B----4-:R-:W-:-:S04]  /*9ec80*/  LOP3.LUT R28, R246, 0xffff, RZ, 0xc0, !PT ;  /* 0x0000fffff61c7812 */ /* 0x010fc800078ec0ff */
        /* <DEDUP_REMOVED lines=8> */
[----:B0-----:R-:W-:Y:S01]  /*9ed10*/  IMAD.X R21, R24, 0x1, R13, P2 ;  /* 0x0000000118157824 */ /* 0x001fe200010e060d */
[----:B------:R-:W-:Y:S01]  /*9ed20*/  LOP3.LUT R202, R202, 0xffff, RZ, 0xc0, !PT ;  /* 0x0000ffffcaca7812 */ /* 0x000fe200078ec0ff */
[----:B------:R0:W-:Y:S03]  /*9ed30*/  STL [R1+0xd08], R10 ;  /* 0x000d080a01007387 */ /* 0x0001e60000100800 */
[----:B------:R-:W-:Y:S01]  /*9ed40*/  PRMT R202, R202, 0x3340, R0 ;  /* 0x00003340caca7816 */ /* 0x000fe20000000000 */
[----:B------:R-:W-:Y:S04]  /*9ed50*/  STL [R1+0x54dc], R203 ;  /* 0x0054dccb01007387 */ /* 0x000fe80000100800 */
[----:B------:R-:W-:Y:S01]  /*9ed60*/  STL [R1+0x5358], R223 ;  /* 0x005358df01007387 */ /* 0x000fe20000100800 */
[----:B0-----:R-:W-:-:S03]  /*9ed70*/  PRMT R10, R28, 0x3340, R25 ;  /* 0x000033401c0a7816 */ /* 0x001fc60000000019 */
[----:B------:R0:W-:Y:S04]  /*9ed80*/  STL.64 [R1+0x890], R20 ;  /* 0x0008901401007387 */ /* 0x0001e80000100a00 */
[----:B------:R-:W3:Y:S04]  /*9ed90*/  LDL.LU R246, [R1+0x4e08] ;  /* 0x004e080001f67983 */ /* 0x000ee80000300800 */
[----:B------:R-:W-:Y:S01]  /*9eda0*/  STL [R1+0xd04], R10 ;  /* 0x000d040a01007387 */ /* 0x000fe20000100800 */
[----:B------:R-:W-:-:S03]  /*9edb0*/  LOP3.LUT R37, R9, 0xffff, RZ, 0xc0, !PT ;  /* 0x0000ffff09257812 */ /* 0x000fc600078ec0ff */
[----:B------:R-:W-:Y:S04]  /*9edc0*/  STL [R1+0x54e0], R202 ;  /* 0x0054e0ca01007387 */ /* 0x000fe80000100800 */
[----:B------:R-:W4:Y:S01]  /*9edd0*/  LDL.LU R9, [R1+0x47a8] ;  /* 0x0047a80001097983 */ /* 0x000f220000300800 */
[----:B------:R-:W-:Y:S02]  /*9ede0*/  LOP3.LUT R191, R170, 0xffff, RZ, 0xc0, !PT ;  /* 0x0000ffffaabf7812 */ /* 0x000fe400078ec0ff */
[----:B------:R-:W-:Y:S02]  /*9edf0*/  LOP3.LUT R30, R244, 0xffff, RZ, 0xc0, !PT ;  /* 0x0000fffff41e7812 */ /* 0x000fe400078ec0ff */
[----:B------:R-:W-:Y:S02]  /*9ee00*/  PRMT R25, R191, 0x3340, R0 ;  /* 0x00003340bf197816 */ /* 0x000fe40000000000 */
[----:B------:R-:W-:-:S02]  /*9ee10*/  PRMT R28, R37, 0x3340, R30 ;  /* 0x00003340251c7816 */ /* 0x000fc4000000001e */
[----:B------:R-:W-:Y:S02]  /*9ee20*/  LOP3.LUT R34, R248, 0xffff, RZ, 0xc0, !PT ;  /* 0x0000fffff8227812 */ /* 0x000fe400078ec0ff */
[----:B------:R-:W-:Y:S02]  /*9ee30*/  LOP3.LUT R40, R231, 0xffff, RZ, 0xc0, !PT ;  /* 0x0000ffffe7287812 */ /* 0x000fe400078ec0ff */
[----:B------:R-:W-:Y:S02]  /*9ee40*/  SHF.R.U32.HI R37, RZ, 0x8, R37 ;  /* 0x00000008ff257819 */ /* 0x000fe40000011625 */
[----:B0-----:R-:W-:-:S05]  /*9ee50*/  IADD3 R20, P2, R11, R0, RZ ;  /* 0x000000000b147210 */ /* 0x001fca0007f5e0ff */
[----:B------:R-:W-:Y:S01]  /*9ee60*/  IMAD.X R21, R24, 0x1, R7, P2 ;  /* 0x0000000118157824 */ /* 0x000fe200010e0607 */
[----:B--2---:R-:W-:Y:S02]  /*9ee70*/  LOP3.LUT R29, R8, 0xffff, RZ, 0xc0, !PT ;  /* 0x0000ffff081d7812 */ /* 0x004fe400078ec0ff */
[----:B------:R-:W-:Y:S02]  /*9ee80*/  PRMT R8, R28, 0x5410, R25 ;  /* 0x000054101c087816 */ /* 0x000fe40000000019 */
[----:B------:R-:W-:Y:S02]  /*9ee90*/  PRMT R25, R40, 0x3340, R0 ;  /* 0x0000334028197816 */ /* 0x000fe40000000000 */
[----:B------:R-:W-:-:S04]  /*9eea0*/  PRMT R28, R34, 0x3340, R29 ;  /* 0x00003340221c7816 */ /* 0x000fc8000000001d */
[----:B------:R-:W-:Y:S02]  /*9eeb0*/  PRMT R250, R28, 0x5410, R25 ;  /* 0x000054101cfa7816 */ /* 0x000fe40000000019 */
[----:B------:R-:W-:Y:S02]  /*9eec0*/  SHF.R.U32.HI R25, RZ, 0x8, R30 ;  /* 0x00000008ff197819 */ /* 0x000fe4000001161e */
[----:B------:R-:W-:Y:S02]  /*9eed0*/  SHF.R.U32.HI R28, RZ, 0x8, R34 ;  /* 0x00000008ff1c7819 */ /* 0x000fe40000011622 */
[----:B------:R-:W-:Y:S02]  /*9eee0*/  SHF.R.U32.HI R34, RZ, 0x8, R29 ;  /* 0x00000008ff227819 */ /* 0x000fe4000001161d */
[----:B------:R-:W-:Y:S02]  /*9eef0*/  LOP3.LUT R30, R37, 0xffff, RZ, 0xc0, !PT ;  /* 0x0000ffff251e7812 */ /* 0x000fe400078ec0ff */
[----:B------:R-:W-:Y:S01]  /*9ef00*/  LOP3.LUT R29, R25, 0xffff, RZ, 0xc0, !PT ;  /* 0x0000ffff191d7812 */ /* 0x000fe200078ec0ff */
[----:B------:R0:W-:Y:S03]  /*9ef10*/  STL [R1+0x4d8c], R8 ;  /* 0x004d8c0801007387 */ /* 0x0001e60000100800 */
[----:B------:R-:W-:Y:S01]  /*9ef20*/  PRMT R222, R30, 0x3340, R29 ;  /* 0x000033401ede7816 */ /* 0x000fe2000000001d */
[----:B------:R-:W-:Y:S04]  /*9ef30*/  STL [R1+0x535c], R250 ;  /* 0x00535cfa01007387 */ /* 0x000fe80000100800 */
[----:B------:R-:W2:Y:S04]  /*9ef40*/  LDL.LU R248, [R1+0x48b4] ;  /* 0x0048b40001f87983 */ /* 0x000ea80000300800 */
[----:B------:R1:W-:Y:S04]  /*9ef50*/  STL.64 [R1+0x888], R20 ;  /* 0x0008881401007387 */ /* 0x0003e80000100a00 */
[----:B------:R-:W-:Y:S04]  /*9ef60*/  STL [R1+0x5408], R222 ;  /* 0x005408de01007387 */ /* 0x000fe80000100800 */
[----:B0-----:R-:W2:Y:S01]  /*9ef70*/  LDL.LU R8, [R1+0x471c] ;  /* 0x00471c0001087983 */ /* 0x001ea20000300800 */
[----:B------:R-:W-:-:S02]  /*9ef80*/  LOP3.LUT R28, R28, 0xffff, RZ, 0xc0, !PT ;  /* 0x0000ffff1c1c7812 */ /* 0x000fc400078ec0ff */
[----:B------:R-:W-:Y:S01]  /*9ef90*/  LOP3.LUT R25, R34, 0xffff, RZ, 0xc0, !PT ;  /* 0x0000ffff22197812 */ /* 0x000fe200078ec0ff */
[----:B------:R-:W2:Y:S01]  /*9efa0*/  LDL.LU R244, [R1+0xcdc] ;  /* 0x000cdc0001f47983 */ /* 0x000ea20000300800 */
[----:B-1----:R-:W-:Y:S02]  /*9efb0*/  IADD3 R20, P2, R11, R6, RZ ;  /* 0x000000060b147210 */ /* 0x002fe40007f5e0ff */
[----:B------:R-:W-:Y:S02]  /*9efc0*/  PRMT R10, R28, 0x3340, R25 ;  /* 0x000033401c0a7816 */ /* 0x000fe40000000019 */
[----:B------:R-:W-:Y:S01]  /*9efd0*/  LOP3.LUT R34, R230, 0xffff, RZ, 0xc0, !PT ;  /* 0x0000ffffe6227812 */ /* 0x000fe200078ec0ff */
[----:B------:R-:W-:Y:S02]  /*9efe0*/  IMAD.X R21, R24, 0x1, R5, P2 ;  /* 0x0000000118157824 */ /* 0x000fe400010e0605 */
[----:B------:R0:W-:Y:S01]  /*9eff0*/  STL [R1+0xcfc], R10 ;  /* 0x000cfc0a01007387 */ /* 0x0001e20000100800 */
[----:B------:R-:W-:-:S02]  /*9f000*/  PRMT R25, R34, 0x3340, R0 ;  /* 0x0000334022197816 */ /* 0x000fc40000000000 */
[----:B0-----:R-:W-:Y:S02]  /*9f010*/  IADD3 R10, P2, R11, R4, RZ ;  /* 0x000000040b0a7210 */ /* 0x001fe40007f5e0ff */
[----:B---3--:R-:W-:-:S03]  /*9f020*/  LOP3.LUT R30, R246, 0xffff, RZ, 0xc0, !PT ;  /* 0x0000fffff61e7812 */ /* 0x008fc600078ec0ff */
[----:B------:R-:W-:Y:S01]  /*9f030*/  IMAD.X R11, R24, 0x1, R3, P2 ;  /* 0x00000001180b7824 */ /* 0x000fe200010e0603 */
[----:B----4-:R-:W-:-:S04]  /*9f040*/  LOP3.LUT R29, R9, 0xffff, RZ, 0xc0, !PT ;  /* 0x0000ffff091d7812 */ /* 0x010fc800078ec0ff */
[----:B------:R-:W-:-:S04]  /*9f050*/  PRMT R28, R30, 0x3340, R29 ;  /* 0x000033401e1c7816 */ /* 0x000fc8000000001d */
[----:B------:R-:W-:Y:S02]  /*9f060*/  PRMT R252, R28, 0x5410, R25 ;  /* 0x000054101cfc7816 */ /* 0x000fe40000000019 */
[----:B------:R-:W-:-:S03]  /*9f070*/  SHF.R.U32.HI R25, RZ, 0x8, R30 ;  /* 0x00000008ff197819 */ /* 0x000fc6000001161e */
[----:B------:R-:W-:Y:S01]  /*9f080*/  STL [R1+0x5360], R252 ;  /* 0x005360fc01007387 */ /* 0x000fe20000100800 */
[----:B------:R-:W-:-:S03]  /*9f090*/  SHF.R.U32.HI R24, RZ, 0x8, R29 ;  /* 0x00000008ff187819 */ /* 0x000fc6000001161d */
[----:B------:R-:W-:Y:S04]  /*9f0a0*/  STL.64 [R1+0x880], R20 ;  /* 0x0008801401007387 */ /* 0x000fe80000100a00 */
[----:B------:R0:W-:Y:S04]  /*9f0b0*/  STL.64 [R1+0x878], R10 ;  /* 0x0008780a01007387 */ /* 0x0001e80000100a00 */
[----:B------:R-:W3:Y:S01]  /*9f0c0*/  LDL.LU R240, [R1+0x4e1c] ;  /* 0x004e1c0001f07983 */ /* 0x000ee20000300800 */
[----:B------:R-:W-:Y:S02]  /*9f0d0*/  LOP3.LUT R25, R25, 0xffff, RZ, 0xc0, !PT ;  /* 0x0000ffff19197812 */ /* 0x000fe400078ec0ff */
[----:B------:R-:W-:Y:S01]  /*9f0e0*/  LOP3.LUT R24, R24, 0xffff, RZ, 0xc0, !PT ;  /* 0x0000ffff18187812 */ /* 0x000fe200078ec0ff */
[----:B0-----:R-:W4:Y:S03]  /*9f0f0*/  LDL.LU R11, [R1+0x47ac] ;  /* 0x0047ac00010b7983 */ /* 0x001f260000300800 */
[----:B------:R-:W-:-:S05]  /*9f100*/  PRMT R9, R25, 0x3340, R24 ;  /* 0x0000334019097816 */ /* 0x000fca0000000018 */
[----:B------:R0:W-:Y:S04]  /*9f110*/  STL [R1+0xcf8], R9 ;  /* 0x000cf80901007387 */ /* 0x0001e80000100800 */
[----:B------:R-:W4:Y:S01]  /*9f120*/  LDL.LU R246, [R1+0x48bc] ;  /* 0x0048bc0001f67983 */ /* 0x000f220000300800 */
[----:B------:R-:W-:Y:S02]  /*9f130*/  SHF.R.U32.HI R206, RZ, 0x8, R34 ;  /* 0x00000008ffce7819 */ /* 0x000fe40000011622 */
[----:B------:R-:W-:Y:S02]  /*9f140*/  LOP3.LUT R171, R171, 0xffff, RZ, 0xc0, !PT ;  /* 0x0000ffffabab7812 */ /* 0x000fe400078ec0ff */
[----:B------:R-:W-:Y:S01]  /*9f150*/  LOP3.LUT R206, R206, 0xffff, RZ, 0xc0, !PT ;  /* 0x0000ffffcece7812 */ /* 0x000fe200078ec0ff */
[----:B0-----:R-:W4:Y:S01]  /*9f160*/  LDL.LU R9, [R1+0x4720] ;  /* 0x0047200001097983 */ /* 0x001f220000300800 */
[----:B------:R-:W-:-:S02]  /*9f170*/  PRMT R24, R171, 0x3340, R0 ;  /* 0x00003340ab187816 */ /* 0x000fc40000000000 */
[----:B------:R-:W-:-:S05]  /*9f180*/  PRMT R206, R206, 0x3340, R0 ;  /* 0x00003340cece7816 */ /* 0x000fca0000000000 */
[----:B------:R-:W-:Y:S01]  /*9f190*/  STL [R1+0x54e4], R206 ;  /* 0x0054e4ce01007387 */ /* 0x000fe20000100800 */
[----:B------:R-:W-:Y:S02]  /*9f1a0*/  SHF.R.U32.HI R208, RZ, 0x8, R171 ;  /* 0x00000008ffd07819 */ /* 0x000fe400000116ab */
[----:B------:R-:W-:Y:S02]  /*9f1b0*/  LOP3.LUT R34, R228, 0xffff, RZ, 0xc0, !PT ;  /* 0x0000ffffe4227812 */ /* 0x000fe400078ec0ff */
[----:B------:R-:W-:-:S04]  /*9f1c0*/  LOP3.LUT R208, R208, 0xffff, RZ, 0xc0, !PT ;  /* 0x0000ffffd0d07812 */ /* 0x000fc800078ec0ff */
[----:B------:R-:W-:Y:S02]  /*9f1d0*/  PRMT R208, R208, 0x3340, R0 ;  /* 0x00003340d0d07816 */ /* 0x000fe40000000000 */
[----:B--2---:R-:W-:Y:S02]  /*9f1e0*/  LOP3.LUT R29, R248, 0xffff, RZ, 0xc0, !PT ;  /* 0x0000fffff81d7812 */ /* 0x004fe400078ec0ff */
[----:B------:R-:W-:-:S04]  /*9f1f0*/  LOP3.LUT R28, R8, 0xffff, RZ, 0xc0, !PT ;  /* 0x0000ffff081c7812 */ /* 0x000fc800078ec0ff */
[----:B------:R-:W-:-:S04]  /*9f200*/  PRMT R25, R29, 0x3340, R28 ;  /* 0x000033401d197816 */ /* 0x000fc8000000001c */
[----:B------:R-:W-:-:S05]  /*9f210*/  PRMT R8, R25, 0x5410, R24 ;  /* 0x0000541019087816 */ /* 0x000fca0000000018 */
[----:B------:R0:W-:Y:S04]  /*9f220*/  STL [R1+0x5364], R8 ;  /* 0x0053640801007387 */ /* 0x0001e80000100800 */
[----:B------:R-:W2:Y:S04]  /*9f230*/  LDL.LU R242, [R1+0x48c4] ;  /* 0x0048c40001f27983 */ /* 0x000ea80000300800 */
[----:B------:R-:W2:Y:S01]  /*9f240*/  LDL.LU R248, [R1+0x4724] ;  /* 0x0047240001f87983 */ /* 0x000ea20000300800 */
[----:B------:R-:W-:Y:S02]  /*9f250*/  SHF.R.U32.HI R29, RZ, 0x8, R29 ;  /* 0x00000008ff1d7819 */ /* 0x000fe4000001161d */
[----:B------:R-:W-:-:S02]  /*9f260*/  SHF.R.U32.HI R25, RZ, 0x8, R28 ;  /* 0x00000008ff197819 */ /* 0x000fc4000001161c */
[----:B------:R-:W-:Y:S02]  /*9f270*/  LOP3.LUT R28, R29, 0xffff, RZ, 0xc0, !PT ;  /* 0x0000ffff1d1c7812 */ /* 0x000fe400078ec0ff */
[----:B------:R-:W-:Y:S02]  /*9f280*/  LOP3.LUT R25, R25, 0xffff, RZ, 0xc0, !PT ;  /* 0x0000ffff19197812 */ /* 0x000fe400078ec0ff */
[----:B------:R-:W-:Y:S02]  /*9f290*/  SHF.R.S32.HI R24, RZ, 0x1f, R244 ;  /* 0x0000001fff187819 */ /* 0x000fe400000114f4 */
[----:B------:R-:W-:Y:S02]  /*9f2a0*/  IADD3 R20, P2, R244, R2, RZ ;  /* 0x00000002f4147210 */ /* 0x000fe40007f5e0ff */
[----:B0-----:R-:W-:Y:S02]  /*9f2b0*/  PRMT R8, R28, 0x3340, R25 ;  /* 0x000033401c087816 */ /* 0x001fe40000000019 */
[----:B------:R-:W-:Y:S01]  /*9f2c0*/  PRMT R25, R34, 0x3340, R0 ;  /* 0x0000334022197816 */ /* 0x000fe20000000000 */
[----:B------:R-:W-:-:S05]  /*9f2d0*/  IMAD.X R21, R24, 0x1, R13, P2 ;  /* 0x0000000118157824 */ /* 0x000fca00010e060d */
[----:B------:R-:W-:Y:S04]  /*9f2e0*/  STL.64 [R1+0x870], R20 ;  /* 0x0008701401007387 */ /* 0x000fe80000100a00 */
[----:B------:R-:W-:Y:S04]  /*9f2f0*/  STL [R1+0x54bc], R208 ;  /* 0x0054bcd001007387 */ /* 0x000fe80000100800 */
[----:B------:R0:W-:Y:S01]  /*9f300*/  STL [R1+0xcf4], R8 ;  /* 0x000cf40801007387 */ /* 0x0001e20000100800 */
[----:B---3--:R-:W-:Y:S02]  /*9f310*/  LOP3.LUT R30, R240, 0xffff, RZ, 0xc0, !PT ;  /* 0x0000fffff01e7812 */ /* 0x008fe400078ec0ff */
[----:B----4-:R-:W-:-:S04]  /*9f320*/  LOP3.LUT R29, R11, 0xffff, RZ, 0xc0, !PT ;  /* 0x0000ffff0b1d7812 */ /* 0x010fc800078ec0ff */
[----:B------:R-:W-:-:S04]  /*9f330*/  PRMT R28, R30, 0x3340, R29 ;  /* 0x000033401e1c7816 */ /* 0x000fc8000000001d */
[----:B------:R-:W-:Y:S02]  /*9f340*/  PRMT R11, R28, 0x5410, R25 ;  /* 0x000054101c0b7816 */ /* 0x000fe40000000019 */
[----:B------:R-:W-:-:S03]  /*9f350*/  LOP3.LUT R129, R246, 0xffff, RZ, 0xc0, !PT ;  /* 0x0000fffff6817812 */ /* 0x000fc600078ec0ff */
[----:B------:R1:W-:Y:S04]  /*9f360*/  STL [R1+0x5368], R11 ;  /* 0x0053680b01007387 */ /* 0x0003e80000100800 */
[----:B------:R-:W3:Y:S01]  /*9f370*/  LDL.LU R246, [R1+0x4e24] ;  /* 0x004e240001f67983 */ /* 0x000ee20000300800 */
[----:B------:R-:W-:Y:S02]  /*9f380*/  LOP3.LUT R125, R9, 0xffff, RZ, 0xc0, !PT ;  /* 0x0000ffff097d7812 */ /* 0x000fe400078ec0ff */
[----:B------:R-:W-:Y:S02]  /*9f390*/  SHF.R.U32.HI R28, RZ, 0x8, R30 ;  /* 0x00000008ff1c7819 */ /* 0x000fe4000001161e */
[----:B------:R-:W-:Y:S02]  /*9f3a0*/  SHF.R.U32.HI R30, RZ, 0x8, R129 ;  /* 0x00000008ff1e7819 */ /* 0x000fe40000011681 */
[----:B------:R-:W-:-:S02]  /*9f3b0*/  SHF.R.U32.HI R25, RZ, 0x8, R125 ;  /* 0x00000008ff197819 */ /* 0x000fc4000001167d */
[----:B------:R-:W-:Y:S02]  /*9f3c0*/  SHF.R.U32.HI R37, RZ, 0x8, R29 ;  /* 0x00000008ff257819 */ /* 0x000fe4000001161d */
[----:B------:R-:W-:Y:S02]  /*9f3d0*/  LOP3.LUT R30, R30, 0xffff, RZ, 0xc0, !PT ;  /* 0x0000ffff1e1e7812 */ /* 0x000fe400078ec0ff */
[----:B------:R-:W-:Y:S02]  /*9f3e0*/  LOP3.LUT R29, R25, 0xffff, RZ, 0xc0, !PT ;  /* 0x0000ffff191d7812 */ /* 0x000fe400078ec0ff */
[----:B------:R-:W-:Y:S02]  /*9f3f0*/  LOP3.LUT R28, R28, 0xffff, RZ, 0xc0, !PT ;  /* 0x0000ffff1c1c7812 */ /* 0x000fe400078ec0ff */
[----:B------:R-:W-:Y:S02]  /*9f400*/  LOP3.LUT R25, R37, 0xffff, RZ, 0xc0, !PT ;  /* 0x0000ffff25197812 */ /* 0x000fe400078ec0ff */
[----:B------:R-:W-:-:S02]  /*9f410*/  PRMT R9, R30, 0x3340, R29 ;  /* 0x000033401e097816 */ /* 0x000fc4000000001d */
[----:B------:R-:W-:Y:S02]  /*9f420*/  LOP3.LUT R172, R172, 0xffff, RZ, 0xc0, !PT ;  /* 0x0000ffffacac7812 */ /* 0x000fe400078ec0ff */
[----:B0-----:R-:W-:Y:S02]  /*9f430*/  PRMT R8, R28, 0x3340, R25 ;  /* 0x000033401c087816 */ /* 0x001fe40000000019 */
[----:B------:R-:W-:Y:S02]  /*9f440*/  PRMT R25, R172, 0x3340, R0 ;  /* 0x00003340ac197816 */ /* 0x000fe40000000000 */
[----:B------:R-:W-:Y:S01]  /*9f450*/  IADD3 R10, P2, R244, R0, RZ ;  /* 0x00000000f40a7210 */ /* 0x000fe20007f5e0ff */
[----:B------:R0:W-:Y:S01]  /*9f460*/  STL [R1+0x4710], R9 ;  /* 0x0047100901007387 */ /* 0x0001e20000100800 */
[----:B------:R-:W-:-:S03]  /*9f470*/  SHF.R.U32.HI R209, RZ, 0x8, R34 ;  /* 0x00000008ffd17819 */ /* 0x000fc60000011622 */
[----:B-1----:R-:W-:Y:S01]  /*9f480*/  IMAD.X R11, R24, 0x1, R7, P2 ;  /* 0x00000001180b7824 */ /* 0x002fe200010e0607 */
[----:B------:R-:W-:Y:S01]  /*9f490*/  LOP3.LUT R209, R209, 0xffff, RZ, 0xc0, !PT ;  /* 0x0000ffffd1d17812 */ /* 0x000fe200078ec0ff */
[----:B0-----:R-:W4:Y:S04]  /*9f4a0*/  LDL.LU R9, [R1+0x47b0] ;  /* 0x0047b00001097983 */ /* 0x001f280000300800 */
[----:B------:R0:W-:Y:S01]  /*9f4b0*/  STL [R1+0xcec], R8 ;  /* 0x000cec0801007387 */ /* 0x0001e20000100800 */
[----:B------:R-:W-:Y:S02]  /*9f4c0*/  PRMT R209, R209, 0x3340, R0 ;  /* 0x00003340d1d17816 */ /* 0x000fe40000000000 */
[----:B------:R-:W-:-:S04]  /*9f4d0*/  SHF.R.U32.HI R211, RZ, 0x8, R172 ;  /* 0x00000008ffd37819 */ /* 0x000fc800000116ac */
[----:B------:R-:W-:-:S04]  /*9f4e0*/  LOP3.LUT R211, R211, 0xffff, RZ, 0xc0, !PT ;  /* 0x0000ffffd3d37812 */ /* 0x000fc800078ec0ff */
[----:B------:R-:W-:Y:S02]  /*9f4f0*/  PRMT R211, R211, 0x3340, R0 ;  /* 0x00003340d3d37816 */ /* 0x000fe40000000000 */
[----:B--2---:R-:W-:Y:S02]  /*9f500*/  LOP3.LUT R30, R242, 0xffff, RZ, 0xc0, !PT ;  /* 0x0000fffff21e7812 */ /* 0x004fe400078ec0ff */
[----:B------:R-:W-:-:S04]  /*9f510*/  LOP3.LUT R29, R248, 0xffff, RZ, 0xc0, !PT ;  /* 0x0000fffff81d7812 */ /* 0x000fc800078ec0ff */
[----:B------:R-:W-:-:S04]  /*9f520*/  PRMT R28, R30, 0x3340, R29 ;  /* 0x000033401e1c7816 */ /* 0x000fc8000000001d */
[----:B------:R-:W-:Y:S02]  /*9f530*/  PRMT R248, R28, 0x5410, R25 ;  /* 0x000054101cf87816 */ /* 0x000fe40000000019 */
[----:B------:R-:W-:Y:S02]  /*9f540*/  SHF.R.U32.HI R28, RZ, 0x8, R30 ;  /* 0x00000008ff1c7819 */ /* 0x000fe4000001161e */
[----:B------:R-:W-:Y:S01]  /*9f550*/  SHF.R.U32.HI R25, RZ, 0x8, R29 ;  /* 0x00000008ff197819 */ /* 0x000fe2000001161d */
[----:B------:R-:W-:Y:S01]  /*9f560*/  STL [R1+0x536c], R248 ;  /* 0x00536cf801007387 */ /* 0x000fe20000100800 */
[----:B------:R-:W-:-:S03]  /*9f570*/  LOP3.LUT R28, R28, 0xffff, RZ, 0xc0, !PT ;  /* 0x0000ffff1c1c7812 */ /* 0x000fc600078ec0ff */
[----:B------:R-:W2:Y:S01]  /*9f580*/  LDL.LU R240, [R1+0x48d0] ;  /* 0x0048d00001f07983 */ /* 0x000ea20000300800 */
[----:B------:R-:W-:-:S03]  /*9f590*/  LOP3.LUT R25, R25, 0xffff, RZ, 0xc0, !PT ;  /* 0x0000ffff19197812 */ /* 0x000fc600078ec0ff */
[----:B------:R-:W2:Y:S04]  /*9f5a0*/  LDL.LU R242, [R1+0x4728] ;  /* 0x0047280001f27983 */ /* 0x000ea80000300800 */
[----:B------:R1:W-:Y:S01]  /*9f5b0*/  STL.64 [R1+0x7f8], R10 ;  /* 0x0007f80a01007387 */ /* 0x0003e20000100a00 */
[----:B0-----:R-:W-:-:S03]  /*9f5c0*/  PRMT R8, R28, 0x3340, R25 ;  /* 0x000033401c087816 */ /* 0x001fc60000000019 */
[----:B------:R-:W-:Y:S01]  /*9f5d0*/  STL [R1+0x54b8], R209 ;  /* 0x0054b8d101007387 */ /* 0x000fe20000100800 */
[----:B-1----:R-:W-:-:S03]  /*9f5e0*/  IADD3 R10, P2, R244, R6, RZ ;  /* 0x00000006f40a7210 */ /* 0x002fc60007f5e0ff */
[----:B------:R-:W-:Y:S02]  /*9f5f0*/  STL [R1+0xce8], R8 ;  /* 0x000ce80801007387 */ /* 0x000fe40000100800 */
[----:B------:R-:W-:-:S05]  /*9f600*/  IMAD.X R11, R24, 0x1, R5, P2 ;  /* 0x00000001180b7824 */ /* 0x000fca00010e0605 */
[----:B------:R0:W-:Y:S02]  /*9f610*/  STL.64 [R1+0x7f0], R10 ;  /* 0x0007f00a01007387 */ /* 0x0001e40000100a00 */
[----:B0-----:R-:W-:-:S05]  /*9f620*/  IADD3 R10, P2, R244, R4, RZ ;  /* 0x00000004f40a7210 */ /* 0x001fca0007f5e0ff */
[----:B------:R-:W-:-:S05]  /*9f630*/  IMAD.X R11, R24, 0x1, R3, P2 ;  /* 0x00000001180b7824 */ /* 0x000fca00010e0603 */
[----:B------:R-:W-:Y:S01]  /*9f640*/  STL.64 [R1+0x7e8], R10 ;  /* 0x0007e80a01007387 */ /* 0x000fe20000100a00 */
[----:B---3--:R-:W-:-:S03]  /*9f650*/  LOP3.LUT R30, R246, 0xffff, RZ, 0xc0, !PT ;  /* 0x0000fffff61e7812 */ /* 0x008fc600078ec0ff */
[----:B------:R-:W-:Y:S04]  /*9f660*/  STL [R1+0x54b4], R211 ;  /* 0x0054b4d301007387 */ /* 0x000fe80000100800 */
[----:B------:R-:W3:Y:S04]  /*9f670*/  LDL.LU R244, [R1+0x4e30] ;  /* 0x004e300001f47983 */ /* 0x000ee80000300800 */
[----:B------:R-:W3:Y:S04]  /*9f680*/  LDL.LU R246, [R1+0x4824] ;  /* 0x0048240001f67983 */ /* 0x000ee80000300800 */
[----:B------:R-:W3:Y:S01]  /*9f690*/  LDL.LU R234, [R1+0xcd8] ;  /* 0x000cd80001ea7983 */ /* 0x000ee20000300800 */
[----:B------:R-:W-:-:S04]  /*9f6a0*/  LOP3.LUT R29, R227, 0xffff, RZ, 0xc0, !PT ;  /* 0x0000ffffe31d7812 */ /* 0x000fc800078ec0ff */
[----:B------:R-:W-:Y:S02]  /*9f6b0*/  PRMT R24, R29, 0x3340, R0 ;  /* 0x000033401d187816 */ /* 0x000fe40000000000 */
[----:B------:R-:W-:Y:S02]  /*9f6c0*/  SHF.R.U32.HI R210, RZ, 0x8, R29 ;  /* 0x00000008ffd27819 */ /* 0x000fe4000001161d */
[----:B----4-:R-:W-:-:S04]  /*9f6d0*/  LOP3.LUT R28, R9, 0xffff, RZ, 0xc0, !PT ;  /* 0x0000ffff091c7812 */ /* 0x010fc800078ec0ff */
[----:B------:R-:W-:-:S04]  /*9f6e0*/  PRMT R25, R30, 0x3340, R28 ;  /* 0x000033401e197816 */ /* 0x000fc8000000001c */
[----:B------:R-:W-:Y:S02]  /*9f6f0*/  PRMT R9, R25, 0x5410, R24 ;  /* 0x0000541019097816 */ /* 0x000fe40000000018 */
[----:B------:R-:W-:Y:S02]  /*9f700*/  SHF.R.U32.HI R25, RZ, 0x8, R30 ;  /* 0x00000008ff197819 */ /* 0x000fe4000001161e */
[----:B------:R-:W-:Y:S02]  /*9f710*/  SHF.R.U32.HI R24, RZ, 0x8, R28 ;  /* 0x00000008ff187819 */ /* 0x000fe4000001161c */
[----:B------:R-:W-:Y:S02]  /*9f720*/  LOP3.LUT R210, R210, 0xffff, RZ, 0xc0, !PT ;  /* 0x0000ffffd2d27812 */ /* 0x000fe400078ec0ff */
[----:B------:R-:W-:Y:S02]  /*9f730*/  LOP3.LUT R25, R25, 0xffff, RZ, 0xc0, !PT ;  /* 0x0000ffff19197812 */ /* 0x000fe400078ec0ff */
[----:B------:R-:W-:-:S02]  /*9f740*/  LOP3.LUT R24, R24, 0xffff, RZ, 0xc0, !PT ;  /* 0x0000ffff18187812 */ /* 0x000fc400078ec0ff */
[----:B------:R-:W-:Y:S02]  /*9f750*/  PRMT R210, R210, 0x3340, R0 ;  /* 0x00003340d2d27816 */ /* 0x000fe40000000000 */
[----:B------:R-:W-:Y:S01]  /*9f760*/  PRMT R8, R25, 0x3340, R24 ;  /* 0x0000334019087816 */ /* 0x000fe20000000018 */
[----:B------:R-:W-:Y:S01]  /*9f770*/  STL [R1+0x5370], R9 ;  /* 0x0053700901007387 */ /* 0x000fe20000100800 */
[----:B------:R-:W-:-:S03]  /*9f780*/  LOP3.LUT R173, R173, 0xffff, RZ, 0xc0, !PT ;  /* 0x0000ffffadad7812 */ /* 0x000fc600078ec0ff */
[----:B------:R-:W-:Y:S04]  /*9f790*/  STL [R1+0x54b0], R210 ;  /* 0x0054b0d201007387 */ /* 0x000fe80000100800 */
[----:B------:R0:W-:Y:S01]  /*9f7a0*/  STL [R1+0xce4], R8 ;  /* 0x000ce40801007387 */ /* 0x0001e20000100800 */
[----:B------:R-:W-:-:S03]  /*9f7b0*/  SHF.R.U32.HI R201, RZ, 0x8, R173 ;  /* 0x00000008ffc97819 */ /* 0x000fc600000116ad */
[----:B------:R-:W4:Y:S01]  /*9f7c0*/  LDL.LU R239, [R1+0x48f0] ;  /* 0x0048f00001ef7983 */ /* 0x000f220000300800 */
[----:B------:R-:W-:-:S04]  /*9f7d0*/  LOP3.LUT R201, R201, 0xffff, RZ, 0xc0, !PT ;  /* 0x0000ffffc9c97812 */ /* 0x000fc800078ec0ff */
[----:B------:R-:W-:Y:S02]  /*9f7e0*/  PRMT R201, R201, 0x3340, R0 ;  /* 0x00003340c9c97816 */ /* 0x000fe40000000000 */
[----:B--2---:R-:W-:Y:S02]  /*9f7f0*/  LOP3.LUT R25, R240, 0xffff, RZ, 0xc0, !PT ;  /* 0x0000fffff0197812 */ /* 0x004fe400078ec0ff */
[----:B------:R-:W-:Y:S02]  /*9f800*/  LOP3.LUT R24, R242, 0xffff, RZ, 0xc0, !PT ;  /* 0x0000fffff2187812 */ /* 0x000fe400078ec0ff */
[----:B------:R-:W2:Y:S01]  /*9f810*/  LDL.LU R242, [R1+0x472c] ;  /* 0x00472c0001f27983 */ /* 0x000ea20000300800 */
[----:B------:R-:W-:Y:S02]  /*9f820*/  SHF.R.U32.HI R28, RZ, 0x8, R25 ;  /* 0x00000008ff1c7819 */ /* 0x000fe40000011619 */
[--C-:B------:R-:W-:Y:S02]  /*9f830*/  PRMT R133, R25, 0x3340, R24.reuse ;  /* 0x0000334019857816 */ /* 0x100fe40000000018 */
[----:B------:R-:W-:-:S02]  /*9f840*/  SHF.R.U32.HI R24, RZ, 0x8, R24 ;  /* 0x00000008ff187819 */ /* 0x000fc40000011618 */
[----:B------:R-:W-:Y:S02]  /*9f850*/  LOP3.LUT R25, R28, 0xffff, RZ, 0xc0, !PT ;  /* 0x0000ffff1c197812 */ /* 0x000fe400078ec0ff */
[----:B------:R-:W-:Y:S02]  /*9f860*/  LOP3.LUT R24, R24, 0xffff, RZ, 0xc0, !PT ;  /* 0x0000ffff18187812 */ /* 0x000fe400078ec0ff */
[----:B------:R-:W-:Y:S02]  /*9f870*/  LOP3.LUT R28, R225, 0xffff, RZ, 0xc0, !PT ;  /* 0x0000ffffe11c7812 */ /* 0x000fe400078ec0ff */
[----:B0-----:R-:W-:Y:S02]  /*9f880*/  PRMT R8, R25, 0x3340, R24 ;  /* 0x0000334019087816 */ /* 0x001fe40000000018 */
[----:B------:R-:W-:Y:S01]  /*9f890*/  PRMT R24, R28, 0x3340, R0 ;  /* 0x000033401c187816 */ /* 0x000fe20000000000 */
[----:B------:R-:W-:Y:S04]  /*9f8a0*/  STL [R1+0x54ac], R201 ;  /* 0x0054acc901007387 */ /* 0x000fe80000100800 */
[----:B------:R0:W-:Y:S04]  /*9f8b0*/  STL [R1+0xcd4], R8 ;  /* 0x000cd40801007387 */ /* 0x0001e80000100800 */
[----:B------:R-:W2:Y:S01]  /*9f8c0*/  LDL.LU R240, [R1+0x4e3c] ;  /* 0x004e3c0001f07983 */ /* 0x000ea20000300800 */
[----:B------:R-:W-:-:S02]  /*9f8d0*/  SHF.R.U32.HI R212, RZ, 0x8, R28 ;  /* 0x00000008ffd47819 */ /* 0x000fc4000001161c */
[----:B---3--:R-:W-:Y:S02]  /*9f8e0*/  LOP3.LUT R30, R244, 0xffff, RZ, 0xc0, !PT ;  /* 0x0000fffff41e7812 */ /* 0x008fe400078ec0ff */
[----:B------:R-:W-:-:S04]  /*9f8f0*/  LOP3.LUT R29, R246, 0xffff, RZ, 0xc0, !PT ;  /* 0x0000fffff61d7812 */ /* 0x000fc800078ec0ff */
[----:B------:R-:W-:-:S04]  /*9f900*/  PRMT R25, R30, 0x3340, R29 ;  /* 0x000033401e197816 */ /* 0x000fc8000000001d */
[----:B------:R-:W-:-:S05]  /*9f910*/  PRMT R246, R25, 0x5410, R24 ;  /* 0x0000541019f67816 */ /* 0x000fca0000000018 */
[----:B------:R-:W-:Y:S04]  /*9f920*/  STL [R1+0x5374], R246 ;  /* 0x005374f601007387 */ /* 0x000fe80000100800 */
[----:B------:R-:W3:Y:S01]  /*9f930*/  LDL.LU R244, [R1+0x4834] ;  /* 0x0048340001f47983 */ /* 0x000ee20000300800 */
[----:B------:R-:W-:Y:S02]  /*9f940*/  SHF.R.S32.HI R24, RZ, 0x1f, R234 ;  /* 0x0000001fff187819 */ /* 0x000fe400000114ea */
[----:B0-----:R-:W-:Y:S02]  /*9f950*/  IADD3 R8, P2, R234, R2, RZ ;  /* 0x00000002ea087210 */ /* 0x001fe40007f5e0ff */
[----:B------:R-:W-:Y:S02]  /*9f960*/  SHF.R.U32.HI R30, RZ, 0x8, R30 ;  /* 0x00000008ff1e7819 */ /* 0x000fe4000001161e */
[----:B------:R-:W-:Y:S01]  /*9f970*/  SHF.R.U32.HI R25, RZ, 0x8, R29 ;  /* 0x00000008ff197819 */ /* 0x000fe2000001161d */
[----:B------:R-:W-:Y:S01]  /*9f980*/  IMAD.X R9, R24, 0x1, R13, P2 ;  /* 0x0000000118097824 */ /* 0x000fe200010e060d */
[----:B------:R-:W-:-:S02]  /*9f990*/  LOP3.LUT R212, R212, 0xffff, RZ, 0xc0, !PT ;  /* 0x0000ffffd4d47812 */ /* 0x000fc400078ec0ff */
[----:B------:R-:W-:Y:S02]  /*9f9a0*/  LOP3.LUT R28, R30, 0xffff, RZ, 0xc0, !PT ;  /* 0x0000ffff1e1c7812 */ /* 0x000fe400078ec0ff */
[----:B------:R-:W-:Y:S01]  /*9f9b0*/  LOP3.LUT R25, R25, 0xffff, RZ, 0xc0, !PT ;  /* 0x0000ffff19197812 */ /* 0x000fe200078ec0ff */
[----:B------:R0:W-:Y:S01]  /*9f9c0*/  STL.64 [R1+0x7e0], R8 ;  /* 0x0007e00801007387 */ /* 0x0001e20000100a00 */
[----:B------:R-:W-:-:S05]  /*9f9d0*/  PRMT R212, R212, 0x3340, R0 ;  /* 0x00003340d4d47816 */ /* 0x000fca0000000000 */
[----:B------:R-:W-:Y:S01]  /*9f9e0*/  STL [R1+0x54a8], R212 ;  /* 0x0054a8d401007387 */ /* 0x000fe20000100800 */
[----:B0-----:R-:W-:-:S05]  /*9f9f0*/  PRMT R8, R28, 0x3340, R25 ;  /* 0x000033401c087816 */ /* 0x001fca0000000019 */
[----:B------:R0:W-:Y:S04]  /*9fa00*/  STL [R1+0xcb0], R8 ;  /* 0x000cb00801007387 */ /* 0x0001e80000100800 */
[----:B------:R-:W3:Y:S04]  /*9fa10*/  LDL.LU R236, [R1+0x4904] ;  /* 0x0049040001ec7983 */ /* 0x000ee80000300800 */
[----:B------:R-:W3:Y:S01]  /*9fa20*/  LDL.LU R237, [R1+0x4730] ;  /* 0x0047300001ed7983 */ /* 0x000ee20000300800 */
[----:B------:R-:W-:Y:S02]  /*9fa30*/  LOP3.LUT R174, R174, 0xffff, RZ, 0xc0, !PT ;  /* 0x0000ffffaeae7812 */ /* 0x000fe400078ec0ff */
[----:B----4-:R-:W-:-:S02]  /*9fa40*/  LOP3.LUT R30, R239, 0xffff, RZ, 0xc0, !PT ;  /* 0x0000ffffef1e7812 */ /* 0x010fc400078ec0ff */
[----:B------:R-:W-:Y:S02]  /*9fa50*/  PRMT R25, R174, 0x3340, R0 ;  /* 0x00003340ae197816 */ /* 0x000fe40000000000 */
[----:B0-----:R-:W-:-:S05]  /*9fa60*/  IADD3 R8, P2, R234, R0, RZ ;  /* 0x00000000ea087210 */ /* 0x001fca0007f5e0ff */
[----:B------:R-:W-:Y:S01]  /*9fa70*/  IMAD.X R9, R24, 0x1, R7, P2 ;  /* 0x0000000118097824 */ /* 0x000fe200010e0607 */
[----:B------:R-:W-:Y:S02]  /*9fa80*/  LOP3.LUT R34, R224, 0xffff, RZ, 0xc0, !PT ;  /* 0x0000ffffe0227812 */ /* 0x000fe400078ec0ff */
[----:B------:R-:W-:Y:S02]  /*9fa90*/  LOP3.LUT R179, R175, 0xffff, RZ, 0xc0, !PT ;  /* 0x0000ffffafb37812 */ /* 0x000fe400078ec0ff */
[----:B--2---:R-:W-:-:S04]  /*9faa0*/  LOP3.LUT R29, R242, 0xffff, RZ, 0xc0, !PT ;  /* 0x0000fffff21d7812 */ /* 0x004fc800078ec0ff */
[----:B------:R-:W-:-:S04]  /*9fab0*/  PRMT R28, R30, 0x3340, R29 ;  /* 0x000033401e1c7816 */ /* 0x000fc8000000001d */
[----:B------:R-:W-:Y:S02]  /*9fac0*/  PRMT R242, R28, 0x5410, R25 ;  /* 0x000054101cf27816 */ /* 0x000fe40000000019 */
[----:B------:R-:W-:Y:S02]  /*9fad0*/  SHF.R.U32.HI R28, RZ, 0x8, R30 ;  /* 0x00000008ff1c7819 */ /* 0x000fe4000001161e */
[----:B------:R-:W-:Y:S02]  /*9fae0*/  SHF.R.U32.HI R25, RZ, 0x8, R29 ;  /* 0x00000008ff197819 */ /* 0x000fe4000001161d */
[----:B------:R-:W-:Y:S02]  /*9faf0*/  LOP3.LUT R28, R28, 0xffff, RZ, 0xc0, !PT ;  /* 0x0000ffff1c1c7812 */ /* 0x000fe400078ec0ff */
[----:B------:R-:W-:Y:S01]  /*9fb00*/  LOP3.LUT R25, R25, 0xffff, RZ, 0xc0, !PT ;  /* 0x0000ffff19197812 */ /* 0x000fe200078ec0ff */
[----:B------:R-:W-:Y:S04]  /*9fb10*/  STL [R1+0x5378], R242 ;  /* 0x005378f201007387 */ /* 0x000fe80000100800 */
[----:B------:R0:W-:Y:S01]  /*9fb20*/  STL.64 [R1+0x7d8], R8 ;  /* 0x0007d80801007387 */ /* 0x0001e20000100a00 */
[----:B------:R-:W-:-:S02]  /*9fb30*/  LOP3.LUT R30, R240, 0xffff, RZ, 0xc0, !PT ;  /* 0x0000fffff01e7812 */ /* 0x000fc400078ec0ff */
[----:B0-----:R-:W-:Y:S02]  /*9fb40*/  PRMT R8, R28, 0x3340, R25 ;  /* 0x000033401c087816 */ /* 0x001fe40000000019 */
[----:B------:R-:W-:-:S03]  /*9fb50*/  PRMT R25, R34, 0x3340, R0 ;  /* 0x0000334022197816 */ /* 0x000fc60000000000 */
[----:B------:R0:W-:Y:S04]  /*9fb60*/  STL [R1+0xcac], R8 ;  /* 0x000cac0801007387 */ /* 0x0001e80000100800 */
[----:B------:R-:W2:Y:S04]  /*9fb70*/  LDL.LU R239, [R1+0x4e4c] ;  /* 0x004e4c0001ef7983 */ /* 0x000ea80000300800 */
[----:B------:R-:W4:Y:S01]  /*9fb80*/  LDL.LU R240, [R1+0x4848] ;  /* 0x0048480001f07983 */ /* 0x000f220000300800 */
[----:B0-----:R-:W-:-:S03]  /*9fb90*/  IADD3 R8, P2, R234, R6, RZ ;  /* 0x00000006ea087210 */ /* 0x001fc60007f5e0ff */
[----:B------:R-:W4:Y:S02]  /*9fba0*/  LDL.LU R225, [R1+0xcd0] ;  /* 0x000cd00001e17983 */ /* 0x000f240000300800 */
[----:B------:R-:W-:Y:S01]  /*9fbb0*/  IMAD.X R9, R24, 0x1, R5, P2 ;  /* 0x0000000118097824 */ /* 0x000fe200010e0605 */
[----:B---3--:R-:W-:-:S04]  /*9fbc0*/  LOP3.LUT R29, R244, 0xffff, RZ, 0xc0, !PT ;  /* 0x0000fffff41d7812 */ /* 0x008fc800078ec0ff */
[----:B------:R-:W-:-:S04]  /*9fbd0*/  PRMT R28, R30, 0x3340, R29 ;  /* 0x000033401e1c7816 */ /* 0x000fc8000000001d */
[----:B------:R-:W-:-:S05]  /*9fbe0*/  PRMT R244, R28, 0x5410, R25 ;  /* 0x000054101cf47816 */ /* 0x000fca0000000019 */
        /* <DEDUP_REMOVED lines=8> */
[----:B------:R0:W-:Y:S01]  /*9fc70*/  STL.64 [R1+0x7c8], R8 ;  /* 0x0007c80801007387 */ /* 0x0001e20000100a00 */
[----:B------:R-:W-:Y:S02]  /*9fc80*/  LOP3.LUT R29, R236, 0xffff, RZ, 0xc0, !PT ;  /* 0x0000ffffec1d7812 */ /* 0x000fe400078ec0ff */
[----:B------:R-:W-:Y:S02]  /*9fc90*/  LOP3.LUT R28, R237, 0xffff, RZ, 0xc0, !PT ;  /* 0x0000ffffed1c7812 */ /* 0x000fe400078ec0ff */
[----:B0-----:R-:W-:-:S02]  /*9fca0*/  PRMT R8, R25, 0x3340, R24 ;  /* 0x0000334019087816 */ /* 0x001fc40000000018 */
[----:B------:R-:W-:Y:S02]  /*9fcb0*/  PRMT R24, R179, 0x3340, R0 ;  /* 0x00003340b3187816 */ /* 0x000fe40000000000 */
[----:B------:R-:W-:Y:S01]  /*9fcc0*/  PRMT R25, R29, 0x3340, R28 ;  /* 0x000033401d197816 */ /* 0x000fe2000000001c */
[----:B------:R0:W-:Y:S04]  /*9fcd0*/  STL [R1+0xca8], R8 ;  /* 0x000ca80801007387 */ /* 0x0001e80000100800 */
[----:B------:R-:W3:Y:S04]  /*9fce0*/  LDL.LU R233, [R1+0x4e54] ;  /* 0x004e540001e97983 */ /* 0x000ee80000300800 */
[----:B------:R-:W3:Y:S01]  /*9fcf0*/  LDL.LU R234, [R1+0x484c] ;  /* 0x00484c0001ea7983 */ /* 0x000ee20000300800 */
[----:B0-----:R-:W-:-:S03]  /*9fd00*/  PRMT R8, R25, 0x5410, R24 ;  /* 0x0000541019087816 */ /* 0x001fc60000000018 */
[----:B------:R-:W3:Y:S04]  /*9fd10*/  LDL.LU R236, [R1+0x4938] ;  /* 0x0049380001ec7983 */ /* 0x000ee80000300800 */
[----:B------:R0:W-:Y:S04]  /*9fd20*/  STL [R1+0x48bc], R8 ;  /* 0x0048bc0801007387 */ /* 0x0001e80000100800 */
[----:B------:R-:W3:Y:S01]  /*9fd30*/  LDL.LU R237, [R1+0x4734] ;  /* 0x0047340001ed7983 */ /* 0x000ee20000300800 */
[----:B------:R-:W-:Y:S02]  /*9fd40*/  SHF.R.U32.HI R25, RZ, 0x8, R29 ;  /* 0x00000008ff197819 */ /* 0x000fe4000001161d */
[----:B------:R-:W-:-:S02]  /*9fd50*/  SHF.R.U32.HI R24, RZ, 0x8, R28 ;  /* 0x00000008ff187819 */ /* 0x000fc4000001161c */
[----:B------:R-:W-:Y:S02]  /*9fd60*/  LOP3.LUT R25, R25, 0xffff, RZ, 0xc0, !PT ;  /* 0x0000ffff19197812 */ /* 0x000fe400078ec0ff */
[----:B------:R-:W-:Y:S02]  /*9fd70*/  LOP3.LUT R24, R24, 0xffff, RZ, 0xc0, !PT ;  /* 0x0000ffff18187812 */ /* 0x000fe400078ec0ff */
[----:B------:R-:W-:Y:S02]  /*9fd80*/  LOP3.LUT R28, R220, 0xffff, RZ, 0xc0, !PT ;  /* 0x0000ffffdc1c7812 */ /* 0x000fe400078ec0ff */
[----:B0-----:R-:W-:Y:S02]  /*9fd90*/  PRMT R8, R25, 0x3340, R24 ;  /* 0x0000334019087816 */ /* 0x001fe40000000018 */
[----:B------:R-:W-:-:S03]  /*9fda0*/  PRMT R24, R28, 0x3340, R0 ;  /* 0x000033401c187816 */ /* 0x000fc60000000000 */
[----:B------:R0:W-:Y:S01]  /*9fdb0*/  STL [R1+0xd00], R8 ;  /* 0x000d000801007387 */ /* 0x0001e20000100800 */
[----:B------:R-:W-:Y:S02]  /*9fdc0*/  SHF.R.U32.HI R200, RZ, 0x8, R28 ;  /* 0x00000008ffc87819 */ /* 0x000fe4000001161c */
[----:B------:R-:W-:Y:S02]  /*9fdd0*/  SHF.R.U32.HI R207, RZ, 0x8, R40 ;  /* 0x00000008ffcf7819 */ /* 0x000fe40000011628 */
[----:B------:R-:W-:Y:S02]  /*9fde0*/  LOP3.LUT R40, R219, 0xffff, RZ, 0xc0, !PT ;  /* 0x0000ffffdb287812 */ /* 0x000fe400078ec0ff */
[----:B------:R-:W-:Y:S02]  /*9fdf0*/  SHF.R.U32.HI R213, RZ, 0x8, R34 ;  /* 0x00000008ffd57819 */ /* 0x000fe40000011622 */
[----:B------:R-:W-:Y:S02]  /*9fe00*/  LOP3.LUT R178, R178, 0xffff, RZ, 0xc0, !PT ;  /* 0x0000ffffb2b27812 */ /* 0x000fe400078ec0ff */
[----:B--2---:R-:W-:-:S02]  /*9fe10*/  LOP3.LUT R30, R239, 0xffff, RZ, 0xc0, !PT ;  /* 0x0000ffffef1e7812 */ /* 0x004fc400078ec0ff */
[----:B----4-:R-:W-:-:S04]  /*9fe20*/  LOP3.LUT R29, R240, 0xffff, RZ, 0xc0, !PT ;  /* 0x0000fffff01d7812 */ /* 0x010fc800078ec0ff */
[----:B------:R-:W-:Y:S02]  /*9fe30*/  PRMT R25, R30, 0x3340, R29 ;  /* 0x000033401e197816 */ /* 0x000fe4000000001d */
[----:B0-----:R-:W-:Y:S02]  /*9fe40*/  IADD3 R8, P2, R225, R2, RZ ;  /* 0x00000002e1087210 */ /* 0x001fe40007f5e0ff */
[----:B------:R-:W-:Y:S02]  /*9fe50*/  PRMT R240, R25, 0x5410, R24 ;  /* 0x0000541019f07816 */ /* 0x000fe40000000018 */
[----:B------:R-:W-:Y:S02]  /*9fe60*/  SHF.R.S32.HI R24, RZ, 0x1f, R225 ;  /* 0x0000001fff187819 */ /* 0x000fe400000114e1 */
[----:B------:R-:W-:-:S03]  /*9fe70*/  SHF.R.U32.HI R30, RZ, 0x8, R30 ;  /* 0x00000008ff1e7819 */ /* 0x000fc6000001161e */
[----:B------:R-:W-:Y:S01]  /*9fe80*/  IMAD.X R9, R24, 0x1, R13, P2 ;  /* 0x0000000118097824 */ /* 0x000fe200010e060d */
[----:B------:R-:W-:Y:S01]  /*9fe90*/  SHF.R.U32.HI R25, RZ, 0x8, R29 ;  /* 0x00000008ff197819 */ /* 0x000fe2000001161d */
[----:B------:R-:W-:Y:S01]  /*9fea0*/  STL [R1+0x5380], R240 ;  /* 0x005380f001007387 */ /* 0x000fe20000100800 */
[----:B------:R-:W-:Y:S02]  /*9feb0*/  LOP3.LUT R28, R30, 0xffff, RZ, 0xc0, !PT ;  /* 0x0000ffff1e1c7812 */ /* 0x000fe400078ec0ff */
[----:B------:R-:W-:Y:S01]  /*9fec0*/  LOP3.LUT R25, R25, 0xffff, RZ, 0xc0, !PT ;  /* 0x0000ffff19197812 */ /* 0x000fe200078ec0ff */
[----:B------:R0:W-:Y:S04]  /*9fed0*/  STL.64 [R1+0x7c0], R8 ;  /* 0x0007c00801007387 */ /* 0x0001e80000100a00 */
[----:B------:R-:W2:Y:S01]  /*9fee0*/  LDL.LU R227, [R1+0x4954] ;  /* 0x0049540001e37983 */ /* 0x000ea20000300800 */
[----:B------:R-:W-:-:S03]  /*9fef0*/  PRMT R239, R28, 0x3340, R25 ;  /* 0x000033401cef7816 */ /* 0x000fc60000000019 */
[----:B------:R-:W4:Y:S01]  /*9ff00*/  LDL.LU R228, [R1+0x4738] ;  /* 0x0047380001e47983 */ /* 0x000f220000300800 */
[----:B------:R-:W-:Y:S02]  /*9ff10*/  PRMT R25, R40, 0x3340, R0 ;  /* 0x0000334028197816 */ /* 0x000fe40000000000 */
[----:B---3--:R-:W-:Y:S02]  /*9ff20*/  LOP3.LUT R37, R233, 0xffff, RZ, 0xc0, !PT ;  /* 0x0000ffffe9257812 */ /* 0x008fe400078ec0ff */
[----:B------:R-:W-:-:S04]  /*9ff30*/  LOP3.LUT R30, R234, 0xffff, RZ, 0xc0, !PT ;  /* 0x0000ffffea1e7812 */ /* 0x000fc800078ec0ff */
[----:B------:R-:W-:Y:S02]  /*9ff40*/  PRMT R28, R37, 0x3340, R30 ;  /* 0x00003340251c7816 */ /* 0x000fe4000000001e */
[----:B------:R-:W-:Y:S02]  /*9ff50*/  LOP3.LUT R34, R236, 0xffff, RZ, 0xc0, !PT ;  /* 0x0000ffffec227812 */ /* 0x000fe400078ec0ff */
[----:B------:R-:W-:Y:S02]  /*9ff60*/  LOP3.LUT R29, R237, 0xffff, RZ, 0xc0, !PT ;  /* 0x0000ffffed1d7812 */ /* 0x000fe400078ec0ff */
[----:B------:R-:W-:Y:S02]  /*9ff70*/  PRMT R237, R28, 0x5410, R25 ;  /* 0x000054101ced7816 */ /* 0x000fe40000000019 */
[----:B------:R-:W-:Y:S02]  /*9ff80*/  PRMT R25, R178, 0x3340, R0 ;  /* 0x00003340b2197816 */ /* 0x000fe40000000000 */
[----:B------:R-:W-:-:S04]  /*9ff90*/  PRMT R28, R34, 0x3340, R29 ;  /* 0x00003340221c7816 */ /* 0x000fc8000000001d */
[----:B------:R-:W-:Y:S01]  /*9ffa0*/  PRMT R234, R28, 0x5410, R25 ;  /* 0x000054101cea7816 */ /* 0x000fe20000000019 */
[----:B------:R-:W-:Y:S04]  /*9ffb0*/  STL [R1+0x5384], R237 ;  /* 0x005384ed01007387 */ /* 0x000fe80000100800 */
[----:B------:R-:W-:Y:S04]  /*9ffc0*/  STL [R1+0x5388], R234 ;  /* 0x005388ea01007387 */ /* 0x000fe80000100800 */
[----:B------:R-:W3:Y:S04]  /*9ffd0*/  LDL.LU R230, [R1+0x4e64] ;  /* 0x004e640001e67983 */ /* 0x000ee80000300800 */
[----:B------:R-:W3:Y:S01]  /*9ffe0*/  LDL.LU R231, [R1+0x4870] ;  /* 0x0048700001e77983 */ /* 0x000ee20000300800 */
[----:B0-----:R-:W-:-:S03]  /*9fff0*/  IADD3 R8, P2, R225, R0, RZ ;  /* 0x00000000e1087210 */ /* 0x001fc60007f5e0ff */
[----:B------:R-:W3:Y:S02]  /*a0000*/  LDL.LU R224, [R1+0xccc] ;  /* 0x000ccc0001e07983 */ /* 0x000ee40000300800 */
[----:B------:R-:W-:-:S05]  /*a0010*/  IMAD.X R9, R24, 0x1, R7, P2 ;  /* 0x0000000118097824 */ /* 0x000fca00010e0607 */
[----:B------:R0:W-:Y:S02]  /*a0020*/  STL.64 [R1+0x7a8], R8 ;  /* 0x0007a80801007387 */ /* 0x0001e40000100a00 */
[----:B0-----:R-:W-:-:S05]  /*a0030*/  IADD3 R8, P2, R225, R6, RZ ;  /* 0x00000006e1087210 */ /* 0x001fca0007f5e0ff */
[----:B------:R-:W-:Y:S01]  /*a0040*/  IMAD.X R9, R24, 0x1, R5, P2 ;  /* 0x0000000118097824 */ /* 0x000fe200010e0605 */
[----:B------:R-:W-:Y:S02]  /*a0050*/  SHF.R.U32.HI R37, RZ, 0x8, R37 ;  /* 0x00000008ff257819 */ /* 0x000fe40000011625 */
[----:B------:R-:W-:Y:S02]  /*a0060*/  SHF.R.U32.HI R28, RZ, 0x8, R30 ;  /* 0x00000008ff1c7819 */ /* 0x000fe4000001161e */
[----:B------:R0:W-:Y:S01]  /*a0070*/  STL.64 [R1+0x7b8], R8 ;  /* 0x0007b80801007387 */ /* 0x0001e20000100a00 */
[----:B------:R-:W-:Y:S02]  /*a0080*/  SHF.R.U32.HI R34, RZ, 0x8, R34 ;  /* 0x00000008ff227819 */ /* 0x000fe40000011622 */
[----:B------:R-:W-:Y:S02]  /*a0090*/  SHF.R.U32.HI R25, RZ, 0x8, R29 ;  /* 0x00000008ff197819 */ /* 0x000fe4000001161d */
[----:B------:R-:W-:-:S02]  /*a00a0*/  LOP3.LUT R30, R37, 0xffff, RZ, 0xc0, !PT ;  /* 0x0000ffff251e7812 */ /* 0x000fc400078ec0ff */
[----:B------:R-:W-:Y:S02]  /*a00b0*/  LOP3.LUT R29, R28, 0xffff, RZ, 0xc0, !PT ;  /* 0x0000ffff1c1d7812 */ /* 0x000fe400078ec0ff */
[----:B0-----:R-:W-:Y:S02]  /*a00c0*/  IADD3 R8, P2, R225, R4, RZ ;  /* 0x00000004e1087210 */ /* 0x001fe40007f5e0ff */
[----:B------:R-:W-:Y:S02]  /*a00d0*/  LOP3.LUT R28, R34, 0xffff, RZ, 0xc0, !PT ;  /* 0x0000ffff221c7812 */ /* 0x000fe400078ec0ff */
[----:B------:R-:W-:Y:S01]  /*a00e0*/  LOP3.LUT R25, R25, 0xffff, RZ, 0xc0, !PT ;  /* 0x0000ffff19197812 */ /* 0x000fe200078ec0ff */
[----:B------:R-:W-:Y:S01]  /*a00f0*/  IMAD.X R9, R24, 0x1, R3, P2 ;  /* 0x0000000118097824 */ /* 0x000fe200010e0603 */
[----:B------:R-:W-:Y:S02]  /*a0100*/  PRMT R236, R30, 0x3340, R29 ;  /* 0x000033401eec7816 */ /* 0x000fe4000000001d */
[----:B------:R-:W-:-:S02]  /*a0110*/  PRMT R233, R28, 0x3340, R25 ;  /* 0x000033401ce97816 */ /* 0x000fc40000000019 */
[----:B------:R0:W-:Y:S01]  /*a0120*/  STL.64 [R1+0x7b0], R8 ;  /* 0x0007b00801007387 */ /* 0x0001e20000100a00 */
[----:B------:R-:W-:-:S04]  /*a0130*/  LOP3.LUT R195, R184, 0xffff, RZ, 0xc0, !PT ;  /* 0x0000ffffb8c37812 */ /* 0x000fc800078ec0ff */
[----:B------:R-:W-:Y:S02]  /*a0140*/  PRMT R24, R195, 0x3340, R0 ;  /* 0x00003340c3187816 */ /* 0x000fe40000000000 */
[----:B--2---:R-:W-:Y:S02]  /*a0150*/  LOP3.LUT R29, R227, 0xffff, RZ, 0xc0, !PT ;  /* 0x0000ffffe31d7812 */ /* 0x004fe400078ec0ff */
[----:B------:R-:W2:Y:S01]  /*a0160*/  LDL.LU R227, [R1+0x4e6c] ;  /* 0x004e6c0001e37983 */ /* 0x000ea20000300800 */
[----:B----4-:R-:W-:-:S03]  /*a0170*/  LOP3.LUT R28, R228, 0xffff, RZ, 0xc0, !PT ;  /* 0x0000ffffe41c7812 */ /* 0x010fc600078ec0ff */
[----:B------:R-:W4:Y:S01]  /*a0180*/  LDL.LU R228, [R1+0x487c] ;  /* 0x00487c0001e47983 */ /* 0x000f220000300800 */
[----:B------:R-:W-:-:S04]  /*a0190*/  PRMT R25, R29, 0x3340, R28 ;  /* 0x000033401d197816 */ /* 0x000fc8000000001c */
[----:B0-----:R-:W-:Y:S02]  /*a01a0*/  PRMT R8, R25, 0x5410, R24 ;  /* 0x0000541019087816 */ /* 0x001fe40000000018 */
[----:B------:R-:W-:Y:S02]  /*a01b0*/  SHF.R.U32.HI R25, RZ, 0x8, R29 ;  /* 0x00000008ff197819 */ /* 0x000fe4000001161d */
[----:B------:R-:W-:Y:S02]  /*a01c0*/  SHF.R.U32.HI R24, RZ, 0x8, R28 ;  /* 0x00000008ff187819 */ /* 0x000fe4000001161c */
[----:B------:R-:W-:Y:S02]  /*a01d0*/  LOP3.LUT R25, R25, 0xffff, RZ, 0xc0, !PT ;  /* 0x0000ffff19197812 */ /* 0x000fe400078ec0ff */
[----:B------:R-:W-:Y:S02]  /*a01e0*/  LOP3.LUT R24, R24, 0xffff, RZ, 0xc0, !PT ;  /* 0x0000ffff18187812 */ /* 0x000fe400078ec0ff */
[----:B------:R-:W-:Y:S01]  /*a01f0*/  LOP3.LUT R28, R218, 0xffff, RZ, 0xc0, !PT ;  /* 0x0000ffffda1c7812 */ /* 0x000fe200078ec0ff */
[----:B------:R0:W-:Y:S02]  /*a0200*/  STL [R1+0x48b4], R8 ;  /* 0x0048b40801007387 */ /* 0x0001e40000100800 */
[----:B0-----:R-:W-:-:S02]  /*a0210*/  PRMT R8, R25, 0x3340, R24 ;  /* 0x0000334019087816 */ /* 0x001fc40000000018 */
[----:B------:R-:W-:-:S03]  /*a0220*/  PRMT R24, R28, 0x3340, R0 ;  /* 0x000033401c187816 */ /* 0x000fc60000000000 */
[----:B------:R0:W-:Y:S04]  /*a0230*/  STL [R1+0xcf0], R8 ;  /* 0x000cf00801007387 */ /* 0x0001e80000100800 */
[----:B------:R-:W4:Y:S01]  /*a0240*/  LDL.LU R220, [R1+0x4994] ;  /* 0x0049940001dc7983 */ /* 0x000f220000300800 */
[----:B---3--:R-:W-:Y:S02]  /*a0250*/  LOP3.LUT R30, R230, 0xffff, RZ, 0xc0, !PT ;  /* 0x0000ffffe61e7812 */ /* 0x008fe400078ec0ff */
[----:B------:R-:W-:-:S04]  /*a0260*/  LOP3.LUT R29, R231, 0xffff, RZ, 0xc0, !PT ;  /* 0x0000ffffe71d7812 */ /* 0x000fc800078ec0ff */
[----:B------:R-:W-:-:S04]  /*a0270*/  PRMT R25, R30, 0x3340, R29 ;  /* 0x000033401e197816 */ /* 0x000fc8000000001d */
[----:B------:R-:W-:-:S05]  /*a0280*/  PRMT R231, R25, 0x5410, R24 ;  /* 0x0000541019e77816 */ /* 0x000fca0000000018 */
[----:B------:R-:W-:Y:S04]  /*a0290*/  STL [R1+0x538c], R231 ;  /* 0x00538ce701007387 */ /* 0x000fe80000100800 */
[----:B------:R-:W3:Y:S01]  /*a02a0*/  LDL.LU R225, [R1+0x473c] ;  /* 0x00473c0001e17983 */ /* 0x000ee20000300800 */
[----:B------:R-:W-:Y:S02]  /*a02b0*/  SHF.R.U32.HI R30, RZ, 0x8, R30 ;  /* 0x00000008ff1e7819 */ /* 0x000fe4000001161e */
[----:B------:R-:W-:Y:S02]  /*a02c0*/  SHF.R.U32.HI R25, RZ, 0x8, R29 ;  /* 0x00000008ff197819 */ /* 0x000fe4000001161d */
[----:B------:R-:W-:Y:S02]  /*a02d0*/  SHF.R.U32.HI R180, RZ, 0x8, R192 ;  /* 0x00000008ffb47819 */ /* 0x000fe400000116c0 */
[----:B------:R-:W-:-:S02]  /*a02e0*/  SHF.R.U32.HI R192, RZ, 0x8, R28 ;  /* 0x00000008ffc07819 */ /* 0x000fc4000001161c */
[----:B------:R-:W-:Y:S02]  /*a02f0*/  LOP3.LUT R28, R30, 0xffff, RZ, 0xc0, !PT ;  /* 0x0000ffff1e1c7812 */ /* 0x000fe400078ec0ff */
[----:B------:R-:W-:Y:S02]  /*a0300*/  LOP3.LUT R25, R25, 0xffff, RZ, 0xc0, !PT ;  /* 0x0000ffff19197812 */ /* 0x000fe400078ec0ff */
[----:B------:R-:W-:Y:S02]  /*a0310*/  LOP3.LUT R29, R217, 0xffff, RZ, 0xc0, !PT ;  /* 0x0000ffffd91d7812 */ /* 0x000fe400078ec0ff */
[----:B------:R-:W-:Y:S02]  /*a0320*/  SHF.R.S32.HI R24, RZ, 0x1f, R224 ;  /* 0x0000001fff187819 */ /* 0x000fe400000114e0 */
[----:B0-----:R-:W-:Y:S02]  /*a0330*/  IADD3 R8, P2, R224, R2, RZ ;  /* 0x00000002e0087210 */ /* 0x001fe40007f5e0ff */
[----:B------:R-:W-:-:S02]  /*a0340*/  PRMT R230, R28, 0x3340, R25 ;  /* 0x000033401ce67816 */ /* 0x000fc40000000019 */
[----:B------:R-:W-:Y:S01]  /*a0350*/  PRMT R25, R29, 0x3340, R0 ;  /* 0x000033401d197816 */ /* 0x000fe20000000000 */
[----:B------:R-:W-:-:S05]  /*a0360*/  IMAD.X R9, R24, 0x1, R13, P2 ;  /* 0x0000000118097824 */ /* 0x000fca00010e060d */
[----:B------:R0:W-:Y:S01]  /*a0370*/  STL.64 [R1+0x7a0], R8 ;  /* 0x0007a00801007387 */ /* 0x0001e20000100a00 */
[----:B------:R-:W-:Y:S02]  /*a0380*/  SHF.R.U32.HI R196, RZ, 0x8, R186 ;  /* 0x00000008ffc47819 */ /* 0x000fe400000116ba */
[----:B------:R-:W-:Y:S02]  /*a0390*/  SHF.R.U32.HI R186, RZ, 0x8, R29 ;  /* 0x00000008ffba7819 */ /* 0x000fe4000001161d */
[----:B0-----:R-:W-:Y:S02]  /*a03a0*/  IADD3 R8, P2, R224, R0, RZ ;  /* 0x00000000e0087210 */ /* 0x001fe40007f5e0ff */
[----:B------:R-:W-:-:S03]  /*a03b0*/  LOP3.LUT R185, R185, 0xffff, RZ, 0xc0, !PT ;  /* 0x0000ffffb9b97812 */ /* 0x000fc600078ec0ff */
[----:B------:R-:W-:Y:S01]  /*a03c0*/  IMAD.X R9, R24, 0x1, R7, P2 ;  /* 0x0000000118097824 */ /* 0x000fe200010e0607 */
[----:B--2---:R-:W-:Y:S02]  /*a03d0*/  LOP3.LUT R34, R227, 0xffff, RZ, 0xc0, !PT ;  /* 0x0000ffffe3227812 */ /* 0x004fe400078ec0ff */
[----:B----4-:R-:W-:-:S04]  /*a03e0*/  LOP3.LUT R30, R228, 0xffff, RZ, 0xc0, !PT ;  /* 0x0000ffffe41e7812 */ /* 0x010fc800078ec0ff */
[----:B------:R-:W-:-:S04]  /*a03f0*/  PRMT R28, R34, 0x3340, R30 ;  /* 0x00003340221c7816 */ /* 0x000fc8000000001e */
[----:B------:R-:W-:-:S05]  /*a0400*/  PRMT R228, R28, 0x5410, R25 ;  /* 0x000054101ce47816 */ /* 0x000fca0000000019 */
[----:B------:R-:W-:Y:S04]  /*a0410*/  STL [R1+0x5390], R228 ;  /* 0x005390e401007387 */ /* 0x000fe80000100800 */
[----:B------:R-:W2:Y:S04]  /*a0420*/  LDL.LU R148, [R1+0x49a4] ;  /* 0x0049a40001947983 */ /* 0x000ea80000300800 */
[----:B------:R-:W4:Y:S01]  /*a0430*/  LDL.LU R152, [R1+0x4740] ;  /* 0x0047400001987983 */ /* 0x000f220000300800 */
[----:B------:R-:W-:Y:S02]  /*a0440*/  SHF.R.U32.HI R28, RZ, 0x8, R34 ;  /* 0x00000008ff1c7819 */ /* 0x000fe40000011622 */
[----:B------:R-:W-:Y:S01]  /*a0450*/  SHF.R.U32.HI R25, RZ, 0x8, R30 ;  /* 0x00000008ff197819 */ /* 0x000fe2000001161e */
[----:B------:R-:W4:Y:S01]  /*a0460*/  LDL.LU R217, [R1+0x4e84] ;  /* 0x004e840001d97983 */ /* 0x000f220000300800 */
[----:B------:R-:W-:-:S02]  /*a0470*/  LOP3.LUT R28, R28, 0xffff, RZ, 0xc0, !PT ;  /* 0x0000ffff1c1c7812 */ /* 0x000fc400078ec0ff */
[----:B------:R-:W-:Y:S01]  /*a0480*/  LOP3.LUT R25, R25, 0xffff, RZ, 0xc0, !PT ;  /* 0x0000ffff19197812 */ /* 0x000fe200078ec0ff */
[----:B------:R0:W-:Y:S03]  /*a0490*/  STL.64 [R1+0x798], R8 ;  /* 0x0007980801007387 */ /* 0x0001e60000100a00 */
[----:B------:R-:W-:Y:S01]  /*a04a0*/  PRMT R227, R28, 0x3340, R25 ;  /* 0x000033401ce37816 */ /* 0x000fe20000000019 */
[----:B------:R-:W4:Y:S01]  /*a04b0*/  LDL.LU R218, [R1+0x4890] ;  /* 0x0048900001da7983 */ /* 0x000f220000300800 */
[----:B------:R-:W-:-:S03]  /*a04c0*/  LOP3.LUT R30, R220, 0xffff, RZ, 0xc0, !PT ;  /* 0x0000ffffdc1e7812 */ /* 0x000fc600078ec0ff */
[----:B------:R-:W4:Y:S01]  /*a04d0*/  LDL.LU R219, [R1+0x4e88] ;  /* 0x004e880001db7983 */ /* 0x000f220000300800 */
[----:B------:R-:W-:Y:S02]  /*a04e0*/  PRMT R25, R185, 0x3340, R0 ;  /* 0x00003340b9197816 */ /* 0x000fe40000000000 */
[----:B0-----:R-:W-:Y:S01]  /*a04f0*/  IADD3 R8, P2, R224, R6, RZ ;  /* 0x00000006e0087210 */ /* 0x001fe20007f5e0ff */
[----:B------:R-:W4:Y:S04]  /*a0500*/  LDL.LU R220, [R1+0x4898] ;  /* 0x0048980001dc7983 */ /* 0x000f280000300800 */
[----:B------:R-:W-:Y:S01]  /*a0510*/  IMAD.X R9, R24, 0x1, R5, P2 ;  /* 0x0000000118097824 */ /* 0x000fe200010e0605 */
[----:B---3--:R-:W-:-:S04]  /*a0520*/  LOP3.LUT R29, R225, 0xffff, RZ, 0xc0, !PT ;  /* 0x0000ffffe11d7812 */ /* 0x008fc800078ec0ff */
[----:B------:R-:W-:-:S04]  /*a0530*/  PRMT R28, R30, 0x3340, R29 ;  /* 0x000033401e1c7816 */ /* 0x000fc8000000001d */
[----:B------:R-:W-:-:S05]  /*a0540*/  PRMT R225, R28, 0x5410, R25 ;  /* 0x000054101ce17816 */ /* 0x000fca0000000019 */
[----:B------:R-:W-:Y:S04]  /*a0550*/  STL [R1+0x5394], R225 ;  /* 0x005394e101007387 */ /* 0x000fe80000100800 */
[----:B------:R0:W-:Y:S02]  /*a0560*/  STL.64 [R1+0x790], R8 ;  /* 0x0007900801007387 */ /* 0x0001e40000100a00 */
[----:B0-----:R-:W-:-:S05]  /*a0570*/  IADD3 R8, P2, R224, R4, RZ ;  /* 0x00000004e0087210 */ /* 0x001fca0007f5e0ff */
[----:B------:R-:W-:-:S05]  /*a0580*/  IMAD.X R9, R24, 0x1, R3, P2 ;  /* 0x0000000118097824 */ /* 0x000fca00010e0603 */
[----:B------:R0:W-:Y:S04]  /*a0590*/  STL.64 [R1+0x788], R8 ;  /* 0x0007880801007387 */ /* 0x0001e80000100a00 */
[----:B------:R-:W3:Y:S01]  /*a05a0*/  LDL.LU R138, [R1+0xcc8] ;  /* 0x000cc800018a7983 */ /* 0x000ee20000300800 */
[----:B------:R-:W-:Y:S02]  /*a05b0*/  SHF.R.U32.HI R25, RZ, 0x8, R30 ;  /* 0x00000008ff197819 */ /* 0x000fe4000001161e */
[----:B------:R-:W-:Y:S02]  /*a05c0*/  SHF.R.U32.HI R24, RZ, 0x8, R29 ;  /* 0x00000008ff187819 */ /* 0x000fe4000001161d */
[----:B------:R-:W-:Y:S02]  /*a05d0*/  LOP3.LUT R25, R25, 0xffff, RZ, 0xc0, !PT ;  /* 0x0000ffff19197812 */ /* 0x000fe400078ec0ff */
[----:B------:R-:W-:-:S04]  /*a05e0*/  LOP3.LUT R24, R24, 0xffff, RZ, 0xc0, !PT ;  /* 0x0000ffff18187812 */ /* 0x000fc800078ec0ff */
[----:B------:R-:W-:Y:S02]  /*a05f0*/  PRMT R224, R25, 0x3340, R24 ;  /* 0x0000334019e07816 */ /* 0x000fe40000000018 */
[----:B------:R-:W-:Y:S02]  /*a0600*/  SHF.R.U32.HI R193, RZ, 0x8, R40 ;  /* 0x00000008ffc17819 */ /* 0x000fe40000011628 */
[----:B------:R-:W-:Y:S02]  /*a0610*/  LOP3.LUT R37, R23, 0xffff, RZ, 0xc0, !PT ;  /* 0x0000ffff17257812 */ /* 0x000fe400078ec0ff */
[----:B------:R-:W-:Y:S02]  /*a0620*/  LOP3.LUT R40, R216, 0xffff, RZ, 0xc0, !PT ;  /* 0x0000ffffd8287812 */ /* 0x000fe400078ec0ff */
[----:B--2---:R-:W-:Y:S02]  /*a0630*/  LOP3.LUT R122, R148, 0xffff, RZ, 0xc0, !PT ;  /* 0x0000ffff947a7812 */ /* 0x004fe400078ec0ff */
[----:B----4-:R-:W-:-:S02]  /*a0640*/  LOP3.LUT R119, R152, 0xffff, RZ, 0xc0, !PT ;  /* 0x0000ffff98777812 */ /* 0x010fc400078ec0ff */
[----:B------:R-:W-:Y:S02]  /*a0650*/  SHF.R.U32.HI R25, RZ, 0x8, R122 ;  /* 0x00000008ff197819 */ /* 0x000fe4000001167a */
[----:B------:R-:W-:Y:S02]  /*a0660*/  SHF.R.U32.HI R24, RZ, 0x8, R119 ;  /* 0x00000008ff187819 */ /* 0x000fe40000011677 */
[----:B------:R-:W-:Y:S02]  /*a0670*/  LOP3.LUT R25, R25, 0xffff, RZ, 0xc0, !PT ;  /* 0x0000ffff19197812 */ /* 0x000fe400078ec0ff */
[----:B------:R-:W-:-:S04]  /*a0680*/  LOP3.LUT R24, R24, 0xffff, RZ, 0xc0, !PT ;  /* 0x0000ffff18187812 */ /* 0x000fc800078ec0ff */
[----:B0-----:R-:W-:-:S05]  /*a0690*/  PRMT R8, R25, 0x3340, R24 ;  /* 0x0000334019087816 */ /* 0x001fca0000000018 */
[----:B------:R0:W-:Y:S01]  /*a06a0*/  STL [R1+0xce0], R8 ;  /* 0x000ce00801007387 */ /* 0x0001e20000100800 */
[----:B------:R-:W-:-:S03]  /*a06b0*/  LOP3.LUT R34, R217, 0xffff, RZ, 0xc0, !PT ;  /* 0x0000ffffd9227812 */ /* 0x000fc600078ec0ff */
[----:B------:R-:W2:Y:S01]  /*a06c0*/  LDL.LU R23, [R1+0x49c4] ;  /* 0x0049c40001177983 */ /* 0x000ea20000300800 */
[----:B------:R-:W-:-:S03]  /*a06d0*/  LOP3.LUT R29, R218, 0xffff, RZ, 0xc0, !PT ;  /* 0x0000ffffda1d7812 */ /* 0x000fc600078ec0ff */
[----:B------:R-:W4:Y:S01]  /*a06e0*/  LDL.LU R216, [R1+0x474c] ;  /* 0x00474c0001d87983 */ /* 0x000f220000300800 */
[----:B------:R-:W-:Y:S02]  /*a06f0*/  PRMT R24, R40, 0x3340, R0 ;  /* 0x0000334028187816 */ /* 0x000fe40000000000 */
[----:B------:R-:W-:Y:S01]  /*a0700*/  PRMT R25, R34, 0x3340, R29 ;  /* 0x0000334022197816 */ /* 0x000fe2000000001d */
[----:B------:R-:W4:Y:S01]  /*a0710*/  LDL.LU R144, [R1+0x49d8] ;  /* 0x0049d80001907983 */ /* 0x000f220000300800 */
[----:B------:R-:W-:Y:S02]  /*a0720*/  LOP3.LUT R30, R219, 0xffff, RZ, 0xc0, !PT ;  /* 0x0000ffffdb1e7812 */ /* 0x000fe400078ec0ff */
[----:B------:R-:W-:Y:S01]  /*a0730*/  LOP3.LUT R28, R220, 0xffff, RZ, 0xc0, !PT ;  /* 0x0000ffffdc1c7812 */ /* 0x000fe200078ec0ff */
[----:B------:R-:W4:Y:S01]  /*a0740*/  LDL.LU R148, [R1+0x4750] ;  /* 0x0047500001947983 */ /* 0x000f220000300800 */
[----:B------:R-:W-:Y:S02]  /*a0750*/  PRMT R220, R25, 0x5410, R24 ;  /* 0x0000541019dc7816 */ /* 0x000fe40000000018 */
[----:B------:R-:W-:-:S02]  /*a0760*/  PRMT R24, R37, 0x3340, R0 ;  /* 0x0000334025187816 */ /* 0x000fc40000000000 */
[----:B------:R-:W-:-:S04]  /*a0770*/  PRMT R25, R30, 0x3340, R28 ;  /* 0x000033401e197816 */ /* 0x000fc8000000001c */
[----:B------:R-:W-:Y:S02]  /*a0780*/  PRMT R218, R25, 0x5410, R24 ;  /* 0x0000541019da7816 */ /* 0x000fe40000000018 */
[----:B------:R-:W-:Y:S02]  /*a0790*/  SHF.R.U32.HI R25, RZ, 0x8, R34 ;  /* 0x00000008ff197819 */ /* 0x000fe40000011622 */
[----:B------:R-:W-:Y:S02]  /*a07a0*/  SHF.R.U32.HI R24, RZ, 0x8, R29 ;  /* 0x00000008ff187819 */ /* 0x000fe4000001161d */
[----:B------:R-:W-:Y:S02]  /*a07b0*/  LOP3.LUT R25, R25, 0xffff, RZ, 0xc0, !PT ;  /* 0x0000ffff19197812 */ /* 0x000fe400078ec0ff */
[----:B------:R-:W-:-:S04]  /*a07c0*/  LOP3.LUT R24, R24, 0xffff, RZ, 0xc0, !PT ;  /* 0x0000ffff18187812 */ /* 0x000fc800078ec0ff */
[----:B------:R-:W-:Y:S01]  /*a07d0*/  PRMT R219, R25, 0x3340, R24 ;  /* 0x0000334019db7816 */ /* 0x000fe20000000018 */
[----:B------:R-:W-:Y:S01]  /*a07e0*/  STL [R1+0x5398], R220 ;  /* 0x005398dc01007387 */ /* 0x000fe20000100800 */
[----:B------:R-:W-:-:S03]  /*a07f0*/  SHF.R.U32.HI R30, RZ, 0x8, R30 ;  /* 0x00000008ff1e7819 */ /* 0x000fc6000001161e */
[----:B------:R-:W-:Y:S01]  /*a0800*/  STL [R1+0x539c], R218 ;  /* 0x00539cda01007387 */ /* 0x000fe20000100800 */
[----:B------:R-:W-:Y:S02]  /*a0810*/  LOP3.LUT R29, R30, 0xffff, RZ, 0xc0, !PT ;  /* 0x0000ffff1e1d7812 */ /* 0x000fe400078ec0ff */
[----:B------:R-:W-:Y:S02]  /*a0820*/  LOP3.LUT R30, R18, 0xffff, RZ, 0xc0, !PT ;  /* 0x0000ffff121e7812 */ /* 0x000fe400078ec0ff */
[----:B---3--:R-:W-:Y:S02]  /*a0830*/  SHF.R.S32.HI R24, RZ, 0x1f, R138 ;  /* 0x0000001fff187819 */ /* 0x008fe4000001148a */
[----:B0-----:R-:W-:-:S05]  /*a0840*/  IADD3 R8, P2, R138, R2, RZ ;  /* 0x000000028a087210 */ /* 0x001fca0007f5e0ff */
[----:B------:R-:W-:-:S05]  /*a0850*/  IMAD.X R9, R24, 0x1, R13, P2 ;  /* 0x0000000118097824 */ /* 0x000fca00010e060d */
[----:B------:R0:W-:Y:S04]  /*a0860*/  STL.64 [R1+0x780], R8 ;  /* 0x0007800801007387 */ /* 0x0001e80000100a00 */
[----:B------:R-:W3:Y:S04]  /*a0870*/  LDL.LU R137, [R1+0x4ea4] ;  /* 0x004ea40001897983 */ /* 0x000ee80000300800 */
[----:B------:R-:W3:Y:S04]  /*a0880*/  LDL.LU R152, [R1+0x4680] ;  /* 0x0046800001987983 */ /* 0x000ee80000300800 */
[----:B------:R-:W3:Y:S01]  /*a0890*/  LDL.LU R18, [R1+0x48b8] ;  /* 0x0048b80001127983 */ /* 0x000ee20000300800 */
[----:B------:R-:W-:-:S04]  /*a08a0*/  SHF.R.U32.HI R28, RZ, 0x8, R28 ;  /* 0x00000008ff1c7819 */ /* 0x000fc8000001161c */
[----:B------:R-:W-:-:S04]  /*a08b0*/  LOP3.LUT R28, R28, 0xffff, RZ, 0xc0, !PT ;  /* 0x0000ffff1c1c7812 */ /* 0x000fc800078ec0ff */
[----:B------:R-:W-:Y:S02]  /*a08c0*/  PRMT R217, R29, 0x3340, R28 ;  /* 0x000033401dd97816 */ /* 0x000fe4000000001c */
[----:B------:R-:W-:Y:S02]  /*a08d0*/  PRMT R25, R30, 0x3340, R0 ;  /* 0x000033401e197816 */ /* 0x000fe40000000000 */
[----:B0-----:R-:W-:-:S05]  /*a08e0*/  IADD3 R8, P2, R138, R0, RZ ;  /* 0x000000008a087210 */ /* 0x001fca0007f5e0ff */
[----:B------:R-:W-:Y:S01]  /*a08f0*/  IMAD.X R9, R24, 0x1, R7, P2 ;  /* 0x0000000118097824 */ /* 0x000fe200010e0607 */
[----:B------:R-:W-:Y:S02]  /*a0900*/  LOP3.LUT R116, R17, 0xffff, RZ, 0xc0, !PT ;  /* 0x0000ffff11747812 */ /* 0x000fe400078ec0ff */
[----:B--2---:R-:W-:Y:S02]  /*a0910*/  LOP3.LUT R34, R23, 0xffff, RZ, 0xc0, !PT ;  /* 0x0000ffff17227812 */ /* 0x004fe400078ec0ff */
[----:B----4-:R-:W-:-:S04]  /*a0920*/  LOP3.LUT R29, R216, 0xffff, RZ, 0xc0, !PT ;  /* 0x0000ffffd81d7812 */ /* 0x010fc800078ec0ff */
[----:B------:R-:W-:-:S04]  /*a0930*/  PRMT R28, R34, 0x3340, R29 ;  /* 0x00003340221c7816 */ /* 0x000fc8000000001d */
[----:B------:R-:W-:Y:S02]  /*a0940*/  PRMT R216, R28, 0x5410, R25 ;  /* 0x000054101cd87816 */ /* 0x000fe40000000019 */
[----:B------:R-:W-:Y:S02]  /*a0950*/  SHF.R.U32.HI R28, RZ, 0x8, R34 ;  /* 0x00000008ff1c7819 */ /* 0x000fe40000011622 */
[----:B------:R-:W-:Y:S02]  /*a0960*/  SHF.R.U32.HI R25, RZ, 0x8, R29 ;  /* 0x00000008ff197819 */ /* 0x000fe4000001161d */
[----:B------:R-:W-:Y:S02]  /*a0970*/  LOP3.LUT R28, R28, 0xffff, RZ, 0xc0, !PT ;  /* 0x0000ffff1c1c7812 */ /* 0x000fe400078ec0ff */
[----:B------:R-:W-:Y:S01]  /*a0980*/  LOP3.LUT R25, R25, 0xffff, RZ, 0xc0, !PT ;  /* 0x0000ffff19197812 */ /* 0x000fe200078ec0ff */
[----:B------:R-:W-:Y:S03]  /*a0990*/  STL [R1+0x53a0], R216 ;  /* 0x0053a0d801007387 */ /* 0x000fe60000100800 */
[----:B------:R-:W-:Y:S01]  /*a09a0*/  PRMT R23, R28, 0x3340, R25 ;  /* 0x000033401c177816 */ /* 0x000fe20000000019 */
[----:B------:R0:W-:Y:S01]  /*a09b0*/  STL.64 [R1+0x778], R8 ;  /* 0x0007780801007387 */ /* 0x0001e20000100a00 */
[----:B------:R-:W-:-:S02]  /*a09c0*/  LOP3.LUT R28, R144, 0xffff, RZ, 0xc0, !PT ;  /* 0x0000ffff901c7812 */ /* 0x000fc400078ec0ff */
[----:B------:R-:W-:Y:S01]  /*a09d0*/  LOP3.LUT R25, R148, 0xffff, RZ, 0xc0, !PT ;  /* 0x0000ffff94197812 */ /* 0x000fe200078ec0ff */
[----:B------:R-:W2:Y:S04]  /*a09e0*/  LDL.LU R136, [R1+0x4ea8] ;  /* 0x004ea80001887983 */ /* 0x000ea80000300800 */
[----:B------:R-:W4:Y:S01]  /*a09f0*/  LDL.LU R144, [R1+0x4670] ;  /* 0x0046700001907983 */ /* 0x000f220000300800 */
[----:B------:R-:W-:-:S03]  /*a0a00*/  PRMT R91, R28, 0x3340, R25 ;  /* 0x000033401c5b7816 */ /* 0x000fc60000000019 */
[----:B------:R-:W2:Y:S01]  /*a0a10*/  LDL.LU R148, [R1+0x48c0] ;  /* 0x0048c00001947983 */ /* 0x000ea20000300800 */
[----:B------:R-:W-:Y:S02]  /*a0a20*/  SHF.R.U32.HI R29, RZ, 0x8, R28 ;  /* 0x00000008ff1d7819 */ /* 0x000fe4000001161c */
[----:B------:R-:W-:Y:S01]  /*a0a30*/  SHF.R.U32.HI R25, RZ, 0x8, R25 ;  /* 0x00000008ff197819 */ /* 0x000fe20000011619 */
[----:B------:R-:W2:Y:S01]  /*a0a40*/  LDL.LU R17, [R1+0x558c] ;  /* 0x00558c0001117983 */ /* 0x000ea20000300800 */
[----:B------:R-:W-:Y:S02]  /*a0a50*/  LOP3.LUT R28, R29, 0xffff, RZ, 0xc0, !PT ;  /* 0x0000ffff1d1c7812 */ /* 0x000fe400078ec0ff */
[----:B------:R-:W-:-:S04]  /*a0a60*/  LOP3.LUT R25, R25, 0xffff, RZ, 0xc0, !PT ;  /* 0x0000ffff19197812 */ /* 0x000fc800078ec0ff */
[----:B0-----:R-:W-:-:S05]  /*a0a70*/  PRMT R8, R28, 0x3340, R25 ;  /* 0x000033401c087816 */ /* 0x001fca0000000019 */
[----:B------:R0:W-:Y:S01]  /*a0a80*/  STL [R1+0xc98], R8 ;  /* 0x000c980801007387 */ /* 0x0001e20000100800 */
[----:B---3--:R-:W-:-:S03]  /*a0a90*/  LOP3.LUT R34, R152, 0xffff, RZ, 0xc0, !PT ;  /* 0x0000ffff98227812 */ /* 0x008fc600078ec0ff */
[----:B------:R-:W3:Y:S01]  /*a0aa0*/  LDL.LU R152, [R1+0x4a04] ;  /* 0x004a040001987983 */ /* 0x000ee20000300800 */
[----:B------:R-:W-:-:S03]  /*a0ab0*/  LOP3.LUT R29, R18, 0xffff, RZ, 0xc0, !PT ;  /* 0x0000ffff121d7812 */ /* 0x000fc600078ec0ff */
[----:B------:R-:W3:Y:S01]  /*a0ac0*/  LDL.LU R18, [R1+0x475c] ;  /* 0x00475c0001127983 */ /* 0x000ee20000300800 */
[----:B------:R-:W-:Y:S02]  /*a0ad0*/  SHF.R.U32.HI R177, RZ, 0x8, R30 ;  /* 0x00000008ffb17819 */ /* 0x000fe4000001161e */
[----:B------:R-:W-:Y:S02]  /*a0ae0*/  LOP3.LUT R30, R137, 0xffff, RZ, 0xc0, !PT ;  /* 0x0000ffff891e7812 */ /* 0x000fe400078ec0ff */
[----:B------:R-:W-:Y:S01]  /*a0af0*/  PRMT R25, R34, 0x3340, R0 ;  /* 0x0000334022197816 */ /* 0x000fe20000000000 */
[----:B------:R-:W3:Y:S01]  /*a0b00*/  LDL.LU R137, [R1+0xcc4] ;  /* 0x000cc40001897983 */ /* 0x000ee20000300800 */
        /* <DEDUP_REMOVED lines=13> */
[----:B------:R-:W-:Y:S02]  /*a0be0*/  SHF.R.U32.HI R194, RZ, 0x8, R178 ;  /* 0x00000008ffc27819 */ /* 0x000fe400000116b2 */
[----:B------:R-:W-:Y:S02]  /*a0bf0*/  SHF.R.U32.HI R178, RZ, 0x8, R37 ;  /* 0x00000008ffb27819 */ /* 0x000fe40000011625 */
[----:B0-----:R-:W-:-:S05]  /*a0c00*/  PRMT R8, R25, 0x3340, R24 ;  /* 0x0000334019087816 */ /* 0x001fca0000000018 */
[----:B------:R0:W-:Y:S01]  /*a0c10*/  STL [R1+0xc94], R8 ;  /* 0x000c940801007387 */ /* 0x0001e20000100800 */
[----:B----4-:R-:W-:-:S03]  /*a0c20*/  LOP3.LUT R37, R144, 0xffff, RZ, 0xc0, !PT ;  /* 0x0000ffff90257812 */ /* 0x010fc600078ec0ff */
[----:B------:R-:W4:Y:S01]  /*a0c30*/  LDL.LU R144, [R1+0x4a18] ;  /* 0x004a180001907983 */ /* 0x000f220000300800 */
[----:B--2---:R-:W-:-:S03]  /*a0c40*/  LOP3.LUT R28, R148, 0xffff, RZ, 0xc0, !PT ;  /* 0x0000ffff941c7812 */ /* 0x004fc600078ec0ff */
[----:B------:R-:W2:Y:S01]  /*a0c50*/  LDL.LU R148, [R1+0x4760] ;  /* 0x0047600001947983 */ /* 0x000ea20000300800 */
[----:B------:R-:W-:Y:S02]  /*a0c60*/  LOP3.LUT R29, R136, 0xffff, RZ, 0xc0, !PT ;  /* 0x0000ffff881d7812 */ /* 0x000fe400078ec0ff */
[----:B------:R-:W-:Y:S02]  /*a0c70*/  PRMT R24, R37, 0x3340, R0 ;  /* 0x0000334025187816 */ /* 0x000fe40000000000 */
[----:B------:R-:W-:-:S04]  /*a0c80*/  PRMT R25, R29, 0x3340, R28 ;  /* 0x000033401d197816 */ /* 0x000fc8000000001c */
[----:B0-----:R-:W-:Y:S02]  /*a0c90*/  PRMT R8, R25, 0x5410, R24 ;  /* 0x0000541019087816 */ /* 0x001fe40000000018 */
[----:B------:R-:W-:Y:S02]  /*a0ca0*/  SHF.R.U32.HI R25, RZ, 0x8, R29 ;  /* 0x00000008ff197819 */ /* 0x000fe4000001161d */
[----:B------:R-:W-:Y:S02]  /*a0cb0*/  SHF.R.U32.HI R24, RZ, 0x8, R28 ;  /* 0x00000008ff187819 */ /* 0x000fe4000001161c */
[----:B------:R-:W-:Y:S02]  /*a0cc0*/  LOP3.LUT R25, R25, 0xffff, RZ, 0xc0, !PT ;  /* 0x0000ffff19197812 */ /* 0x000fe400078ec0ff */
[----:B------:R-:W-:Y:S01]  /*a0cd0*/  LOP3.LUT R24, R24, 0xffff, RZ, 0xc0, !PT ;  /* 0x0000ffff18187812 */ /* 0x000fe200078ec0ff */
[----:B------:R0:W-:Y:S01]  /*a0ce0*/  STL [R1+0x4890], R8 ;  /* 0x0048900801007387 */ /* 0x0001e20000100800 */
[----:B------:R-:W-:-:S02]  /*a0cf0*/  LOP3.LUT R29, R15, 0xffff, RZ, 0xc0, !PT ;  /* 0x0000ffff0f1d7812 */ /* 0x000fc400078ec0ff */
[----:B0-----:R-:W-:Y:S02]  /*a0d00*/  PRMT R8, R25, 0x3340, R24 ;  /* 0x0000334019087816 */ /* 0x001fe40000000018 */
[----:B------:R-:W-:-:S03]  /*a0d10*/  PRMT R24, R29, 0x3340, R0 ;  /* 0x000033401d187816 */ /* 0x000fc60000000000 */
[----:B------:R0:W-:Y:S04]  /*a0d20*/  STL [R1+0xc90], R8 ;  /* 0x000c900801007387 */ /* 0x0001e80000100800 */
[----:B------:R-:W2:Y:S04]  /*a0d30*/  LDL.LU R15, [R1+0x5588] ;  /* 0x00558800010f7983 */ /* 0x000ea80000300800 */
[----:B------:R-:W2:Y:S01]  /*a0d40*/  LDL.LU R136, [R1+0x4ebc] ;  /* 0x004ebc0001887983 */ /* 0x000ea20000300800 */
[----:B---3--:R-:W-:-:S03]  /*a0d50*/  LOP3.LUT R30, R152, 0xffff, RZ, 0xc0, !PT ;  /* 0x0000ffff981e7812 */ /* 0x008fc600078ec0ff */
[----:B------:R-:W3:Y:S01]  /*a0d60*/  LDL.LU R152, [R1+0x4684] ;  /* 0x0046840001987983 */ /* 0x000ee20000300800 */
[----:B------:R-:W-:-:S04]  /*a0d70*/  LOP3.LUT R28, R18, 0xffff, RZ, 0xc0, !PT ;  /* 0x0000ffff121c7812 */ /* 0x000fc800078ec0ff */
[----:B------:R-:W-:-:S04]  /*a0d80*/  PRMT R25, R30, 0x3340, R28 ;  /* 0x000033401e197816 */ /* 0x000fc8000000001c */
[----:B0-----:R-:W-:-:S05]  /*a0d90*/  PRMT R8, R25, 0x5410, R24 ;  /* 0x0000541019087816 */ /* 0x001fca0000000018 */
[----:B------:R0:W-:Y:S04]  /*a0da0*/  STL [R1+0x488c], R8 ;  /* 0x00488c0801007387 */ /* 0x0001e80000100800 */
[----:B------:R-:W3:Y:S01]  /*a0db0*/  LDL.LU R18, [R1+0x48dc] ;  /* 0x0048dc0001127983 */ /* 0x000ee20000300800 */
[----:B------:R-:W-:Y:S02]  /*a0dc0*/  SHF.R.S32.HI R24, RZ, 0x1f, R137 ;  /* 0x0000001fff187819 */ /* 0x000fe40000011489 */
[----:B------:R-:W-:Y:S02]  /*a0dd0*/  SHF.R.U32.HI R30, RZ, 0x8, R30 ;  /* 0x00000008ff1e7819 */ /* 0x000fe4000001161e */
[----:B0-----:R-:W-:Y:S02]  /*a0de0*/  IADD3 R8, P2, R137, R2, RZ ;  /* 0x0000000289087210 */ /* 0x001fe40007f5e0ff */
[----:B------:R-:W-:-:S03]  /*a0df0*/  SHF.R.U32.HI R25, RZ, 0x8, R28 ;  /* 0x00000008ff197819 */ /* 0x000fc6000001161c */
[----:B------:R-:W-:Y:S01]  /*a0e00*/  IMAD.X R9, R24, 0x1, R13, P2 ;  /* 0x0000000118097824 */ /* 0x000fe200010e060d */
[----:B------:R-:W-:Y:S02]  /*a0e10*/  LOP3.LUT R28, R30, 0xffff, RZ, 0xc0, !PT ;  /* 0x0000ffff1e1c7812 */ /* 0x000fe400078ec0ff */
[----:B------:R-:W-:Y:S02]  /*a0e20*/  LOP3.LUT R25, R25, 0xffff, RZ, 0xc0, !PT ;  /* 0x0000ffff19197812 */ /* 0x000fe400078ec0ff */
[----:B------:R-:W-:Y:S01]  /*a0e30*/  SHF.R.U32.HI R170, RZ, 0x8, R29 ;  /* 0x00000008ffaa7819 */ /* 0x000fe2000001161d */
[----:B------:R0:W-:Y:S01]  /*a0e40*/  STL.64 [R1+0x760], R8 ;  /* 0x0007600801007387 */ /* 0x0001e20000100a00 */
[----:B------:R-:W-:Y:S02]  /*a0e50*/  LOP3.LUT R183, R16, 0xffff, RZ, 0xc0, !PT ;  /* 0x0000ffff10b77812 */ /* 0x000fe400078ec0ff */
[----:B0-----:R-:W-:Y:S02]  /*a0e60*/  PRMT R8, R28, 0x3340, R25 ;  /* 0x000033401c087816 */ /* 0x001fe40000000019 */
[----:B------:R-:W-:-:S03]  /*a0e70*/  PRMT R25, R183, 0x3340, R0 ;  /* 0x00003340b7197816 */ /* 0x000fc60000000000 */
[----:B------:R0:W-:Y:S04]  /*a0e80*/  STL [R1+0xc8c], R8 ;  /* 0x000c8c0801007387 */ /* 0x0001e80000100800 */
[----:B------:R-:W3:Y:S01]  /*a0e90*/  LDL.LU R16, [R1+0x5584] ;  /* 0x0055840001107983 */ /* 0x000ee20000300800 */
[----:B------:R-:W-:Y:S02]  /*a0ea0*/  SHF.R.U32.HI R175, RZ, 0x8, R34 ;  /* 0x00000008ffaf7819 */ /* 0x000fe40000011622 */
[----:B----4-:R-:W-:Y:S02]  /*a0eb0*/  LOP3.LUT R30, R144, 0xffff, RZ, 0xc0, !PT ;  /* 0x0000ffff901e7812 */ /* 0x010fe400078ec0ff */
[----:B------:R-:W4:Y:S01]  /*a0ec0*/  LDL.LU R144, [R1+0x4a48] ;  /* 0x004a480001907983 */ /* 0x000f220000300800 */
[----:B--2---:R-:W-:-:S03]  /*a0ed0*/  LOP3.LUT R29, R148, 0xffff, RZ, 0xc0, !PT ;  /* 0x0000ffff941d7812 */ /* 0x004fc600078ec0ff */
[----:B------:R-:W2:Y:S01]  /*a0ee0*/  LDL.LU R148, [R1+0x4828] ;  /* 0x0048280001947983 */ /* 0x000ea20000300800 */
[----:B------:R-:W-:-:S04]  /*a0ef0*/  PRMT R28, R30, 0x3340, R29 ;  /* 0x000033401e1c7816 */ /* 0x000fc8000000001d */
[----:B0-----:R-:W-:-:S05]  /*a0f00*/  PRMT R8, R28, 0x5410, R25 ;  /* 0x000054101c087816 */ /* 0x001fca0000000019 */
[----:B------:R0:W-:Y:S01]  /*a0f10*/  STL [R1+0x487c], R8 ;  /* 0x00487c0801007387 */ /* 0x0001e20000100800 */
[----:B------:R-:W-:Y:S02]  /*a0f20*/  SHF.R.U32.HI R28, RZ, 0x8, R30 ;  /* 0x00000008ff1c7819 */ /* 0x000fe4000001161e */
[----:B------:R-:W-:Y:S02]  /*a0f30*/  SHF.R.U32.HI R25, RZ, 0x8, R29 ;  /* 0x00000008ff197819 */ /* 0x000fe4000001161d */
[----:B0-----:R-:W-:Y:S02]  /*a0f40*/  IADD3 R8, P2, R137, R0, RZ ;  /* 0x0000000089087210 */ /* 0x001fe40007f5e0ff */
[----:B------:R-:W-:-:S03]  /*a0f50*/  LOP3.LUT R28, R28, 0xffff, RZ, 0xc0, !PT ;  /* 0x0000ffff1c1c7812 */ /* 0x000fc600078ec0ff */
[----:B------:R-:W-:Y:S01]  /*a0f60*/  IMAD.X R9, R24, 0x1, R7, P2 ;  /* 0x0000000118097824 */ /* 0x000fe200010e0607 */
[----:B------:R-:W-:-:S04]  /*a0f70*/  LOP3.LUT R25, R25, 0xffff, RZ, 0xc0, !PT ;  /* 0x0000ffff19197812 */ /* 0x000fc800078ec0ff */
[----:B------:R0:W-:Y:S02]  /*a0f80*/  STL.64 [R1+0x758], R8 ;  /* 0x0007580801007387 */ /* 0x0001e40000100a00 */
[----:B0-----:R-:W-:Y:S02]  /*a0f90*/  PRMT R8, R28, 0x3340, R25 ;  /* 0x000033401c087816 */ /* 0x001fe40000000019 */
[----:B------:R-:W-:-:S03]  /*a0fa0*/  LOP3.LUT R30, R136, 0xffff, RZ, 0xc0, !PT ;  /* 0x0000ffff881e7812 */ /* 0x000fc600078ec0ff */
[----:B------:R0:W-:Y:S04]  /*a0fb0*/  STL [R1+0xcdc], R8 ;  /* 0x000cdc0801007387 */ /* 0x0001e80000100800 */
[----:B------:R-:W2:Y:S01]  /*a0fc0*/  LDL.LU R136, [R1+0x4ecc] ;  /* 0x004ecc0001887983 */ /* 0x000ea20000300800 */
[----:B---3--:R-:W-:-:S03]  /*a0fd0*/  LOP3.LUT R34, R152, 0xffff, RZ, 0xc0, !PT ;  /* 0x0000ffff98227812 */ /* 0x008fc600078ec0ff */
[----:B------:R-:W3:Y:S01]  /*a0fe0*/  LDL.LU R152, [R1+0x4688] ;  /* 0x0046880001987983 */ /* 0x000ee20000300800 */
[----:B------:R-:W-:-:S03]  /*a0ff0*/  LOP3.LUT R29, R18, 0xffff, RZ, 0xc0, !PT ;  /* 0x0000ffff121d7812 */ /* 0x000fc600078ec0ff */
[----:B------:R-:W3:Y:S01]  /*a1000*/  LDL.LU R18, [R1+0x48f4] ;  /* 0x0048f40001127983 */ /* 0x000ee20000300800 */
[----:B------:R-:W-:Y:S02]  /*a1010*/  PRMT R25, R34, 0x3340, R0 ;  /* 0x0000334022197816 */ /* 0x000fe40000000000 */
[----:B------:R-:W-:Y:S01]  /*a1020*/  PRMT R28, R30, 0x3340, R29 ;  /* 0x000033401e1c7816 */ /* 0x000fe2000000001d */
[----:B------:R-:W3:Y:S01]  /*a1030*/  LDL.LU R138, [R1+0xcc0] ;  /* 0x000cc000018a7983 */ /* 0x000ee20000300800 */
        /* <DEDUP_REMOVED lines=13> */
[----:B0-----:R-:W-:-:S05]  /*a1110*/  PRMT R8, R25, 0x3340, R24 ;  /* 0x0000334019087816 */ /* 0x001fca0000000018 */
[----:B------:R0:W-:Y:S04]  /*a1120*/  STL [R1+0xc84], R8 ;  /* 0x000c840801007387 */ /* 0x0001e80000100800 */
[----:B------:R-:W3:Y:S01]  /*a1130*/  LDL.LU R15, [R1+0x5580] ;  /* 0x00558000010f7983 */ /* 0x000ee20000300800 */
[----:B------:R-:W-:Y:S02]  /*a1140*/  PRMT R24, R30, 0x3340, R0 ;  /* 0x000033401e187816 */ /* 0x000fe40000000000 */
[----:B------:R-:W-:Y:S02]  /*a1150*/  SHF.R.U32.HI R168, RZ, 0x8, R34 ;  /* 0x00000008ffa87819 */ /* 0x000fe40000011622 */
[----:B----4-:R-:W-:Y:S02]  /*a1160*/  LOP3.LUT R29, R144, 0xffff, RZ, 0xc0, !PT ;  /* 0x0000ffff901d7812 */ /* 0x010fe400078ec0ff */
[----:B------:R-:W4:Y:S01]  /*a1170*/  LDL.LU R144, [R1+0x4a7c] ;  /* 0x004a7c0001907983 */ /* 0x000f220000300800 */
[----:B--2---:R-:W-:-:S03]  /*a1180*/  LOP3.LUT R28, R148, 0xffff, RZ, 0xc0, !PT ;  /* 0x0000ffff941c7812 */ /* 0x004fc600078ec0ff */
[----:B------:R-:W2:Y:S01]  /*a1190*/  LDL.LU R148, [R1+0x4838] ;  /* 0x0048380001947983 */ /* 0x000ea20000300800 */
[----:B------:R-:W-:-:S04]  /*a11a0*/  PRMT R25, R29, 0x3340, R28 ;  /* 0x000033401d197816 */ /* 0x000fc8000000001c */
[----:B0-----:R-:W-:Y:S02]  /*a11b0*/  PRMT R8, R25, 0x5410, R24 ;  /* 0x0000541019087816 */ /* 0x001fe40000000018 */
[----:B------:R-:W-:Y:S02]  /*a11c0*/  SHF.R.U32.HI R25, RZ, 0x8, R29 ;  /* 0x00000008ff197819 */ /* 0x000fe4000001161d */
[----:B------:R-:W-:Y:S02]  /*a11d0*/  SHF.R.U32.HI R24, RZ, 0x8, R28 ;  /* 0x00000008ff187819 */ /* 0x000fe4000001161c */
[----:B------:R-:W-:Y:S02]  /*a11e0*/  LOP3.LUT R25, R25, 0xffff, RZ, 0xc0, !PT ;  /* 0x0000ffff19197812 */ /* 0x000fe400078ec0ff */
[----:B------:R-:W-:Y:S01]  /*a11f0*/  LOP3.LUT R24, R24, 0xffff, RZ, 0xc0, !PT ;  /* 0x0000ffff18187812 */ /* 0x000fe200078ec0ff */
[----:B------:R0:W-:Y:S03]  /*a1200*/  STL [R1+0x484c], R8 ;  /* 0x00484c0801007387 */ /* 0x0001e60000100800 */
[----:B0-----:R-:W-:-:S05]  /*a1210*/  PRMT R8, R25, 0x3340, R24 ;  /* 0x0000334019087816 */ /* 0x001fca0000000018 */
[----:B------:R0:W-:Y:S01]  /*a1220*/  STL [R1+0xc80], R8 ;  /* 0x000c800801007387 */ /* 0x0001e20000100800 */
[----:B------:R-:W-:Y:S02]  /*a1230*/  LOP3.LUT R29, R136, 0xffff, RZ, 0xc0, !PT ;  /* 0x0000ffff881d7812 */ /* 0x000fe400078ec0ff */
[----:B---3--:R-:W-:-:S04]  /*a1240*/  LOP3.LUT R34, R152, 0xffff, RZ, 0xc0, !PT ;  /* 0x0000ffff98227812 */ /* 0x008fc800078ec0ff */
[----:B------:R-:W-:Y:S02]  /*a1250*/  PRMT R24, R34, 0x3340, R0 ;  /* 0x0000334022187816 */ /* 0x000fe40000000000 */
[----:B------:R-:W-:-:S04]  /*a1260*/  LOP3.LUT R28, R18, 0xffff, RZ, 0xc0, !PT ;  /* 0x0000ffff121c7812 */ /* 0x000fc800078ec0ff */
[----:B------:R-:W-:-:S04]  /*a1270*/  PRMT R25, R29, 0x3340, R28 ;  /* 0x000033401d197816 */ /* 0x000fc8000000001c */
[----:B------:R-:W-:-:S05]  /*a1280*/  PRMT R10, R25, 0x5410, R24 ;  /* 0x00005410190a7816 */ /* 0x000fca0000000018 */
[----:B------:R-:W-:Y:S04]  /*a1290*/  STL [R1+0x4848], R10 ;  /* 0x0048480a01007387 */ /* 0x000fe80000100800 */
[----:B------:R-:W3:Y:S04]  /*a12a0*/  LDL.LU R136, [R1+0x4edc] ;  /* 0x004edc0001887983 */ /* 0x000ee80000300800 */
[----:B------:R-:W3:Y:S04]  /*a12b0*/  LDL.LU R152, [R1+0x468c] ;  /* 0x00468c0001987983 */ /* 0x000ee80000300800 */
[----:B------:R-:W3:Y:S01]  /*a12c0*/  LDL.LU R18, [R1+0x4918] ;  /* 0x0049180001127983 */ /* 0x000ee20000300800 */
[----:B------:R-:W-:-:S02]  /*a12d0*/  SHF.R.S32.HI R24, RZ, 0x1f, R138 ;  /* 0x0000001fff187819 */ /* 0x000fc4000001148a */
[----:B0-----:R-:W-:Y:S02]  /*a12e0*/  IADD3 R8, P2, R138, R2, RZ ;  /* 0x000000028a087210 */ /* 0x001fe40007f5e0ff */
[----:B------:R-:W-:Y:S02]  /*a12f0*/  SHF.R.U32.HI R29, RZ, 0x8, R29 ;  /* 0x00000008ff1d7819 */ /* 0x000fe4000001161d */
[----:B------:R-:W-:Y:S01]  /*a1300*/  SHF.R.U32.HI R25, RZ, 0x8, R28 ;  /* 0x00000008ff197819 */ /* 0x000fe2000001161c */
[----:B------:R-:W-:Y:S01]  /*a1310*/  IMAD.X R9, R24, 0x1, R13, P2 ;  /* 0x0000000118097824 */ /* 0x000fe200010e060d */
[----:B------:R-:W-:Y:S02]  /*a1320*/  LOP3.LUT R28, R29, 0xffff, RZ, 0xc0, !PT ;  /* 0x0000ffff1d1c7812 */ /* 0x000fe400078ec0ff */
[----:B------:R-:W-:Y:S02]  /*a1330*/  LOP3.LUT R25, R25, 0xffff, RZ, 0xc0, !PT ;  /* 0x0000ffff19197812 */ /* 0x000fe400078ec0ff */
[----:B------:R0:W-:Y:S01]  /*a1340*/  STL.64 [R1+0x740], R8 ;  /* 0x0007400801007387 */ /* 0x0001e20000100a00 */
[----:B------:R-:W-:-:S02]  /*a1350*/  LOP3.LUT R201, R17, 0xffff, RZ, 0xc0, !PT ;  /* 0x0000ffff11c97812 */ /* 0x000fc400078ec0ff */
[----:B------:R-:W-:Y:S02]  /*a1360*/  SHF.R.U32.HI R167, RZ, 0x8, R30 ;  /* 0x00000008ffa77819 */ /* 0x000fe4000001161e */
[----:B0-----:R-:W-:-:S05]  /*a1370*/  PRMT R8, R28, 0x3340, R25 ;  /* 0x000033401c087816 */ /* 0x001fca0000000019 */
[----:B------:R0:W-:Y:S04]  /*a1380*/  STL [R1+0x404], R8 ;  /* 0x0004040801007387 */ /* 0x0001e80000100800 */
[----:B------:R-:W3:Y:S04]  /*a1390*/  LDL.LU R17, [R1+0x557c] ;  /* 0x00557c0001117983 */ /* 0x000ee80000300800 */
[----:B------:R-:W3:Y:S01]  /*a13a0*/  LDL.LU R137, [R1+0x4ee4] ;  /* 0x004ee40001897983 */ /* 0x000ee20000300800 */
[----:B------:R-:W-:Y:S02]  /*a13b0*/  PRMT R25, R201, 0x3340, R0 ;  /* 0x00003340c9197816 */ /* 0x000fe40000000000 */
[----:B------:R-:W-:-:S04]  /*a13c0*/  SHF.R.U32.HI R166, RZ, 0x8, R34 ;  /* 0x00000008ffa67819 */ /* 0x000fc80000011622 */
[----:B------:R-:W-:-:S04]  /*a13d0*/  LOP3.LUT R166, R166, 0xffff, RZ, 0xc0, !PT ;  /* 0x0000ffffa6a67812 */ /* 0x000fc800078ec0ff */
[----:B------:R-:W-:Y:S02]  /*a13e0*/  PRMT R166, R166, 0x3340, R0 ;  /* 0x00003340a6a67816 */ /* 0x000fe40000000000 */
[----:B----4-:R-:W-:Y:S02]  /*a13f0*/  LOP3.LUT R30, R144, 0xffff, RZ, 0xc0, !PT ;  /* 0x0000ffff901e7812 */ /* 0x010fe400078ec0ff */
[----:B------:R-:W4:Y:S01]  /*a1400*/  LDL.LU R144, [R1+0x4690] ;  /* 0x0046900001907983 */ /* 0x000f220000300800 */
[----:B--2---:R-:W-:-:S04]  /*a1410*/  LOP3.LUT R29, R148, 0xffff, RZ, 0xc0, !PT ;  /* 0x0000ffff941d7812 */ /* 0x004fc800078ec0ff */
[----:B------:R-:W-:-:S04]  /*a1420*/  PRMT R28, R30, 0x3340, R29 ;  /* 0x000033401e1c7816 */ /* 0x000fc8000000001d */
[----:B0-----:R-:W-:-:S05]  /*a1430*/  PRMT R8, R28, 0x5410, R25 ;  /* 0x000054101c087816 */ /* 0x001fca0000000019 */
[----:B------:R0:W-:Y:S04]  /*a1440*/  STL [R1+0x4834], R8 ;  /* 0x0048340801007387 */ /* 0x0001e80000100800 */
[----:B------:R-:W2:Y:S01]  /*a1450*/  LDL.LU R148, [R1+0x4930] ;  /* 0x0049300001947983 */ /* 0x000ea20000300800 */
[----:B------:R-:W-:Y:S02]  /*a1460*/  SHF.R.U32.HI R28, RZ, 0x8, R30 ;  /* 0x00000008ff1c7819 */ /* 0x000fe4000001161e */
[----:B------:R-:W-:Y:S02]  /*a1470*/  SHF.R.U32.HI R25, RZ, 0x8, R29 ;  /* 0x00000008ff197819 */ /* 0x000fe4000001161d */
[----:B0-----:R-:W-:Y:S02]  /*a1480*/  IADD3 R8, P2, R138, R0, RZ ;  /* 0x000000008a087210 */ /* 0x001fe40007f5e0ff */
[----:B------:R-:W-:-:S03]  /*a1490*/  LOP3.LUT R28, R28, 0xffff, RZ, 0xc0, !PT ;  /* 0x0000ffff1c1c7812 */ /* 0x000fc600078ec0ff */
[----:B------:R-:W-:Y:S01]  /*a14a0*/  IMAD.X R9, R24, 0x1, R7, P2 ;  /* 0x0000000118097824 */ /* 0x000fe200010e0607 */
[----:B------:R-:W-:-:S04]  /*a14b0*/  LOP3.LUT R25, R25, 0xffff, RZ, 0xc0, !PT ;  /* 0x0000ffff19197812 */ /* 0x000fc800078ec0ff */
[----:B------:R0:W-:Y:S04]  /*a14c0*/  STL.64 [R1+0x738], R8 ;  /* 0x0007380801007387 */ /* 0x0001e80000100a00 */
[----:B------:R-:W-:Y:S01]  /*a14d0*/  STL [R1+0x54a4], R166 ;  /* 0x0054a4a601007387 */ /* 0x000fe20000100800 */
[----:B0-----:R-:W-:-:S05]  /*a14e0*/  PRMT R8, R28, 0x3340, R25 ;  /* 0x000033401c087816 */ /* 0x001fca0000000019 */
[----:B------:R0:W-:Y:S01]  /*a14f0*/  STL [R1+0xccc], R8 ;  /* 0x000ccc0801007387 */ /* 0x0001e20000100800 */
[----:B---3--:R-:W-:-:S03]  /*a1500*/  LOP3.LUT R34, R152, 0xffff, RZ, 0xc0, !PT ;  /* 0x0000ffff98227812 */ /* 0x008fc600078ec0ff */
[----:B------:R-:W3:Y:S01]  /*a1510*/  LDL.LU R152, [R1+0x4ab4] ;  /* 0x004ab40001987983 */ /* 0x000ee20000300800 */
[----:B------:R-:W-:-:S03]  /*a1520*/  LOP3.LUT R29, R18, 0xffff, RZ, 0xc0, !PT ;  /* 0x0000ffff121d7812 */ /* 0x000fc600078ec0ff */
[----:B------:R-:W3:Y:S01]  /*a1530*/  LDL.LU R18, [R1+0x4850] ;  /* 0x0048500001127983 */ /* 0x000ee20000300800 */
        /* <DEDUP_REMOVED lines=20> */
[----:B----4-:R-:W-:-:S03]  /*a1680*/  LOP3.LUT R28, R144, 0xffff, RZ, 0xc0, !PT ;  /* 0x0000ffff901c7812 */ /* 0x010fc600078ec0ff */
[----:B------:R-:W4:Y:S01]  /*a1690*/  LDL.LU R144, [R1+0x485c] ;  /* 0x00485c0001907983 */ /* 0x000f220000300800 */
[----:B------:R-:W-:Y:S02]  /*a16a0*/  PRMT R24, R28, 0x3340, R0 ;  /* 0x000033401c187816 */ /* 0x000fe40000000000 */
[----:B------:R-:W-:Y:S02]  /*a16b0*/  SHF.R.U32.HI R165, RZ, 0x8, R28 ;  /* 0x00000008ffa57819 */ /* 0x000fe4000001161c */
[----:B--2---:R-:W-:-:S04]  /*a16c0*/  LOP3.LUT R29, R148, 0xffff, RZ, 0xc0, !PT ;  /* 0x0000ffff941d7812 */ /* 0x004fc800078ec0ff */
[----:B------:R-:W-:-:S04]  /*a16d0*/  PRMT R25, R30, 0x3340, R29 ;  /* 0x000033401e197816 */ /* 0x000fc8000000001d */
[----:B0-----:R-:W-:Y:S02]  /*a16e0*/  PRMT R8, R25, 0x5410, R24 ;  /* 0x0000541019087816 */ /* 0x001fe40000000018 */
[----:B------:R-:W-:Y:S02]  /*a16f0*/  SHF.R.U32.HI R25, RZ, 0x8, R30 ;  /* 0x00000008ff197819 */ /* 0x000fe4000001161e */
[----:B------:R-:W-:Y:S02]  /*a1700*/  SHF.R.U32.HI R24, RZ, 0x8, R29 ;  /* 0x00000008ff187819 */ /* 0x000fe4000001161d */
[----:B------:R-:W-:Y:S02]  /*a1710*/  LOP3.LUT R165, R165, 0xffff, RZ, 0xc0, !PT ;  /* 0x0000ffffa5a57812 */ /* 0x000fe400078ec0ff */
[----:B------:R-:W-:Y:S02]  /*a1720*/  LOP3.LUT R25, R25, 0xffff, RZ, 0xc0, !PT ;  /* 0x0000ffff19197812 */ /* 0x000fe400078ec0ff */
[----:B------:R-:W-:Y:S01]  /*a1730*/  LOP3.LUT R24, R24, 0xffff, RZ, 0xc0, !PT ;  /* 0x0000ffff18187812 */ /* 0x000fe200078ec0ff */
[----:B------:R0:W-:Y:S01]  /*a1740*/  STL [R1+0x4824], R8 ;  /* 0x0048240801007387 */ /* 0x0001e20000100800 */
[----:B------:R-:W-:-:S02]  /*a1750*/  PRMT R165, R165, 0x3340, R0 ;  /* 0x00003340a5a57816 */ /* 0x000fc40000000000 */
[----:B------:R-:W-:-:S03]  /*a1760*/  LOP3.LUT R30, R16, 0xffff, RZ, 0xc0, !PT ;  /* 0x0000ffff101e7812 */ /* 0x000fc600078ec0ff */
[----:B------:R-:W-:Y:S01]  /*a1770*/  STL [R1+0x54a0], R165 ;  /* 0x0054a0a501007387 */ /* 0x000fe20000100800 */
[----:B0-----:R-:W-:-:S05]  /*a1780*/  PRMT R8, R25, 0x3340, R24 ;  /* 0x0000334019087816 */ /* 0x001fca0000000018 */
[----:B------:R0:W-:Y:S04]  /*a1790*/  STL [R1+0x344], R8 ;  /* 0x0003440801007387 */ /* 0x0001e80000100800 */
[----:B------:R-:W2:Y:S04]  /*a17a0*/  LDL.LU R16, [R1+0x5578] ;  /* 0x0055780001107983 */ /* 0x000ea80000300800 */
[----:B------:R-:W2:Y:S01]  /*a17b0*/  LDL.LU R148, [R1+0x4ef8] ;  /* 0x004ef80001947983 */ /* 0x000ea20000300800 */
[----:B---3--:R-:W-:-:S03]  /*a17c0*/  LOP3.LUT R29, R152, 0xffff, RZ, 0xc0, !PT ;  /* 0x0000ffff981d7812 */ /* 0x008fc600078ec0ff */
[----:B------:R-:W3:Y:S01]  /*a17d0*/  LDL.LU R152, [R1+0x4698] ;  /* 0x0046980001987983 */ /* 0x000ee20000300800 */
[----:B------:R-:W-:-:S03]  /*a17e0*/  LOP3.LUT R28, R18, 0xffff, RZ, 0xc0, !PT ;  /* 0x0000ffff121c7812 */ /* 0x000fc600078ec0ff */
[----:B------:R-:W3:Y:S01]  /*a17f0*/  LDL.LU R18, [R1+0x4964] ;  /* 0x0049640001127983 */ /* 0x000ee20000300800 */
[----:B------:R-:W-:Y:S02]  /*a1800*/  PRMT R24, R30, 0x3340, R0 ;  /* 0x000033401e187816 */ /* 0x000fe40000000000 */
[----:B------:R-:W-:Y:S02]  /*a1810*/  PRMT R25, R29, 0x3340, R28 ;  /* 0x000033401d197816 */ /* 0x000fe4000000001c */
[----:B0-----:R-:W-:Y:S02]  /*a1820*/  IADD3 R8, P2, R136, R2, RZ ;  /* 0x0000000288087210 */ /* 0x001fe40007f5e0ff */
[----:B------:R-:W-:Y:S02]  /*a1830*/  PRMT R10, R25, 0x5410, R24 ;  /* 0x00005410190a7816 */ /* 0x000fe40000000018 */
[----:B------:R-:W-:Y:S02]  /*a1840*/  SHF.R.S32.HI R24, RZ, 0x1f, R136 ;  /* 0x0000001fff187819 */ /* 0x000fe40000011488 */
[----:B------:R-:W-:-:S02]  /*a1850*/  SHF.R.U32.HI R164, RZ, 0x8, R34 ;  /* 0x00000008ffa47819 */ /* 0x000fc40000011622 */
[----:B------:R-:W-:Y:S02]  /*a1860*/  SHF.R.U32.HI R29, RZ, 0x8, R29 ;  /* 0x00000008ff1d7819 */ /* 0x000fe4000001161d */
[----:B------:R-:W-:Y:S01]  /*a1870*/  SHF.R.U32.HI R25, RZ, 0x8, R28 ;  /* 0x00000008ff197819 */ /* 0x000fe2000001161c */
[----:B------:R-:W-:Y:S01]  /*a1880*/  IMAD.X R9, R24, 0x1, R13, P2 ;  /* 0x0000000118097824 */ /* 0x000fe200010e060d */
[----:B------:R-:W-:Y:S02]  /*a1890*/  LOP3.LUT R164, R164, 0xffff, RZ, 0xc0, !PT ;  /* 0x0000ffffa4a47812 */ /* 0x000fe400078ec0ff */
[----:B------:R-:W-:Y:S02]  /*a18a0*/  LOP3.LUT R28, R29, 0xffff, RZ, 0xc0, !PT ;  /* 0x0000ffff1d1c7812 */ /* 0x000fe400078ec0ff */
[----:B------:R-:W-:Y:S01]  /*a18b0*/  LOP3.LUT R25, R25, 0xffff, RZ, 0xc0, !PT ;  /* 0x0000ffff19197812 */ /* 0x000fe200078ec0ff */
[----:B------:R-:W-:Y:S01]  /*a18c0*/  STL [R1+0x480c], R10 ;  /* 0x00480c0a01007387 */ /* 0x000fe20000100800 */
[----:B------:R-:W-:-:S03]  /*a18d0*/  PRMT R164, R164, 0x3340, R0 ;  /* 0x00003340a4a47816 */ /* 0x000fc60000000000 */
[----:B------:R0:W-:Y:S04]  /*a18e0*/  STL.64 [R1+0x720], R8 ;  /* 0x0007200801007387 */ /* 0x0001e80000100a00 */
[----:B------:R-:W-:Y:S01]  /*a18f0*/  STL [R1+0x549c], R164 ;  /* 0x00549ca401007387 */ /* 0x000fe20000100800 */
[----:B0-----:R-:W-:-:S05]  /*a1900*/  PRMT R8, R28, 0x3340, R25 ;  /* 0x000033401c087816 */ /* 0x001fca0000000019 */
[----:B------:R0:W-:Y:S04]  /*a1910*/  STL [R1+0x340], R8 ;  /* 0x0003400801007387 */ /* 0x0001e80000100800 */
[----:B------:R-:W3:Y:S01]  /*a1920*/  LDL.LU R138, [R1+0x4b04] ;  /* 0x004b0400018a7983 */ /* 0x000ee20000300800 */
[----:B------:R-:W-:-:S03]  /*a1930*/  LOP3.LUT R115, R137, 0xffff, RZ, 0xc0, !PT ;  /* 0x0000ffff89737812 */ /* 0x000fc600078ec0ff */
[----:B------:R-:W3:Y:S01]  /*a1940*/  LDL.LU R137, [R1+0x486c] ;  /* 0x00486c0001897983 */ /* 0x000ee20000300800 */
[----:B------:R-:W-:Y:S02]  /*a1950*/  SHF.R.U32.HI R163, RZ, 0x8, R30 ;  /* 0x00000008ffa37819 */ /* 0x000fe4000001161e */
[----:B------:R-:W-:Y:S02]  /*a1960*/  SHF.R.U32.HI R28, RZ, 0x8, R115 ;  /* 0x00000008ff1c7819 */ /* 0x000fe40000011673 */
[----:B------:R-:W-:Y:S02]  /*a1970*/  LOP3.LUT R163, R163, 0xffff, RZ, 0xc0, !PT ;  /* 0x0000ffffa3a37812 */ /* 0x000fe400078ec0ff */
[----:B------:R-:W-:Y:S02]  /*a1980*/  LOP3.LUT R28, R28, 0xffff, RZ, 0xc0, !PT ;  /* 0x0000ffff1c1c7812 */ /* 0x000fe400078ec0ff */
[----:B------:R-:W-:-:S05]  /*a1990*/  PRMT R163, R163, 0x3340, R0 ;  /* 0x00003340a3a37816 */ /* 0x000fca0000000000 */
[----:B------:R-:W-:Y:S01]  /*a19a0*/  STL [R1+0x5498], R163 ;  /* 0x005498a301007387 */ /* 0x000fe20000100800 */
[----:B----4-:R-:W-:-:S04]  /*a19b0*/  LOP3.LUT R114, R144, 0xffff, RZ, 0xc0, !PT ;  /* 0x0000ffff90727812 */ /* 0x010fc800078ec0ff */
[----:B------:R-:W-:-:S04]  /*a19c0*/  SHF.R.U32.HI R25, RZ, 0x8, R114 ;  /* 0x00000008ff197819 */ /* 0x000fc80000011672 */
[----:B------:R-:W-:-:S04]  /*a19d0*/  LOP3.LUT R25, R25, 0xffff, RZ, 0xc0, !PT ;  /* 0x0000ffff19197812 */ /* 0x000fc800078ec0ff */
[----:B------:R-:W-:-:S05]  /*a19e0*/  PRMT R222, R28, 0x3340, R25 ;  /* 0x000033401cde7816 */ /* 0x000fca0000000019 */
[----:B------:R-:W-:Y:S04]  /*a19f0*/  STL [R1+0x540c], R222 ;  /* 0x00540cde01007387 */ /* 0x000fe80000100800 */
[----:B------:R-:W4:Y:S01]  /*a1a00*/  LDL.LU R144, [R1+0x4efc] ;  /* 0x004efc0001907983 */ /* 0x000f220000300800 */
[----:B--2---:R-:W-:-:S03]  /*a1a10*/  LOP3.LUT R34, R148, 0xffff, RZ, 0xc0, !PT ;  /* 0x0000ffff94227812 */ /* 0x004fc600078ec0ff */
[----:B------:R-:W2:Y:S01]  /*a1a20*/  LDL.LU R148, [R1+0x4694] ;  /* 0x0046940001947983 */ /* 0x000ea20000300800 */
[----:B---3--:R-:W-:Y:S02]  /*a1a30*/  LOP3.LUT R29, R152, 0xffff, RZ, 0xc0, !PT ;  /* 0x0000ffff981d7812 */ /* 0x008fe400078ec0ff */
[----:B------:R-:W-:Y:S02]  /*a1a40*/  LOP3.LUT R30, R18, 0xffff, RZ, 0xc0, !PT ;  /* 0x0000ffff121e7812 */ /* 0x000fe400078ec0ff */
[----:B------:R-:W-:Y:S02]  /*a1a50*/  PRMT R25, R29, 0x3340, R0 ;  /* 0x000033401d197816 */ /* 0x000fe40000000000 */
[----:B------:R-:W-:-:S04]  /*a1a60*/  PRMT R28, R34, 0x3340, R30 ;  /* 0x00003340221c7816 */ /* 0x000fc8000000001e */
[----:B0-----:R-:W-:-:S05]  /*a1a70*/  PRMT R8, R28, 0x5410, R25 ;  /* 0x000054101c087816 */ /* 0x001fca0000000019 */
[----:B------:R0:W-:Y:S04]  /*a1a80*/  STL [R1+0x47d8], R8 ;  /* 0x0047d80801007387 */ /* 0x0001e80000100800 */
[----:B------:R-:W3:Y:S01]  /*a1a90*/  LDL.LU R152, [R1+0x4984] ;  /* 0x0049840001987983 */ /* 0x000ee20000300800 */
[----:B------:R-:W-:Y:S02]  /*a1aa0*/  SHF.R.U32.HI R28, RZ, 0x8, R34 ;  /* 0x00000008ff1c7819 */ /* 0x000fe40000011622 */
[----:B------:R-:W-:Y:S02]  /*a1ab0*/  SHF.R.U32.HI R25, RZ, 0x8, R30 ;  /* 0x00000008ff197819 */ /* 0x000fe4000001161e */
[----:B0-----:R-:W-:Y:S02]  /*a1ac0*/  IADD3 R8, P2, R136, R0, RZ ;  /* 0x0000000088087210 */ /* 0x001fe40007f5e0ff */
[----:B------:R-:W-:-:S03]  /*a1ad0*/  LOP3.LUT R28, R28, 0xffff, RZ, 0xc0, !PT ;  /* 0x0000ffff1c1c7812 */ /* 0x000fc600078ec0ff */
[----:B------:R-:W-:Y:S01]  /*a1ae0*/  IMAD.X R9, R24, 0x1, R7, P2 ;  /* 0x0000000118097824 */ /* 0x000fe200010e0607 */
[----:B------:R-:W-:Y:S02]  /*a1af0*/  LOP3.LUT R25, R25, 0xffff, RZ, 0xc0, !PT ;  /* 0x0000ffff19197812 */ /* 0x000fe400078ec0ff */
[----:B------:R-:W-:Y:S02]  /*a1b00*/  SHF.R.U32.HI R162, RZ, 0x8, R29 ;  /* 0x00000008ffa27819 */ /* 0x000fe4000001161d */
[----:B------:R0:W-:Y:S01]  /*a1b10*/  STL.64 [R1+0x718], R8 ;  /* 0x0007180801007387 */ /* 0x0001e20000100a00 */
[----:B------:R-:W-:Y:S02]  /*a1b20*/  LOP3.LUT R34, R17, 0xffff, RZ, 0xc0, !PT ;  /* 0x0000ffff11227812 */ /* 0x000fe400078ec0ff */
[----:B------:R-:W-:Y:S01]  /*a1b30*/  LOP3.LUT R162, R162, 0xffff, RZ, 0xc0, !PT ;  /* 0x0000ffffa2a27812 */ /* 0x000fe200078ec0ff */
[----:B------:R-:W3:Y:S01]  /*a1b40*/  LDL.LU R18, [R1+0xcb8] ;  /* 0x000cb80001127983 */ /* 0x000ee20000300800 */
[----:B0-----:R-:W-:-:S02]  /*a1b50*/  PRMT R8, R28, 0x3340, R25 ;  /* 0x000033401c087816 */ /* 0x001fc40000000019 */
[----:B------:R-:W-:Y:S02]  /*a1b60*/  LOP3.LUT R30, R138, 0xffff, RZ, 0xc0, !PT ;  /* 0x0000ffff8a1e7812 */ /* 0x000fe400078ec0ff */
[--C-:B------:R-:W-:Y:S01]  /*a1b70*/  PRMT R25, R34, 0x3340, R0.reuse ;  /* 0x0000334022197816 */ /* 0x100fe20000000000 */
[----:B------:R0:W-:Y:S01]  /*a1b80*/  STL [R1+0x33c], R8 ;  /* 0x00033c0801007387 */ /* 0x0001e20000100800 */
[----:B------:R-:W-:Y:S02]  /*a1b90*/  PRMT R162, R162, 0x3340, R0 ;  /* 0x00003340a2a27816 */ /* 0x000fe40000000000 */
[----:B------:R-:W-:Y:S02]  /*a1ba0*/  LOP3.LUT R29, R137, 0xffff, RZ, 0xc0, !PT ;  /* 0x0000ffff891d7812 */ /* 0x000fe400078ec0ff */
[----:B0-----:R-:W-:Y:S02]  /*a1bb0*/  IADD3 R8, P2, R136, R6, RZ ;  /* 0x0000000688087210 */ /* 0x001fe40007f5e0ff */
[----:B------:R-:W-:Y:S01]  /*a1bc0*/  PRMT R28, R30, 0x3340, R29 ;  /* 0x000033401e1c7816 */ /* 0x000fe2000000001d */
[----:B------:R-:W-:Y:S02]  /*a1bd0*/  STL [R1+0x5494], R162 ;  /* 0x005494a201007387 */ /* 0x000fe40000100800 */
[----:B------:R-:W-:Y:S01]  /*a1be0*/  IMAD.X R9, R24, 0x1, R5, P2 ;  /* 0x0000000118097824 */ /* 0x000fe200010e0605 */
[----:B------:R-:W-:Y:S01]  /*a1bf0*/  PRMT R10, R28, 0x5410, R25 ;  /* 0x000054101c0a7816 */ /* 0x000fe20000000019 */
[----:B------:R-:W3:Y:S04]  /*a1c00*/  LDL.LU R17, [R1+0x5574] ;  /* 0x0055740001117983 */ /* 0x000ee80000300800 */
[----:B------:R-:W-:Y:S04]  /*a1c10*/  STL [R1+0x47ac], R10 ;  /* 0x0047ac0a01007387 */ /* 0x000fe80000100800 */
[----:B------:R0:W-:Y:S01]  /*a1c20*/  STL.64 [R1+0x710], R8 ;  /* 0x0007100801007387 */ /* 0x0001e20000100a00 */
[----:B------:R-:W-:-:S03]  /*a1c30*/  SHF.R.U32.HI R25, RZ, 0x8, R30 ;  /* 0x00000008ff197819 */ /* 0x000fc6000001161e */
[----:B------:R-:W3:Y:S01]  /*a1c40*/  LDL.LU R139, [R1+0x4b30] ;  /* 0x004b3000018b7983 */ /* 0x000ee20000300800 */
[----:B0-----:R-:W-:-:S03]  /*a1c50*/  IADD3 R8, P2, R136, R4, RZ ;  /* 0x0000000488087210 */ /* 0x001fc60007f5e0ff */
[----:B------:R-:W3:Y:S02]  /*a1c60*/  LDL.LU R138, [R1+0x4888] ;  /* 0x00488800018a7983 */ /* 0x000ee40000300800 */
[----:B------:R-:W-:Y:S01]  /*a1c70*/  IMAD.X R9, R24, 0x1, R3, P2 ;  /* 0x0000000118097824 */ /* 0x000fe200010e0603 */
[----:B------:R-:W-:Y:S02]  /*a1c80*/  SHF.R.U32.HI R24, RZ, 0x8, R29 ;  /* 0x00000008ff187819 */ /* 0x000fe4000001161d */
[----:B------:R-:W-:Y:S02]  /*a1c90*/  LOP3.LUT R25, R25, 0xffff, RZ, 0xc0, !PT ;  /* 0x0000ffff19197812 */ /* 0x000fe400078ec0ff */
[----:B------:R-:W-:Y:S01]  /*a1ca0*/  LOP3.LUT R24, R24, 0xffff, RZ, 0xc0, !PT ;  /* 0x0000ffff18187812 */ /* 0x000fe200078ec0ff */
[----:B------:R0:W-:Y:S03]  /*a1cb0*/  STL.64 [R1+0x708], R8 ;  /* 0x0007080801007387 */ /* 0x0001e60000100a00 */
[----:B0-----:R-:W-:-:S05]  /*a1cc0*/  PRMT R8, R25, 0x3340, R24 ;  /* 0x0000334019087816 */ /* 0x001fca0000000018 */
[----:B------:R0:W-:Y:S04]  /*a1cd0*/  STL [R1+0x338], R8 ;  /* 0x0003380801007387 */ /* 0x0001e80000100800 */
[----:B------:R-:W3:Y:S04]  /*a1ce0*/  LDL.LU R137, [R1+0x4f0c] ;  /* 0x004f0c0001897983 */ /* 0x000ee80000300800 */
[----:B------:R-:W3:Y:S01]  /*a1cf0*/  LDL.LU R136, [R1+0x469c] ;  /* 0x00469c0001887983 */ /* 0x000ee20000300800 */
[----:B------:R-:W-:-:S04]  /*a1d00*/  SHF.R.U32.HI R161, RZ, 0x8, R34 ;  /* 0x00000008ffa17819 */ /* 0x000fc80000011622 */
[----:B------:R-:W-:-:S04]  /*a1d10*/  LOP3.LUT R161, R161, 0xffff, RZ, 0xc0, !PT ;  /* 0x0000ffffa1a17812 */ /* 0x000fc800078ec0ff */
[----:B------:R-:W-:Y:S02]  /*a1d20*/  PRMT R161, R161, 0x3340, R0 ;  /* 0x00003340a1a17816 */ /* 0x000fe40000000000 */
[----:B----4-:R-:W-:Y:S02]  /*a1d30*/  LOP3.LUT R29, R144, 0xffff, RZ, 0xc0, !PT ;  /* 0x0000ffff901d7812 */ /* 0x010fe400078ec0ff */
[----:B------:R-:W4:Y:S01]  /*a1d40*/  LDL.LU R144, [R1+0x49b4] ;  /* 0x0049b40001907983 */ /* 0x000f220000300800 */
[----:B--2---:R-:W-:-:S04]  /*a1d50*/  LOP3.LUT R30, R148, 0xffff, RZ, 0xc0, !PT ;  /* 0x0000ffff941e7812 */ /* 0x004fc800078ec0ff */
[----:B------:R-:W-:Y:S02]  /*a1d60*/  PRMT R24, R30, 0x3340, R0 ;  /* 0x000033401e187816 */ /* 0x000fe40000000000 */
[----:B---3--:R-:W-:-:S04]  /*a1d70*/  LOP3.LUT R28, R152, 0xffff, RZ, 0xc0, !PT ;  /* 0x0000ffff981c7812 */ /* 0x008fc800078ec0ff */
[----:B------:R-:W-:-:S04]  /*a1d80*/  PRMT R25, R29, 0x3340, R28 ;  /* 0x000033401d197816 */ /* 0x000fc8000000001c */
[----:B0-----:R-:W-:Y:S02]  /*a1d90*/  PRMT R8, R25, 0x5410, R24 ;  /* 0x0000541019087816 */ /* 0x001fe40000000018 */
[----:B------:R-:W-:Y:S02]  /*a1da0*/  SHF.R.U32.HI R25, RZ, 0x8, R29 ;  /* 0x00000008ff197819 */ /* 0x000fe4000001161d */
[----:B------:R-:W-:Y:S02]  /*a1db0*/  SHF.R.U32.HI R24, RZ, 0x8, R28 ;  /* 0x00000008ff187819 */ /* 0x000fe4000001161c */
[----:B------:R-:W-:Y:S02]  /*a1dc0*/  LOP3.LUT R25, R25, 0xffff, RZ, 0xc0, !PT ;  /* 0x0000ffff19197812 */ /* 0x000fe400078ec0ff */
[----:B------:R-:W-:Y:S01]  /*a1dd0*/  LOP3.LUT R24, R24, 0xffff, RZ, 0xc0, !PT ;  /* 0x0000ffff18187812 */ /* 0x000fe200078ec0ff */
[----:B------:R0:W-:Y:S04]  /*a1de0*/  STL [R1+0x47a4], R8 ;  /* 0x0047a40801007387 */ /* 0x0001e80000100800 */
[----:B------:R-:W-:Y:S04]  /*a1df0*/  STL [R1+0x5490], R161 ;  /* 0x005490a101007387 */ /* 0x000fe80000100800 */
[----:B------:R-:W2:Y:S01]  /*a1e00*/  LDL.LU R148, [R1+0x4b50] ;  /* 0x004b500001947983 */ /* 0x000ea20000300800 */
        /* <DEDUP_REMOVED lines=9> */
[----:B------:R-:W-:Y:S02]  /*a1ea0*/  SHF.R.U32.HI R169, RZ, 0x8, R37 ;  /* 0x00000008ffa97819 */ /* 0x000fe40000011625 */
[----:B------:R0:W-:Y:S01]  /*a1eb0*/  STL.64 [R1+0x700], R8 ;  /* 0x0007000801007387 */ /* 0x0001e20000100a00 */
[----:B------:R-:W-:Y:S02]  /*a1ec0*/  PRMT R160, R160, 0x3340, R0 ;  /* 0x00003340a0a07816 */ /* 0x000fe40000000000 */
[----:B------:R-:W-:-:S04]  /*a1ed0*/  LOP3.LUT R28, R139, 0xffff, RZ, 0xc0, !PT ;  /* 0x0000ffff8b1c7812 */ /* 0x000fc800078ec0ff */
[----:B------:R-:W-:Y:S02]  /*a1ee0*/  SHF.R.U32.HI R29, RZ, 0x8, R28 ;  /* 0x00000008ff1d7819 */ /* 0x000fe4000001161c */
[----:B------:R-:W-:-:S04]  /*a1ef0*/  LOP3.LUT R25, R138, 0xffff, RZ, 0xc0, !PT ;  /* 0x0000ffff8a197812 */ /* 0x000fc800078ec0ff */
[--C-:B------:R-:W-:Y:S02]  /*a1f00*/  PRMT R90, R28, 0x3340, R25.reuse ;  /* 0x000033401c5a7816 */ /* 0x100fe40000000019 */
[----:B------:R-:W-:Y:S02]  /*a1f10*/  SHF.R.U32.HI R25, RZ, 0x8, R25 ;  /* 0x00000008ff197819 */ /* 0x000fe40000011619 */
[----:B------:R-:W-:Y:S02]  /*a1f20*/  LOP3.LUT R28, R29, 0xffff, RZ, 0xc0, !PT ;  /* 0x0000ffff1d1c7812 */ /* 0x000fe400078ec0ff */
[----:B------:R-:W-:Y:S02]  /*a1f30*/  LOP3.LUT R25, R25, 0xffff, RZ, 0xc0, !PT ;  /* 0x0000ffff19197812 */ /* 0x000fe400078ec0ff */
[----:B------:R-:W-:Y:S02]  /*a1f40*/  LOP3.LUT R113, R15, 0xffff, RZ, 0xc0, !PT ;  /* 0x0000ffff0f717812 */ /* 0x000fe400078ec0ff */
[----:B0-----:R-:W-:Y:S01]  /*a1f50*/  PRMT R8, R28, 0x3340, R25 ;  /* 0x000033401c087816 */ /* 0x001fe20000000019 */
[----:B------:R-:W-:Y:S01]  /*a1f60*/  STL [R1+0x548c], R160 ;  /* 0x00548ca001007387 */ /* 0x000fe20000100800 */
[----:B------:R-:W-:-:S02]  /*a1f70*/  LOP3.LUT R111, R159, 0xffff, RZ, 0xc0, !PT ;  /* 0x0000ffff9f6f7812 */ /* 0x000fc400078ec0ff */
[----:B------:R-:W-:Y:S01]  /*a1f80*/  SHF.R.U32.HI R159, RZ, 0x8, R113 ;  /* 0x00000008ff9f7819 */ /* 0x000fe20000011671 */
[----:B------:R0:W-:Y:S01]  /*a1f90*/  STL [R1+0x330], R8 ;  /* 0x0003300801007387 */ /* 0x0001e20000100800 */
[----:B------:R-:W-:-:S03]  /*a1fa0*/  LOP3.LUT R30, R137, 0xffff, RZ, 0xc0, !PT ;  /* 0x0000ffff891e7812 */ /* 0x000fc600078ec0ff */
[----:B------:R-:W3:Y:S01]  /*a1fb0*/  LDL.LU R15, [R1+0x5570] ;  /* 0x00557000010f7983 */ /* 0x000ee20000300800 */
[----:B------:R-:W-:-:S04]  /*a1fc0*/  LOP3.LUT R37, R136, 0xffff, RZ, 0xc0, !PT ;  /* 0x0000ffff88257812 */ /* 0x000fc800078ec0ff */
[----:B------:R-:W-:Y:S02]  /*a1fd0*/  PRMT R25, R37, 0x3340, R0 ;  /* 0x0000334025197816 */ /* 0x000fe40000000000 */
[----:B------:R-:W-:-:S04]  /*a1fe0*/  LOP3.LUT R159, R159, 0xffff, RZ, 0xc0, !PT ;  /* 0x0000ffff9f9f7812 */ /* 0x000fc800078ec0ff */
[----:B------:R-:W-:Y:S02]  /*a1ff0*/  PRMT R159, R159, 0x3340, R0 ;  /* 0x000033409f9f7816 */ /* 0x000fe40000000000 */
[----:B----4-:R-:W-:-:S04]  /*a2000*/  LOP3.LUT R29, R144, 0xffff, RZ, 0xc0, !PT ;  /* 0x0000ffff901d7812 */ /* 0x010fc800078ec0ff */
        /* <DEDUP_REMOVED lines=8> */
[----:B------:R-:W4:Y:S01]  /*a2090*/  LDL.LU R137, [R1+0x4f1c] ;  /* 0x004f1c0001897983 */ /* 0x000f220000300800 */
[----:B0-----:R-:W-:-:S05]  /*a20a0*/  PRMT R8, R28, 0x3340, R25 ;  /* 0x000033401c087816 */ /* 0x001fca0000000019 */
[----:B------:R0:W-:Y:S04]  /*a20b0*/  STL [R1+0x25c], R8 ;  /* 0x00025c0801007387 */ /* 0x0001e80000100800 */
[----:B------:R-:W4:Y:S04]  /*a20c0*/  LDL.LU R136, [R1+0x46a0] ;  /* 0x0046a00001887983 */ /* 0x000f280000300800 */
[----:B------:R-:W4:Y:S01]  /*a20d0*/  LDL.LU R144, [R1+0x49cc] ;  /* 0x0049cc0001907983 */ /* 0x000f220000300800 */
[----:B------:R-:W-:Y:S02]  /*a20e0*/  LOP3.LUT R34, R17, 0xffff, RZ, 0xc0, !PT ;  /* 0x0000ffff11227812 */ /* 0x000fe400078ec0ff */
[----:B0-----:R-:W-:Y:S01]  /*a20f0*/  IADD3 R8, P2, R18, R0, RZ ;  /* 0x0000000012087210 */ /* 0x001fe20007f5e0ff */
[----:B------:R-:W4:Y:S01]  /*a2100*/  LDL.LU R17, [R1+0x556c] ;  /* 0x00556c0001117983 */ /* 0x000f220000300800 */
[----:B------:R-:W-:-:S03]  /*a2110*/  PRMT R25, R34, 0x3340, R0 ;  /* 0x0000334022197816 */ /* 0x000fc60000000000 */
[----:B------:R-:W-:Y:S01]  /*a2120*/  IMAD.X R9, R24, 0x1, R7, P2 ;  /* 0x0000000118097824 */ /* 0x000fe200010e0607 */
[----:B--2---:R-:W-:Y:S02]  /*a2130*/  LOP3.LUT R30, R148, 0xffff, RZ, 0xc0, !PT ;  /* 0x0000ffff941e7812 */ /* 0x004fe400078ec0ff */
[----:B---3--:R-:W-:-:S04]  /*a2140*/  LOP3.LUT R29, R152, 0xffff, RZ, 0xc0, !PT ;  /* 0x0000ffff981d7812 */ /* 0x008fc800078ec0ff */
[----:B------:R-:W-:-:S04]  /*a2150*/  PRMT R28, R30, 0x3340, R29 ;  /* 0x000033401e1c7816 */ /* 0x000fc8000000001d */
[----:B------:R-:W-:Y:S02]  /*a2160*/  PRMT R10, R28, 0x5410, R25 ;  /* 0x000054101c0a7816 */ /* 0x000fe40000000019 */
[----:B------:R-:W-:Y:S02]  /*a2170*/  SHF.R.U32.HI R28, RZ, 0x8, R30 ;  /* 0x00000008ff1c7819 */ /* 0x000fe4000001161e */
[----:B------:R-:W-:Y:S01]  /*a2180*/  SHF.R.U32.HI R25, RZ, 0x8, R29 ;  /* 0x00000008ff197819 */ /* 0x000fe2000001161d */
[----:B------:R-:W-:Y:S01]  /*a2190*/  STL [R1+0x4760], R10 ;  /* 0x0047600a01007387 */ /* 0x000fe20000100800 */
[----:B------:R-:W-:Y:S02]  /*a21a0*/  LOP3.LUT R28, R28, 0xffff, RZ, 0xc0, !PT ;  /* 0x0000ffff1c1c7812 */ /* 0x000fe400078ec0ff */
[----:B------:R-:W-:Y:S01]  /*a21b0*/  LOP3.LUT R25, R25, 0xffff, RZ, 0xc0, !PT ;  /* 0x0000ffff19197812 */ /* 0x000fe200078ec0ff */
[----:B------:R-:W2:Y:S04]  /*a21c0*/  LDL.LU R42, [R1+0x4b70] ;  /* 0x004b7000012a7983 */ /* 0x000ea80000300800 */
[----:B------:R0:W-:Y:S04]  /*a21d0*/  STL.64 [R1+0x6f8], R8 ;  /* 0x0006f80801007387 */ /* 0x0001e80000100a00 */
[----:B------:R-:W3:Y:S04]  /*a21e0*/  LDL.LU R139, [R1+0x48ac] ;  /* 0x0048ac00018b7983 */ /* 0x000ee80000300800 */
[----:B------:R-:W3:Y:S01]  /*a21f0*/  LDL.LU R138, [R1+0x4f24] ;  /* 0x004f2400018a7983 */ /* 0x000ee20000300800 */
[----:B0-----:R-:W-:-:S05]  /*a2200*/  PRMT R8, R28, 0x3340, R25 ;  /* 0x000033401c087816 */ /* 0x001fca0000000019 */
[----:B------:R0:W-:Y:S04]  /*a2210*/  STL [R1+0x258], R8 ;  /* 0x0002580801007387 */ /* 0x0001e80000100800 */
[----:B------:R-:W3:Y:S04]  /*a2220*/  LDL.LU R148, [R1+0x46a4] ;  /* 0x0046a40001947983 */ /* 0x000ee80000300800 */
[----:B------:R-:W3:Y:S01]  /*a2230*/  LDL.LU R152, [R1+0x49e8] ;  /* 0x0049e80001987983 */ /* 0x000ee20000300800 */
[----:B0-----:R-:W-:-:S05]  /*a2240*/  IADD3 R8, P2, R18, R6, RZ ;  /* 0x0000000612087210 */ /* 0x001fca0007f5e0ff */
[----:B------:R-:W-:-:S05]  /*a2250*/  IMAD.X R9, R24, 0x1, R5, P2 ;  /* 0x0000000118097824 */ /* 0x000fca00010e0605 */
[----:B------:R0:W-:Y:S02]  /*a2260*/  STL.64 [R1+0x6f0], R8 ;  /* 0x0006f00801007387 */ /* 0x0001e40000100a00 */
[----:B0-----:R-:W-:Y:S02]  /*a2270*/  IADD3 R8, P2, R18, R4, RZ ;  /* 0x0000000412087210 */ /* 0x001fe40007f5e0ff */
[----:B------:R-:W3:Y:S03]  /*a2280*/  LDL.LU R18, [R1+0xcb4] ;  /* 0x000cb40001127983 */ /* 0x000ee60000300800 */
[----:B------:R-:W-:-:S05]  /*a2290*/  IMAD.X R9, R24, 0x1, R3, P2 ;  /* 0x0000000118097824 */ /* 0x000fca00010e0603 */
[----:B------:R0:W-:Y:S01]  /*a22a0*/  STL.64 [R1+0x6e8], R8 ;  /* 0x0006e80801007387 */ /* 0x0001e20000100a00 */
[----:B------:R-:W-:Y:S02]  /*a22b0*/  SHF.R.U32.HI R93, RZ, 0x8, R157 ;  /* 0x00000008ff5d7819 */ /* 0x000fe4000001169d */
[----:B------:R-:W-:Y:S02]  /*a22c0*/  SHF.R.U32.HI R157, RZ, 0x8, R34 ;  /* 0x00000008ff9d7819 */ /* 0x000fe40000011622 */
[----:B------:R-:W-:Y:S02]  /*a22d0*/  LOP3.LUT R159, R16, 0xffff, RZ, 0xc0, !PT ;  /* 0x0000ffff109f7812 */ /* 0x000fe400078ec0ff */
[----:B------:R-:W-:Y:S02]  /*a22e0*/  SHF.R.U32.HI R94, RZ, 0x8, R156 ;  /* 0x00000008ff5e7819 */ /* 0x000fe4000001169c */
[----:B------:R-:W-:Y:S02]  /*a22f0*/  SHF.R.U32.HI R184, RZ, 0x8, R40 ;  /* 0x00000008ffb87819 */ /* 0x000fe40000011628 */
[----:B----4-:R-:W-:-:S02]  /*a2300*/  LOP3.LUT R30, R137, 0xffff, RZ, 0xc0, !PT ;  /* 0x0000ffff891e7812 */ /* 0x010fc400078ec0ff */
[----:B------:R-:W-:Y:S02]  /*a2310*/  LOP3.LUT R28, R136, 0xffff, RZ, 0xc0, !PT ;  /* 0x0000ffff881c7812 */ /* 0x000fe400078ec0ff */
        /* <DEDUP_REMOVED lines=8> */
[----:B------:R0:W-:Y:S04]  /*a23a0*/  STL [R1+0x475c], R8 ;  /* 0x00475c0801007387 */ /* 0x0001e80000100800 */
[----:B------:R-:W4:Y:S04]  /*a23b0*/  LDL.LU R137, [R1+0x4f2c] ;  /* 0x004f2c0001897983 */ /* 0x000f280000300800 */
[----:B------:R-:W4:Y:S01]  /*a23c0*/  LDL.LU R136, [R1+0x46a8] ;  /* 0x0046a80001887983 */ /* 0x000f220000300800 */
[----:B0-----:R-:W-:-:S05]  /*a23d0*/  PRMT R8, R25, 0x3340, R24 ;  /* 0x0000334019087816 */ /* 0x001fca0000000018 */
[----:B------:R0:W-:Y:S04]  /*a23e0*/  STL [R1+0x254], R8 ;  /* 0x0002540801007387 */ /* 0x0001e80000100800 */
[----:B------:R-:W4:Y:S01]  /*a23f0*/  LDL.LU R144, [R1+0x4a00] ;  /* 0x004a000001907983 */ /* 0x000f220000300800 */
[----:B------:R-:W-:Y:S02]  /*a2400*/  SHF.R.U32.HI R156, RZ, 0x8, R28 ;  /* 0x00000008ff9c7819 */ /* 0x000fe4000001161c */
[----:B------:R-:W-:Y:S01]  /*a2410*/  PRMT R24, R159, 0x3340, R0 ;  /* 0x000033409f187816 */ /* 0x000fe20000000000 */
[----:B------:R-:W4:Y:S01]  /*a2420*/  LDL.LU R16, [R1+0x5568] ;  /* 0x0055680001107983 */ /* 0x000f220000300800 */
[----:B--2---:R-:W-:Y:S02]  /*a2430*/  LOP3.LUT R34, R42, 0xffff, RZ, 0xc0, !PT ;  /* 0x0000ffff2a227812 */ /* 0x004fe400078ec0ff */
[----:B---3--:R-:W-:-:S04]  /*a2440*/  LOP3.LUT R29, R139, 0xffff, RZ, 0xc0, !PT ;  /* 0x0000ffff8b1d7812 */ /* 0x008fc800078ec0ff */
[----:B------:R-:W-:Y:S02]  /*a2450*/  PRMT R25, R34, 0x3340, R29 ;  /* 0x0000334022197816 */ /* 0x000fe4000000001d */
[----:B------:R-:W-:Y:S02]  /*a2460*/  LOP3.LUT R30, R138, 0xffff, RZ, 0xc0, !PT ;  /* 0x0000ffff8a1e7812 */ /* 0x000fe400078ec0ff */
[----:B0-----:R-:W-:Y:S02]  /*a2470*/  PRMT R8, R25, 0x5410, R24 ;  /* 0x0000541019087816 */ /* 0x001fe40000000018 */
[----:B------:R-:W-:Y:S02]  /*a2480*/  LOP3.LUT R40, R148, 0xffff, RZ, 0xc0, !PT ;  /* 0x0000ffff94287812 */ /* 0x000fe400078ec0ff */
[----:B------:R-:W-:Y:S02]  /*a2490*/  LOP3.LUT R28, R152, 0xffff, RZ, 0xc0, !PT ;  /* 0x0000ffff981c7812 */ /* 0x000fe400078ec0ff */
[----:B------:R-:W-:-:S02]  /*a24a0*/  PRMT R24, R40, 0x3340, R0 ;  /* 0x0000334028187816 */ /* 0x000fc40000000000 */
[----:B------:R-:W-:-:S04]  /*a24b0*/  PRMT R25, R30, 0x3340, R28 ;  /* 0x000033401e197816 */ /* 0x000fc8000000001c */
[----:B------:R-:W-:Y:S01]  /*a24c0*/  PRMT R10, R25, 0x5410, R24 ;  /* 0x00005410190a7816 */ /* 0x000fe20000000018 */
[----:B------:R0:W-:Y:S04]  /*a24d0*/  STL [R1+0x4750], R8 ;  /* 0x0047500801007387 */ /* 0x0001e80000100800 */
[----:B------:R-:W-:Y:S04]  /*a24e0*/  STL [R1+0x474c], R10 ;  /* 0x00474c0a01007387 */ /* 0x000fe80000100800 */
[----:B------:R-:W2:Y:S04]  /*a24f0*/  LDL.LU R148, [R1+0x4ba0] ;  /* 0x004ba00001947983 */ /* 0x000ea80000300800 */
[----:B------:R-:W3:Y:S01]  /*a2500*/  LDL.LU R152, [R1+0x48c8] ;  /* 0x0048c80001987983 */ /* 0x000ee20000300800 */
[----:B------:R-:W-:-:S02]  /*a2510*/  SHF.R.U32.HI R198, RZ, 0x8, R158 ;  /* 0x00000008ffc67819 */ /* 0x000fc4000001169e */
[----:B------:R-:W-:Y:S02]  /*a2520*/  SHF.R.S32.HI R24, RZ, 0x1f, R18 ;  /* 0x0000001fff187819 */ /* 0x000fe40000011412 */
[----:B0-----:R-:W-:Y:S02]  /*a2530*/  IADD3 R8, P2, R18, R2, RZ ;  /* 0x0000000212087210 */ /* 0x001fe40007f5e0ff */
[----:B------:R-:W-:Y:S02]  /*a2540*/  SHF.R.U32.HI R158, RZ, 0x8, R37 ;  /* 0x00000008ff9e7819 */ /* 0x000fe40000011625 */
[----:B------:R-:W-:Y:S02]  /*a2550*/  SHF.R.U32.HI R34, RZ, 0x8, R34 ;  /* 0x00000008ff227819 */ /* 0x000fe40000011622 */
[----:B------:R-:W-:Y:S01]  /*a2560*/  SHF.R.U32.HI R29, RZ, 0x8, R29 ;  /* 0x00000008ff1d7819 */ /* 0x000fe2000001161d */
[----:B------:R-:W-:Y:S01]  /*a2570*/  IMAD.X R9, R24, 0x1, R13, P2 ;  /* 0x0000000118097824 */ /* 0x000fe200010e060d */
[----:B------:R-:W-:-:S02]  /*a2580*/  SHF.R.U32.HI R37, RZ, 0x8, R30 ;  /* 0x00000008ff257819 */ /* 0x000fc4000001161e */
[----:B------:R-:W-:Y:S02]  /*a2590*/  SHF.R.U32.HI R25, RZ, 0x8, R28 ;  /* 0x00000008ff197819 */ /* 0x000fe4000001161c */
[----:B------:R-:W-:Y:S02]  /*a25a0*/  LOP3.LUT R30, R34, 0xffff, RZ, 0xc0, !PT ;  /* 0x0000ffff221e7812 */ /* 0x000fe400078ec0ff */
[----:B------:R-:W-:Y:S02]  /*a25b0*/  LOP3.LUT R29, R29, 0xffff, RZ, 0xc0, !PT ;  /* 0x0000ffff1d1d7812 */ /* 0x000fe400078ec0ff */
[----:B------:R-:W-:Y:S02]  /*a25c0*/  LOP3.LUT R28, R37, 0xffff, RZ, 0xc0, !PT ;  /* 0x0000ffff251c7812 */ /* 0x000fe400078ec0ff */
[----:B------:R-:W-:Y:S01]  /*a25d0*/  LOP3.LUT R25, R25, 0xffff, RZ, 0xc0, !PT ;  /* 0x0000ffff19197812 */ /* 0x000fe200078ec0ff */
[----:B------:R0:W-:Y:S02]  /*a25e0*/  STL.64 [R1+0x6e0], R8 ;  /* 0x0006e00801007387 */ /* 0x0001e40000100a00 */
[----:B0-----:R-:W-:-:S02]  /*a25f0*/  PRMT R9, R30, 0x3340, R29 ;  /* 0x000033401e097816 */ /* 0x001fc4000000001d */
[----:B------:R-:W-:-:S03]  /*a2600*/  PRMT R8, R28, 0x3340, R25 ;  /* 0x000033401c087816 */ /* 0x000fc60000000019 */
[----:B------:R-:W-:Y:S04]  /*a2610*/  STL [R1+0xc88], R9 ;  /* 0x000c880901007387 */ /* 0x000fe80000100800 */
[----:B------:R0:W-:Y:S02]  /*a2620*/  STL [R1+0x250], R8 ;  /* 0x0002500801007387 */ /* 0x0001e40000100800 */
[----:B0-----:R-:W-:-:S05]  /*a2630*/  IADD3 R8, P2, R18, R0, RZ ;  /* 0x0000000012087210 */ /* 0x001fca0007f5e0ff */
[----:B------:R-:W-:Y:S01]  /*a2640*/  IMAD.X R9, R24, 0x1, R7, P2 ;  /* 0x0000000118097824 */ /* 0x000fe200010e0607 */
[----:B------:R-:W-:Y:S02]  /*a2650*/  LOP3.LUT R34, R17, 0xffff, RZ, 0xc0, !PT ;  /* 0x0000ffff11227812 */ /* 0x000fe400078ec0ff */
[----:B----4-:R-:W-:Y:S02]  /*a2660*/  LOP3.LUT R30, R137, 0xffff, RZ, 0xc0, !PT ;  /* 0x0000ffff891e7812 */ /* 0x010fe400078ec0ff */
[----:B------:R-:W-:-:S04]  /*a2670*/  LOP3.LUT R37, R136, 0xffff, RZ, 0xc0, !PT ;  /* 0x0000ffff88257812 */ /* 0x000fc800078ec0ff */
[----:B------:R-:W-:Y:S02]  /*a2680*/  PRMT R25, R37, 0x3340, R0 ;  /* 0x0000334025197816 */ /* 0x000fe40000000000 */
[----:B------:R-:W-:-:S04]  /*a2690*/  LOP3.LUT R29, R144, 0xffff, RZ, 0xc0, !PT ;  /* 0x0000ffff901d7812 */ /* 0x000fc800078ec0ff */
[----:B------:R-:W-:-:S04]  /*a26a0*/  PRMT R28, R30, 0x3340, R29 ;  /* 0x000033401e1c7816 */ /* 0x000fc8000000001d */
[----:B------:R-:W-:Y:S02]  /*a26b0*/  PRMT R10, R28, 0x5410, R25 ;  /* 0x000054101c0a7816 */ /* 0x000fe40000000019 */
[----:B------:R-:W-:Y:S02]  /*a26c0*/  SHF.R.U32.HI R28, RZ, 0x8, R30 ;  /* 0x00000008ff1c7819 */ /* 0x000fe4000001161e */
[----:B------:R-:W-:Y:S01]  /*a26d0*/  SHF.R.U32.HI R25, RZ, 0x8, R29 ;  /* 0x00000008ff197819 */ /* 0x000fe2000001161d */
[----:B------:R-:W-:Y:S01]  /*a26e0*/  STL [R1+0x4738], R10 ;  /* 0x0047380a01007387 */ /* 0x000fe20000100800 */
[----:B------:R-:W-:Y:S02]  /*a26f0*/  LOP3.LUT R28, R28, 0xffff, RZ, 0xc0, !PT ;  /* 0x0000ffff1c1c7812 */ /* 0x000fe400078ec0ff */
[----:B------:R-:W-:Y:S01]  /*a2700*/  LOP3.LUT R25, R25, 0xffff, RZ, 0xc0, !PT ;  /* 0x0000ffff19197812 */ /* 0x000fe200078ec0ff */
[----:B------:R-:W4:Y:S04]  /*a2710*/  LDL.LU R42, [R1+0x4bac] ;  /* 0x004bac00012a7983 */ /* 0x000f280000300800 */
[----:B------:R0:W-:Y:S04]  /*a2720*/  STL.64 [R1+0x6d8], R8 ;  /* 0x0006d80801007387 */ /* 0x0001e80000100a00 */
[----:B------:R-:W4:Y:S04]  /*a2730*/  LDL.LU R139, [R1+0x48cc] ;  /* 0x0048cc00018b7983 */ /* 0x000f280000300800 */
[----:B------:R-:W4:Y:S01]  /*a2740*/  LDL.LU R138, [R1+0x4f44] ;  /* 0x004f4400018a7983 */ /* 0x000f220000300800 */
[----:B0-----:R-:W-:-:S05]  /*a2750*/  PRMT R8, R28, 0x3340, R25 ;  /* 0x000033401c087816 */ /* 0x001fca0000000019 */
[----:B------:R0:W-:Y:S04]  /*a2760*/  STL [R1+0x24c], R8 ;  /* 0x00024c0801007387 */ /* 0x0001e80000100800 */
[----:B------:R-:W4:Y:S04]  /*a2770*/  LDL.LU R136, [R1+0x46b0] ;  /* 0x0046b00001887983 */ /* 0x000f280000300800 */
[----:B------:R-:W4:Y:S04]  /*a2780*/  LDL.LU R17, [R1+0x5564] ;  /* 0x0055640001117983 */ /* 0x000f280000300800 */
[----:B------:R-:W4:Y:S01]  /*a2790*/  LDL.LU R144, [R1+0x4a40] ;  /* 0x004a400001907983 */ /* 0x000f220000300800 */
[----:B------:R-:W-:-:S02]  /*a27a0*/  PRMT R25, R34, 0x3340, R0 ;  /* 0x0000334022197816 */ /* 0x000fc40000000000 */
[----:B0-----:R-:W-:-:S05]  /*a27b0*/  IADD3 R8, P2, R18, R6, RZ ;  /* 0x0000000612087210 */ /* 0x001fca0007f5e0ff */
[----:B------:R-:W-:Y:S01]  /*a27c0*/  IMAD.X R9, R24, 0x1, R5, P2 ;  /* 0x0000000118097824 */ /* 0x000fe200010e0605 */
[----:B--2---:R-:W-:Y:S02]  /*a27d0*/  LOP3.LUT R30, R148, 0xffff, RZ, 0xc0, !PT ;  /* 0x0000ffff941e7812 */ /* 0x004fe400078ec0ff */
[----:B------:R-:W2:Y:S01]  /*a27e0*/  LDL.LU R148, [R1+0xd18] ;  /* 0x000d180001947983 */ /* 0x000ea20000300800 */
        /* <DEDUP_REMOVED lines=11> */
[----:B------:R0:W-:Y:S04]  /*a28a0*/  STL.64 [R1+0x6c8], R8 ;  /* 0x0006c80801007387 */ /* 0x0001e80000100a00 */
[----:B------:R-:W3:Y:S04]  /*a28b0*/  LDL.LU R137, [R1+0x4f50] ;  /* 0x004f500001897983 */ /* 0x000ee80000300800 */
[----:B------:R-:W3:Y:S01]  /*a28c0*/  LDL.LU R152, [R1+0x46ac] ;  /* 0x0046ac0001987983 */ /* 0x000ee20000300800 */
[----:B0-----:R-:W-:-:S05]  /*a28d0*/  PRMT R8, R25, 0x3340, R24 ;  /* 0x0000334019087816 */ /* 0x001fca0000000018 */
[----:B------:R0:W-:Y:S04]  /*a28e0*/  STL [R1+0x248], R8 ;  /* 0x0002480801007387 */ /* 0x0001e80000100800 */
[----:B------:R-:W3:Y:S01]  /*a28f0*/  LDL.LU R18, [R1+0x4a58] ;  /* 0x004a580001127983 */ /* 0x000ee20000300800 */
[----:B------:R-:W-:Y:S02]  /*a2900*/  SHF.R.U32.HI R154, RZ, 0x8, R34 ;  /* 0x00000008ff9a7819 */ /* 0x000fe40000011622 */
[----:B------:R-:W-:Y:S02]  /*a2910*/  LOP3.LUT R160, R15, 0xffff, RZ, 0xc0, !PT ;  /* 0x0000ffff0fa07812 */ /* 0x000fe400078ec0ff */
[----:B------:R-:W-:Y:S01]  /*a2920*/  SHF.R.U32.HI R153, RZ, 0x8, R37 ;  /* 0x00000008ff997819 */ /* 0x000fe20000011625 */
[----:B------:R-:W3:Y:S01]  /*a2930*/  LDL.LU R15, [R1+0x5560] ;  /* 0x00556000010f7983 */ /* 0x000ee20000300800 */
[----:B------:R-:W-:-:S02]  /*a2940*/  PRMT R24, R160, 0x3340, R0 ;  /* 0x00003340a0187816 */ /* 0x000fc40000000000 */
[----:B------:R-:W-:Y:S02]  /*a2950*/  SHF.R.U32.HI R155, RZ, 0x8, R40 ;  /* 0x00000008ff9b7819 */ /* 0x000fe40000011628 */
[----:B----4-:R-:W-:Y:S02]  /*a2960*/  LOP3.LUT R34, R42, 0xffff, RZ, 0xc0, !PT ;  /* 0x0000ffff2a227812 */ /* 0x010fe400078ec0ff */
[----:B------:R-:W-:-:S04]  /*a2970*/  LOP3.LUT R29, R139, 0xffff, RZ, 0xc0, !PT ;  /* 0x0000ffff8b1d7812 */ /* 0x000fc800078ec0ff */
[----:B------:R-:W-:Y:S02]  /*a2980*/  PRMT R25, R34, 0x3340, R29 ;  /* 0x0000334022197816 */ /* 0x000fe4000000001d */
[----:B------:R-:W-:Y:S02]  /*a2990*/  LOP3.LUT R30, R138, 0xffff, RZ, 0xc0, !PT ;  /* 0x0000ffff8a1e7812 */ /* 0x000fe400078ec0ff */
[----:B0-----:R-:W-:Y:S02]  /*a29a0*/  PRMT R8, R25, 0x5410, R24 ;  /* 0x0000541019087816 */ /* 0x001fe40000000018 */
[----:B------:R-:W-:-:S04]  /*a29b0*/  LOP3.LUT R37, R136, 0xffff, RZ, 0xc0, !PT ;  /* 0x0000ffff88257812 */ /* 0x000fc800078ec0ff */
[----:B------:R-:W-:Y:S02]  /*a29c0*/  PRMT R24, R37, 0x3340, R0 ;  /* 0x0000334025187816 */ /* 0x000fe40000000000 */
[----:B------:R-:W-:-:S04]  /*a29d0*/  LOP3.LUT R28, R144, 0xffff, RZ, 0xc0, !PT ;  /* 0x0000ffff901c7812 */ /* 0x000fc800078ec0ff */
[----:B------:R-:W-:Y:S01]  /*a29e0*/  PRMT R25, R30, 0x3340, R28 ;  /* 0x000033401e197816 */ /* 0x000fe2000000001c */
[----:B------:R0:W-:Y:S03]  /*a29f0*/  STL [R1+0x472c], R8 ;  /* 0x00472c0801007387 */ /* 0x0001e60000100800 */
[----:B------:R-:W-:Y:S02]  /*a2a00*/  PRMT R10, R25, 0x5410, R24 ;  /* 0x00005410190a7816 */ /* 0x000fe40000000018 */
[----:B------:R-:W-:Y:S02]  /*a2a10*/  SHF.R.U32.HI R34, RZ, 0x8, R34 ;  /* 0x00000008ff227819 */ /* 0x000fe40000011622 */
[----:B------:R-:W-:Y:S02]  /*a2a20*/  SHF.R.U32.HI R29, RZ, 0x8, R29 ;  /* 0x00000008ff1d7819 */ /* 0x000fe4000001161d */
[----:B------:R-:W-:-:S02]  /*a2a30*/  SHF.R.U32.HI R40, RZ, 0x8, R30 ;  /* 0x00000008ff287819 */ /* 0x000fc4000001161e */
[----:B------:R-:W-:Y:S02]  /*a2a40*/  LOP3.LUT R30, R34, 0xffff, RZ, 0xc0, !PT ;  /* 0x0000ffff221e7812 */ /* 0x000fe400078ec0ff */
[----:B------:R-:W-:Y:S01]  /*a2a50*/  LOP3.LUT R29, R29, 0xffff, RZ, 0xc0, !PT ;  /* 0x0000ffff1d1d7812 */ /* 0x000fe200078ec0ff */
[----:B------:R-:W-:Y:S01]  /*a2a60*/  STL [R1+0x4728], R10 ;  /* 0x0047280a01007387 */ /* 0x000fe20000100800 */
[----:B------:R-:W-:Y:S02]  /*a2a70*/  SHF.R.U32.HI R25, RZ, 0x8, R28 ;  /* 0x00000008ff197819 */ /* 0x000fe4000001161c */
[----:B------:R-:W-:Y:S02]  /*a2a80*/  LOP3.LUT R28, R40, 0xffff, RZ, 0xc0, !PT ;  /* 0x0000ffff281c7812 */ /* 0x000fe400078ec0ff */
[----:B------:R-:W-:Y:S02]  /*a2a90*/  LOP3.LUT R25, R25, 0xffff, RZ, 0xc0, !PT ;  /* 0x0000ffff19197812 */ /* 0x000fe400078ec0ff */
[----:B--2---:R-:W-:-:S02]  /*a2aa0*/  SHF.R.S32.HI R24, RZ, 0x1f, R148 ;  /* 0x0000001fff187819 */ /* 0x004fc40000011494 */
[----:B0-----:R-:W-:-:S05]  /*a2ab0*/  IADD3 R8, P2, R148, R2, RZ ;  /* 0x0000000294087210 */ /* 0x001fca0007f5e0ff */
[----:B------:R-:W-:-:S05]  /*a2ac0*/  IMAD.X R9, R24, 0x1, R13, P2 ;  /* 0x0000000118097824 */ /* 0x000fca00010e060d */
[----:B------:R0:W-:Y:S04]  /*a2ad0*/  STL.64 [R1+0x6c0], R8 ;  /* 0x0006c00801007387 */ /* 0x0001e80000100a00 */
[----:B------:R-:W2:Y:S01]  /*a2ae0*/  LDL.LU R136, [R1+0x4be0] ;  /* 0x004be00001887983 */ /* 0x000ea20000300800 */
[----:B0-----:R-:W-:-:S05]  /*a2af0*/  PRMT R9, R30, 0x3340, R29 ;  /* 0x000033401e097816 */ /* 0x001fca000000001d */
[----:B------:R-:W-:Y:S04]  /*a2b00*/  STL [R1+0x348], R9 ;  /* 0x0003480901007387 */ /* 0x000fe80000100800 */
[----:B------:R-:W4:Y:S01]  /*a2b10*/  LDL.LU R144, [R1+0x48fc] ;  /* 0x0048fc0001907983 */ /* 0x000f220000300800 */
[----:B------:R-:W-:Y:S02]  /*a2b20*/  PRMT R8, R28, 0x3340, R25 ;  /* 0x000033401c087816 */ /* 0x000fe40000000019 */
[----:B---3--:R-:W-:Y:S02]  /*a2b30*/  LOP3.LUT R30, R137, 0xffff, RZ, 0xc0, !PT ;  /* 0x0000ffff891e7812 */ /* 0x008fe400078ec0ff */
        /* <DEDUP_REMOVED lines=8> */
[----:B0-----:R-:W-:-:S02]  /*a2bc0*/  IADD3 R8, P2, R148, R0, RZ ;  /* 0x0000000094087210 */ /* 0x001fc40007f5e0ff */
[----:B------:R-:W-:Y:S02]  /*a2bd0*/  LOP3.LUT R28, R28, 0xffff, RZ, 0xc0, !PT ;  /* 0x0000ffff1c1c7812 */ /* 0x000fe400078ec0ff */
[----:B------:R-:W-:Y:S01]  /*a2be0*/  LOP3.LUT R25, R25, 0xffff, RZ, 0xc0, !PT ;  /* 0x0000ffff19197812 */ /* 0x000fe200078ec0ff */
[----:B------:R-:W-:Y:S01]  /*a2bf0*/  IMAD.X R9, R24, 0x1, R7, P2 ;  /* 0x0000000118097824 */ /* 0x000fe200010e0607 */
[----:B------:R0:W-:Y:S04]  /*a2c00*/  STL [R1+0x4724], R10 ;  /* 0x0047240a01007387 */ /* 0x0001e80000100800 */
[----:B------:R-:W3:Y:S04]  /*a2c10*/  LDL.LU R43, [R1+0x4f64] ;  /* 0x004f6400012b7983 */ /* 0x000ee80000300800 */
[----:B------:R-:W3:Y:S01]  /*a2c20*/  LDL.LU R42, [R1+0x46bc] ;  /* 0x0046bc00012a7983 */ /* 0x000ee20000300800 */
[----:B0-----:R-:W-:-:S03]  /*a2c30*/  PRMT R10, R28, 0x3340, R25 ;  /* 0x000033401c0a7816 */ /* 0x001fc60000000019 */
[----:B------:R-:W3:Y:S04]  /*a2c40*/  LDL.LU R139, [R1+0x4a98] ;  /* 0x004a9800018b7983 */ /* 0x000ee80000300800 */
[----:B------:R0:W-:Y:S04]  /*a2c50*/  STL.64 [R1+0x6b8], R8 ;  /* 0x0006b80801007387 */ /* 0x0001e80000100a00 */
[----:B------:R-:W-:Y:S04]  /*a2c60*/  STL [R1+0x240], R10 ;  /* 0x0002400a01007387 */ /* 0x000fe80000100800 */
[----:B------:R-:W3:Y:S01]  /*a2c70*/  LDL.LU R18, [R1+0x4bf8] ;  /* 0x004bf80001127983 */ /* 0x000ee20000300800 */
[----:B0-----:R-:W-:-:S05]  /*a2c80*/  IADD3 R8, P2, R148, R6, RZ ;  /* 0x0000000694087210 */ /* 0x001fca0007f5e0ff */
[----:B------:R-:W-:-:S05]  /*a2c90*/  IMAD.X R9, R24, 0x1, R5, P2 ;  /* 0x0000000118097824 */ /* 0x000fca00010e0605 */
[----:B------:R0:W-:Y:S02]  /*a2ca0*/  STL.64 [R1+0x6b0], R8 ;  /* 0x0006b00801007387 */ /* 0x0001e40000100a00 */
[----:B0-----:R-:W-:Y:S02]  /*a2cb0*/  IADD3 R8, P2, R148, R4, RZ ;  /* 0x0000000494087210 */ /* 0x001fe40007f5e0ff */
[----:B------:R-:W3:Y:S03]  /*a2cc0*/  LDL.LU R148, [R1+0x4914] ;  /* 0x0049140001947983 */ /* 0x000ee60000300800 */
[----:B------:R-:W-:Y:S01]  /*a2cd0*/  IMAD.X R9, R24, 0x1, R3, P2 ;  /* 0x0000000118097824 */ /* 0x000fe200010e0603 */
[----:B------:R-:W-:Y:S02]  /*a2ce0*/  SHF.R.U32.HI R24, RZ, 0x8, R34 ;  /* 0x00000008ff187819 */ /* 0x000fe40000011622 */
[----:B------:R-:W-:-:S02]  /*a2cf0*/  LOP3.LUT R28, R16, 0xffff, RZ, 0xc0, !PT ;  /* 0x0000ffff101c7812 */ /* 0x000fc400078ec0ff */
[----:B------:R-:W-:-:S04]  /*a2d00*/  LOP3.LUT R24, R24, 0xffff, RZ, 0xc0, !PT ;  /* 0x0000ffff18187812 */ /* 0x000fc800078ec0ff */
[----:B------:R-:W-:Y:S02]  /*a2d10*/  PRMT R151, R24, 0x3340, R151 ;  /* 0x0000334018977816 */ /* 0x000fe40000000097 */
[----:B------:R-:W-:Y:S01]  /*a2d20*/  PRMT R24, R28, 0x3340, R0 ;  /* 0x000033401c187816 */ /* 0x000fe20000000000 */
[----:B------:R0:W-:Y:S04]  /*a2d30*/  STL.64 [R1+0x6a8], R8 ;  /* 0x0006a80801007387 */ /* 0x0001e80000100a00 */
[----:B------:R-:W3:Y:S04]  /*a2d40*/  LDL.LU R16, [R1+0x555c] ;  /* 0x00555c0001107983 */ /* 0x000ee80000300800 */
[----:B------:R-:W3:Y:S04]  /*a2d50*/  LDL.LU R138, [R1+0x4f70] ;  /* 0x004f7000018a7983 */ /* 0x000ee80000300800 */
[----:B------:R-:W3:Y:S01]  /*a2d60*/  LDL.LU R137, [R1+0x46c0] ;  /* 0x0046c00001897983 */ /* 0x000ee20000300800 */
[----:B--2---:R-:W-:-:S02]  /*a2d70*/  LOP3.LUT R30, R136, 0xffff, RZ, 0xc0, !PT ;  /* 0x0000ffff881e7812 */ /* 0x004fc400078ec0ff */
[----:B----4-:R-:W-:-:S04]  /*a2d80*/  LOP3.LUT R29, R144, 0xffff, RZ, 0xc0, !PT ;  /* 0x0000ffff901d7812 */ /* 0x010fc800078ec0ff */
[----:B------:R-:W-:-:S04]  /*a2d90*/  PRMT R25, R30, 0x3340, R29 ;  /* 0x000033401e197816 */ /* 0x000fc8000000001d */
[----:B0-----:R-:W-:-:S05]  /*a2da0*/  PRMT R8, R25, 0x5410, R24 ;  /* 0x0000541019087816 */ /* 0x001fca0000000018 */
[----:B------:R0:W-:Y:S04]  /*a2db0*/  STL [R1+0x4720], R8 ;  /* 0x0047200801007387 */ /* 0x0001e80000100800 */
[----:B------:R-:W2:Y:S01]  /*a2dc0*/  LDL.LU R144, [R1+0x4ab0] ;  /* 0x004ab00001907983 */ /* 0x000ea20000300800 */
[----:B------:R-:W-:-:S03]  /*a2dd0*/  SHF.R.U32.HI R30, RZ, 0x8, R30 ;  /* 0x00000008ff1e7819 */ /* 0x000fc6000001161e */
[----:B------:R-:W4:Y:S01]  /*a2de0*/  LDL.LU R136, [R1+0xd1c] ;  /* 0x000d1c0001887983 */ /* 0x000f220000300800 */
[----:B------:R-:W-:Y:S02]  /*a2df0*/  SHF.R.U32.HI R25, RZ, 0x8, R29 ;  /* 0x00000008ff197819 */ /* 0x000fe4000001161d */
[----:B------:R-:W-:Y:S02]  /*a2e00*/  SHF.R.U32.HI R24, RZ, 0x8, R28 ;  /* 0x00000008ff187819 */ /* 0x000fe4000001161c */
[----:B------:R-:W-:Y:S02]  /*a2e10*/  LOP3.LUT R28, R30, 0xffff, RZ, 0xc0, !PT ;  /* 0x0000ffff1e1c7812 */ /* 0x000fe400078ec0ff */
[----:B------:R-:W-:-:S04]  /*a2e20*/  LOP3.LUT R25, R25, 0xffff, RZ, 0xc0, !PT ;  /* 0x0000ffff19197812 */ /* 0x000fc800078ec0ff */
[----:B0-----:R-:W-:-:S05]  /*a2e30*/  PRMT R8, R28, 0x3340, R25 ;  /* 0x000033401c087816 */ /* 0x001fca0000000019 */
[----:B------:R0:W-:Y:S01]  /*a2e40*/  STL [R1+0x23c], R8 ;  /* 0x00023c0801007387 */ /* 0x0001e20000100800 */
[----:B---3--:R-:W-:-:S03]  /*a2e50*/  LOP3.LUT R83, R18, 0xffff, RZ, 0xc0, !PT ;  /* 0x0000ffff12537812 */ /* 0x008fc600078ec0ff */
[----:B------:R-:W3:Y:S01]  /*a2e60*/  LDL.LU R18, [R1+0x4c2c] ;  /* 0x004c2c0001127983 */ /* 0x000ee20000300800 */
[----:B------:R-:W-:Y:S02]  /*a2e70*/  SHF.R.U32.HI R152, RZ, 0x8, R37 ;  /* 0x00000008ff987819 */ /* 0x000fe40000011625 */
[----:B------:R-:W-:Y:S02]  /*a2e80*/  LOP3.LUT R24, R24, 0xffff, RZ, 0xc0, !PT ;  /* 0x0000ffff18187812 */ /* 0x000fe400078ec0ff */
[----:B------:R-:W-:Y:S02]  /*a2e90*/  LOP3.LUT R29, R43, 0xffff, RZ, 0xc0, !PT ;  /* 0x0000ffff2b1d7812 */ /* 0x000fe400078ec0ff */
[----:B------:R-:W-:Y:S02]  /*a2ea0*/  LOP3.LUT R37, R42, 0xffff, RZ, 0xc0, !PT ;  /* 0x0000ffff2a257812 */ /* 0x000fe400078ec0ff */
[----:B------:R-:W-:Y:S02]  /*a2eb0*/  LOP3.LUT R28, R139, 0xffff, RZ, 0xc0, !PT ;  /* 0x0000ffff8b1c7812 */ /* 0x000fe400078ec0ff */
[----:B------:R-:W-:-:S02]  /*a2ec0*/  PRMT R150, R24, 0x3340, R150 ;  /* 0x0000334018967816 */ /* 0x000fc40000000096 */
[----:B------:R-:W-:Y:S02]  /*a2ed0*/  PRMT R24, R37, 0x3340, R0 ;  /* 0x0000334025187816 */ /* 0x000fe40000000000 */
[----:B------:R-:W-:-:S04]  /*a2ee0*/  PRMT R25, R29, 0x3340, R28 ;  /* 0x000033401d197816 */ /* 0x000fc8000000001c */
[----:B0-----:R-:W-:-:S05]  /*a2ef0*/  PRMT R8, R25, 0x5410, R24 ;  /* 0x0000541019087816 */ /* 0x001fca0000000018 */
[----:B------:R0:W-:Y:S01]  /*a2f00*/  STL [R1+0x471c], R8 ;  /* 0x00471c0801007387 */ /* 0x0001e20000100800 */
[----:B------:R-:W-:-:S03]  /*a2f10*/  LOP3.LUT R82, R148, 0xffff, RZ, 0xc0, !PT ;  /* 0x0000ffff94527812 */ /* 0x000fc600078ec0ff */
[----:B------:R-:W3:Y:S01]  /*a2f20*/  LDL.LU R148, [R1+0x4944] ;  /* 0x0049440001947983 */ /* 0x000ee20000300800 */
[----:B------:R-:W-:Y:S02]  /*a2f30*/  SHF.R.U32.HI R25, RZ, 0x8, R29 ;  /* 0x00000008ff197819 */ /* 0x000fe4000001161d */
[----:B------:R-:W-:Y:S02]  /*a2f40*/  SHF.R.U32.HI R29, RZ, 0x8, R83 ;  /* 0x00000008ff1d7819 */ /* 0x000fe40000011653 */
[----:B------:R-:W-:Y:S02]  /*a2f50*/  SHF.R.U32.HI R24, RZ, 0x8, R82 ;  /* 0x00000008ff187819 */ /* 0x000fe40000011652 */
[----:B------:R-:W-:Y:S02]  /*a2f60*/  SHF.R.U32.HI R30, RZ, 0x8, R28 ;  /* 0x00000008ff1e7819 */ /* 0x000fe4000001161c */
[----:B------:R-:W-:Y:S02]  /*a2f70*/  LOP3.LUT R29, R29, 0xffff, RZ, 0xc0, !PT ;  /* 0x0000ffff1d1d7812 */ /* 0x000fe400078ec0ff */
[----:B------:R-:W-:-:S02]  /*a2f80*/  LOP3.LUT R28, R24, 0xffff, RZ, 0xc0, !PT ;  /* 0x0000ffff181c7812 */ /* 0x000fc400078ec0ff */
[----:B------:R-:W-:Y:S02]  /*a2f90*/  LOP3.LUT R25, R25, 0xffff, RZ, 0xc0, !PT ;  /* 0x0000ffff19197812 */ /* 0x000fe400078ec0ff */
[----:B------:R-:W-:Y:S02]  /*a2fa0*/  LOP3.LUT R24, R30, 0xffff, RZ, 0xc0, !PT ;  /* 0x0000ffff1e187812 */ /* 0x000fe400078ec0ff */
[----:B------:R-:W-:Y:S02]  /*a2fb0*/  PRMT R9, R29, 0x3340, R28 ;  /* 0x000033401d097816 */ /* 0x000fe4000000001c */
[----:B------:R-:W-:Y:S02]  /*a2fc0*/  LOP3.LUT R30, R138, 0xffff, RZ, 0xc0, !PT ;  /* 0x0000ffff8a1e7812 */ /* 0x000fe400078ec0ff */
[----:B------:R-:W-:Y:S02]  /*a2fd0*/  LOP3.LUT R28, R137, 0xffff, RZ, 0xc0, !PT ;  /* 0x0000ffff891c7812 */ /* 0x000fe400078ec0ff */
[----:B0-----:R-:W-:-:S02]  /*a2fe0*/  PRMT R8, R25, 0x3340, R24 ;  /* 0x0000334019087816 */ /* 0x001fc40000000018 */
[----:B------:R-:W-:Y:S01]  /*a2ff0*/  PRMT R24, R28, 0x3340, R0 ;  /* 0x000033401c187816 */ /* 0x000fe20000000000 */
[----:B------:R-:W-:Y:S01]  /*a3000*/  STL [R1+0x328], R9 ;  /* 0x0003280901007387 */ /* 0x000fe20000100800 */
[----:B------:R-:W-:-:S03]  /*a3010*/  SHF.R.U32.HI R34, RZ, 0x8, R30 ;  /* 0x00000008ff227819 */ /* 0x000fc6000001161e */
[----:B------:R4:W-:Y:S01]  /*a3020*/  STL [R1+0x238], R8 ;  /* 0x0002380801007387 */ /* 0x0009e20000100800 */
[----:B--2---:R-:W-:-:S04]  /*a3030*/  LOP3.LUT R29, R144, 0xffff, RZ, 0xc0, !PT ;  /* 0x0000ffff901d7812 */ /* 0x004fc800078ec0ff */
[--C-:B------:R-:W-:Y:S02]  /*a3040*/  PRMT R25, R30, 0x3340, R29.reuse ;  /* 0x000033401e197816 */ /* 0x100fe4000000001d */
[----:B----4-:R-:W-:Y:S02]  /*a3050*/  IADD3 R8, P2, R136, R2, RZ ;  /* 0x0000000288087210 */ /* 0x010fe40007f5e0ff */
[----:B------:R-:W-:Y:S02]  /*a3060*/  PRMT R10, R25, 0x5410, R24 ;  /* 0x00005410190a7816 */ /* 0x000fe40000000018 */
[----:B------:R-:W-:Y:S02]  /*a3070*/  SHF.R.S32.HI R24, RZ, 0x1f, R136 ;  /* 0x0000001fff187819 */ /* 0x000fe40000011488 */
[----:B------:R-:W-:Y:S02]  /*a3080*/  SHF.R.U32.HI R30, RZ, 0x8, R29 ;  /* 0x00000008ff1e7819 */ /* 0x000fe4000001161d */
[----:B------:R-:W-:Y:S01]  /*a3090*/  SHF.R.U32.HI R25, RZ, 0x8, R28 ;  /* 0x00000008ff197819 */ /* 0x000fe2000001161c */
[----:B------:R-:W-:Y:S01]  /*a30a0*/  IMAD.X R9, R24, 0x1, R13, P2 ;  /* 0x0000000118097824 */ /* 0x000fe200010e060d */
[----:B------:R-:W-:Y:S01]  /*a30b0*/  LOP3.LUT R29, R34, 0xffff, RZ, 0xc0, !PT ;  /* 0x0000ffff221d7812 */ /* 0x000fe200078ec0ff */
[----:B------:R-:W-:Y:S01]  /*a30c0*/  STL [R1+0x4718], R10 ;  /* 0x0047180a01007387 */ /* 0x000fe20000100800 */
[----:B------:R-:W-:-:S03]  /*a30d0*/  LOP3.LUT R28, R30, 0xffff, RZ, 0xc0, !PT ;  /* 0x0000ffff1e1c7812 */ /* 0x000fc600078ec0ff */
[----:B------:R-:W2:Y:S04]  /*a30e0*/  LDL.LU R144, [R1+0x4c48] ;  /* 0x004c480001907983 */ /* 0x000ea80000300800 */
[----:B------:R0:W-:Y:S02]  /*a30f0*/  STL.64 [R1+0x6a0], R8 ;  /* 0x0006a00801007387 */ /* 0x0001e40000100a00 */
[----:B0-----:R-:W-:-:S05]  /*a3100*/  PRMT R8, R29, 0x3340, R28 ;  /* 0x000033401d087816 */ /* 0x001fca000000001c */
[----:B------:R0:W-:Y:S01]  /*a3110*/  STL [R1+0x234], R8 ;  /* 0x0002340801007387 */ /* 0x0001e20000100800 */
[----:B---3--:R-:W-:-:S03]  /*a3120*/  LOP3.LUT R30, R18, 0xffff, RZ, 0xc0, !PT ;  /* 0x0000ffff121e7812 */ /* 0x008fc600078ec0ff */
[----:B------:R-:W3:Y:S01]  /*a3130*/  LDL.LU R18, [R1+0x4960] ;  /* 0x0049600001127983 */ /* 0x000ee20000300800 */
[----:B------:R-:W-:Y:S02]  /*a3140*/  LOP3.LUT R25, R25, 0xffff, RZ, 0xc0, !PT ;  /* 0x0000ffff19197812 */ /* 0x000fe400078ec0ff */
[----:B------:R-:W-:Y:S02]  /*a3150*/  LOP3.LUT R34, R15, 0xffff, RZ, 0xc0, !PT ;  /* 0x0000ffff0f227812 */ /* 0x000fe400078ec0ff */
[----:B------:R-:W-:Y:S01]  /*a3160*/  PRMT R149, R25, 0x3340, R149 ;  /* 0x0000334019957816 */ /* 0x000fe20000000095 */
[----:B------:R-:W4:Y:S01]  /*a3170*/  LDL.LU R15, [R1+0x5558] ;  /* 0x00555800010f7983 */ /* 0x000f220000300800 */
[----:B------:R-:W-:Y:S02]  /*a3180*/  PRMT R25, R34, 0x3340, R0 ;  /* 0x0000334022197816 */ /* 0x000fe40000000000 */
[----:B0-----:R-:W-:-:S05]  /*a3190*/  IADD3 R8, P2, R136, R0, RZ ;  /* 0x0000000088087210 */ /* 0x001fca0007f5e0ff */
[----:B------:R-:W-:Y:S01]  /*a31a0*/  IMAD.X R9, R24, 0x1, R7, P2 ;  /* 0x0000000118097824 */ /* 0x000fe200010e0607 */
[----:B------:R-:W-:-:S04]  /*a31b0*/  LOP3.LUT R29, R148, 0xffff, RZ, 0xc0, !PT ;  /* 0x0000ffff941d7812 */ /* 0x000fc800078ec0ff */
[----:B------:R-:W-:-:S04]  /*a31c0*/  PRMT R28, R30, 0x3340, R29 ;  /* 0x000033401e1c7816 */ /* 0x000fc8000000001d */
[----:B------:R-:W-:Y:S02]  /*a31d0*/  PRMT R10, R28, 0x5410, R25 ;  /* 0x000054101c0a7816 */ /* 0x000fe40000000019 */
[----:B------:R-:W-:Y:S02]  /*a31e0*/  SHF.R.U32.HI R28, RZ, 0x8, R30 ;  /* 0x00000008ff1c7819 */ /* 0x000fe4000001161e */
[----:B------:R-:W-:Y:S01]  /*a31f0*/  SHF.R.U32.HI R25, RZ, 0x8, R29 ;  /* 0x00000008ff197819 */ /* 0x000fe2000001161d */
[----:B------:R0:W-:Y:S04]  /*a3200*/  STL [R1+0x4714], R10 ;  /* 0x0047140a01007387 */ /* 0x0001e80000100800 */
[----:B------:R-:W4:Y:S01]  /*a3210*/  LDL.LU R44, [R1+0x4f8c] ;  /* 0x004f8c00012c7983 */ /* 0x000f220000300800 */
[----:B------:R-:W-:-:S03]  /*a3220*/  LOP3.LUT R28, R28, 0xffff, RZ, 0xc0, !PT ;  /* 0x0000ffff1c1c7812 */ /* 0x000fc600078ec0ff */
[----:B------:R-:W4:Y:S01]  /*a3230*/  LDL.LU R43, [R1+0x46d0] ;  /* 0x0046d000012b7983 */ /* 0x000f220000300800 */
[----:B------:R-:W-:-:S03]  /*a3240*/  LOP3.LUT R25, R25, 0xffff, RZ, 0xc0, !PT ;  /* 0x0000ffff19197812 */ /* 0x000fc600078ec0ff */
[----:B------:R-:W4:Y:S04]  /*a3250*/  LDL.LU R139, [R1+0x4b10] ;  /* 0x004b1000018b7983 */ /* 0x000f280000300800 */
[----:B------:R1:W-:Y:S01]  /*a3260*/  STL.64 [R1+0x698], R8 ;  /* 0x0006980801007387 */ /* 0x0003e20000100a00 */
[----:B0-----:R-:W-:Y:S02]  /*a3270*/  PRMT R10, R28, 0x3340, R25 ;  /* 0x000033401c0a7816 */ /* 0x001fe40000000019 */
[----:B-1----:R-:W-:-:S03]  /*a3280*/  IADD3 R8, P2, R136, R6, RZ ;  /* 0x0000000688087210 */ /* 0x002fc60007f5e0ff */
[----:B------:R-:W-:Y:S02]  /*a3290*/  STL [R1+0x230], R10 ;  /* 0x0002300a01007387 */ /* 0x000fe40000100800 */
[----:B------:R-:W-:-:S05]  /*a32a0*/  IMAD.X R9, R24, 0x1, R5, P2 ;  /* 0x0000000118097824 */ /* 0x000fca00010e0605 */
[----:B------:R0:W-:Y:S02]  /*a32b0*/  STL.64 [R1+0x690], R8 ;  /* 0x0006900801007387 */ /* 0x0001e40000100a00 */
[----:B0-----:R-:W-:-:S05]  /*a32c0*/  IADD3 R8, P2, R136, R4, RZ ;  /* 0x0000000488087210 */ /* 0x001fca0007f5e0ff */
[----:B------:R-:W-:-:S05]  /*a32d0*/  IMAD.X R9, R24, 0x1, R3, P2 ;  /* 0x0000000118097824 */ /* 0x000fca00010e0603 */
[----:B------:R0:W-:Y:S04]  /*a32e0*/  STL.64 [R1+0x688], R8 ;  /* 0x0006880801007387 */ /* 0x0001e80000100a00 */
[----:B------:R-:W4:Y:S01]  /*a32f0*/  LDL.LU R138, [R1+0x4f90] ;  /* 0x004f9000018a7983 */ /* 0x000f220000300800 */
[----:B------:R-:W-:-:S03]  /*a3300*/  SHF.R.U32.HI R24, RZ, 0x8, R34 ;  /* 0x00000008ff187819 */ /* 0x000fc60000011622 */
[----:B------:R-:W4:Y:S01]  /*a3310*/  LDL.LU R137, [R1+0x46cc] ;  /* 0x0046cc0001897983 */ /* 0x000f220000300800 */
[----:B------:R-:W-:-:S03]  /*a3320*/  LOP3.LUT R24, R24, 0xffff, RZ, 0xc0, !PT ;  /* 0x0000ffff18187812 */ /* 0x000fc600078ec0ff */
[----:B------:R-:W4:Y:S01]  /*a3330*/  LDL.LU R136, [R1+0x4b1c] ;  /* 0x004b1c0001887983 */ /* 0x000f220000300800 */
[----:B------:R-:W-:Y:S02]  /*a3340*/  PRMT R147, R24, 0x3340, R147 ;  /* 0x0000334018937816 */ /* 0x000fe40000000093 */
[----:B--2---:R-:W-:Y:S02]  /*a3350*/  LOP3.LUT R25, R144, 0xffff, RZ, 0xc0, !PT ;  /* 0x0000ffff90197812 */ /* 0x004fe400078ec0ff */
[----:B------:R-:W2:Y:S01]  /*a3360*/  LDL.LU R144, [R1+0x4f14] ;  /* 0x004f140001907983 */ /* 0x000ea20000300800 */
[----:B---3--:R-:W-:-:S03]  /*a3370*/  LOP3.LUT R24, R18, 0xffff, RZ, 0xc0, !PT ;  /* 0x0000ffff12187812 */ /* 0x008fc600078ec0ff */
[----:B------:R-:W3:Y:S01]  /*a3380*/  LDL.LU R18, [R1+0x4990] ;  /* 0x0049900001127983 */ /* 0x000ee20000300800 */
[----:B------:R-:W-:Y:S02]  /*a3390*/  SHF.R.U32.HI R28, RZ, 0x8, R25 ;  /* 0x00000008ff1c7819 */ /* 0x000fe40000011619 */
[--C-:B------:R-:W-:Y:S02]  /*a33a0*/  PRMT R89, R25, 0x3340, R24.reuse ;  /* 0x0000334019597816 */ /* 0x100fe40000000018 */
[----:B------:R-:W-:Y:S02]  /*a33b0*/  SHF.R.U32.HI R24, RZ, 0x8, R24 ;  /* 0x00000008ff187819 */ /* 0x000fe40000011618 */
[----:B------:R-:W-:Y:S02]  /*a33c0*/  LOP3.LUT R25, R28, 0xffff, RZ, 0xc0, !PT ;  /* 0x0000ffff1c197812 */ /* 0x000fe400078ec0ff */
[----:B------:R-:W-:Y:S02]  /*a33d0*/  LOP3.LUT R24, R24, 0xffff, RZ, 0xc0, !PT ;  /* 0x0000ffff18187812 */ /* 0x000fe400078ec0ff */
[----:B------:R-:W-:-:S02]  /*a33e0*/  LOP3.LUT R81, R17, 0xffff, RZ, 0xc0, !PT ;  /* 0x0000ffff11517812 */ /* 0x000fc400078ec0ff */
[----:B0-----:R-:W-:Y:S01]  /*a33f0*/  PRMT R8, R25, 0x3340, R24 ;  /* 0x0000334019087816 */ /* 0x001fe20000000018 */
[----:B------:R-:W3:Y:S01]  /*a3400*/  LDL.LU R17, [R1+0x5554] ;  /* 0x0055540001117983 */ /* 0x000ee20000300800 */
[----:B------:R-:W-:-:S03]  /*a3410*/  SHF.R.U32.HI R24, RZ, 0x8, R81 ;  /* 0x00000008ff187819 */ /* 0x000fc60000011651 */
[----:B------:R-:W3:Y:S01]  /*a3420*/  LDL.LU R42, [R1+0xd20] ;  /* 0x000d2000012a7983 */ /* 0x000ee20000300800 */
[----:B------:R-:W-:-:S04]  /*a3430*/  LOP3.LUT R24, R24, 0xffff, RZ, 0xc0, !PT ;  /* 0x0000ffff18187812 */ /* 0x000fc800078ec0ff */
[----:B------:R-:W-:Y:S01]  /*a3440*/  PRMT R146, R24, 0x3340, R146 ;  /* 0x0000334018927816 */ /* 0x000fe20000000092 */
[----:B------:R0:W-:Y:S01]  /*a3450*/  STL [R1+0x22c], R8 ;  /* 0x00022c0801007387 */ /* 0x0001e20000100800 */
[----:B----4-:R-:W-:Y:S02]  /*a3460*/  LOP3.LUT R30, R44, 0xffff, RZ, 0xc0, !PT ;  /* 0x0000ffff2c1e7812 */ /* 0x010fe400078ec0ff */
[----:B------:R-:W-:Y:S02]  /*a3470*/  LOP3.LUT R28, R43, 0xffff, RZ, 0xc0, !PT ;  /* 0x0000ffff2b1c7812 */ /* 0x000fe400078ec0ff */
[----:B------:R-:W-:Y:S02]  /*a3480*/  LOP3.LUT R29, R139, 0xffff, RZ, 0xc0, !PT ;  /* 0x0000ffff8b1d7812 */ /* 0x000fe400078ec0ff */
[----:B------:R-:W-:Y:S02]  /*a3490*/  PRMT R24, R28, 0x3340, R0 ;  /* 0x000033401c187816 */ /* 0x000fe40000000000 */
[----:B------:R-:W-:-:S02]  /*a34a0*/  PRMT R25, R30, 0x3340, R29 ;  /* 0x000033401e197816 */ /* 0x000fc4000000001d */
[----:B------:R-:W-:Y:S02]  /*a34b0*/  SHF.R.U32.HI R30, RZ, 0x8, R30 ;  /* 0x00000008ff1e7819 */ /* 0x000fe4000001161e */
[----:B0-----:R-:W-:Y:S02]  /*a34c0*/  PRMT R8, R25, 0x5410, R24 ;  /* 0x0000541019087816 */ /* 0x001fe40000000018 */
[----:B------:R-:W-:Y:S02]  /*a34d0*/  SHF.R.U32.HI R25, RZ, 0x8, R29 ;  /* 0x00000008ff197819 */ /* 0x000fe4000001161d */
[----:B------:R-:W-:Y:S02]  /*a34e0*/  SHF.R.U32.HI R24, RZ, 0x8, R28 ;  /* 0x00000008ff187819 */ /* 0x000fe4000001161c */
[----:B------:R-:W-:Y:S02]  /*a34f0*/  LOP3.LUT R28, R30, 0xffff, RZ, 0xc0, !PT ;  /* 0x0000ffff1e1c7812 */ /* 0x000fe400078ec0ff */
[----:B------:R-:W-:Y:S01]  /*a3500*/  LOP3.LUT R25, R25, 0xffff, RZ, 0xc0, !PT ;  /* 0x0000ffff19197812 */ /* 0x000fe200078ec0ff */
[----:B------:R0:W-:Y:S01]  /*a3510*/  STL [R1+0x470c], R8 ;  /* 0x00470c0801007387 */ /* 0x0001e20000100800 */
[----:B------:R-:W-:-:S02]  /*a3520*/  SHF.R.U32.HI R148, RZ, 0x8, R37 ;  /* 0x00000008ff947819 */ /* 0x000fc40000011625 */
[----:B------:R-:W-:Y:S02]  /*a3530*/  LOP3.LUT R37, R15, 0xffff, RZ, 0xc0, !PT ;  /* 0x0000ffff0f257812 */ /* 0x000fe400078ec0ff */
[----:B0-----:R-:W-:-:S05]  /*a3540*/  PRMT R8, R28, 0x3340, R25 ;  /* 0x000033401c087816 */ /* 0x001fca0000000019 */
[----:B------:R0:W-:Y:S04]  /*a3550*/  STL [R1+0x228], R8 ;  /* 0x0002280801007387 */ /* 0x0001e80000100800 */
[----:B------:R-:W4:Y:S04]  /*a3560*/  LDL.LU R15, [R1+0x5550] ;  /* 0x00555000010f7983 */ /* 0x000f280000300800 */
[----:B------:R-:W4:Y:S01]  /*a3570*/  LDL.LU R139, [R1+0x4cb4] ;  /* 0x004cb400018b7983 */ /* 0x000f220000300800 */
[----:B------:R-:W-:-:S03]  /*a3580*/  LOP3.LUT R34, R138, 0xffff, RZ, 0xc0, !PT ;  /* 0x0000ffff8a227812 */ /* 0x000fc600078ec0ff */
[----:B------:R-:W4:Y:S01]  /*a3590*/  LDL.LU R138, [R1+0x49a8] ;  /* 0x0049a800018a7983 */ /* 0x000f220000300800 */
[----:B------:R-:W-:Y:S02]  /*a35a0*/  LOP3.LUT R24, R24, 0xffff, RZ, 0xc0, !PT ;  /* 0x0000ffff18187812 */ /* 0x000fe400078ec0ff */
[----:B------:R-:W-:Y:S02]  /*a35b0*/  LOP3.LUT R40, R137, 0xffff, RZ, 0xc0, !PT ;  /* 0x0000ffff89287812 */ /* 0x000fe400078ec0ff */
[----:B------:R-:W-:Y:S02]  /*a35c0*/  LOP3.LUT R29, R136, 0xffff, RZ, 0xc0, !PT ;  /* 0x0000ffff881d7812 */ /* 0x000fe400078ec0ff */
[----:B------:R-:W-:Y:S02]  /*a35d0*/  PRMT R145, R24, 0x3340, R145 ;  /* 0x0000334018917816 */ /* 0x000fe40000000091 */
[----:B------:R-:W-:Y:S02]  /*a35e0*/  PRMT R24, R40, 0x3340, R0 ;  /* 0x0000334028187816 */ /* 0x000fe40000000000 */
[----:B------:R-:W-:-:S04]  /*a35f0*/  PRMT R25, R34, 0x3340, R29 ;  /* 0x0000334022197816 */ /* 0x000fc8000000001d */
[----:B0-----:R-:W-:Y:S02]  /*a3600*/  PRMT R8, R25, 0x5410, R24 ;  /* 0x0000541019087816 */ /* 0x001fe40000000018 */
[----:B------:R-:W-:-:S03]  /*a3610*/  PRMT R24, R37, 0x3340, R0 ;  /* 0x0000334025187816 */ /* 0x000fc60000000000 */
[----:B------:R0:W-:Y:S01]  /*a3620*/  STL [R1+0x4708], R8 ;  /* 0x0047080801007387 */ /* 0x0001e20000100800 */
[----:B--2---:R-:W-:Y:S02]  /*a3630*/  LOP3.LUT R30, R144, 0xffff, RZ, 0xc0, !PT ;  /* 0x0000ffff901e7812 */ /* 0x004fe400078ec0ff */
[----:B---3--:R-:W-:-:S04]  /*a3640*/  LOP3.LUT R28, R18, 0xffff, RZ, 0xc0, !PT ;  /* 0x0000ffff121c7812 */ /* 0x008fc800078ec0ff */
[----:B------:R-:W-:-:S04]  /*a3650*/  PRMT R25, R30, 0x3340, R28 ;  /* 0x000033401e197816 */ /* 0x000fc8000000001c */
[----:B------:R-:W-:-:S05]  /*a3660*/  PRMT R10, R25, 0x5410, R24 ;  /* 0x00005410190a7816 */ /* 0x000fca0000000018 */
[----:B------:R-:W-:Y:S04]  /*a3670*/  STL [R1+0x4704], R10 ;  /* 0x0047040a01007387 */ /* 0x000fe80000100800 */
[----:B------:R-:W2:Y:S04]  /*a3680*/  LDL.LU R137, [R1+0x4fac] ;  /* 0x004fac0001897983 */ /* 0x000ea80000300800 */
[----:B------:R-:W3:Y:S04]  /*a3690*/  LDL.LU R136, [R1+0x4700] ;  /* 0x0047000001887983 */ /* 0x000ee80000300800 */
[----:B------:R-:W3:Y:S01]  /*a36a0*/  LDL.LU R18, [R1+0x4b54] ;  /* 0x004b540001127983 */ /* 0x000ee20000300800 */
[----:B------:R-:W-:-:S02]  /*a36b0*/  SHF.R.S32.HI R24, RZ, 0x1f, R42 ;  /* 0x0000001fff187819 */ /* 0x000fc4000001142a */
[----:B0-----:R-:W-:Y:S02]  /*a36c0*/  IADD3 R8, P2, R42, R2, RZ ;  /* 0x000000022a087210 */ /* 0x001fe40007f5e0ff */
[----:B------:R-:W-:Y:S02]  /*a36d0*/  SHF.R.U32.HI R34, RZ, 0x8, R34 ;  /* 0x00000008ff227819 */ /* 0x000fe40000011622 */
[----:B------:R-:W-:Y:S01]  /*a36e0*/  SHF.R.U32.HI R25, RZ, 0x8, R29 ;  /* 0x00000008ff197819 */ /* 0x000fe2000001161d */
[----:B------:R-:W-:Y:S01]  /*a36f0*/  IMAD.X R9, R24, 0x1, R13, P2 ;  /* 0x0000000118097824 */ /* 0x000fe200010e060d */
[----:B------:R-:W-:Y:S02]  /*a3700*/  SHF.R.U32.HI R30, RZ, 0x8, R30 ;  /* 0x00000008ff1e7819 */ /* 0x000fe4000001161e */
[----:B------:R-:W-:Y:S02]  /*a3710*/  SHF.R.U32.HI R29, RZ, 0x8, R28 ;  /* 0x00000008ff1d7819 */ /* 0x000fe4000001161c */
[----:B------:R0:W-:Y:S01]  /*a3720*/  STL.64 [R1+0x680], R8 ;  /* 0x0006800801007387 */ /* 0x0001e20000100a00 */
[----:B------:R-:W-:-:S02]  /*a3730*/  LOP3.LUT R28, R34, 0xffff, RZ, 0xc0, !PT ;  /* 0x0000ffff221c7812 */ /* 0x000fc400078ec0ff */
[----:B------:R-:W-:Y:S02]  /*a3740*/  LOP3.LUT R25, R25, 0xffff, RZ, 0xc0, !PT ;  /* 0x0000ffff19197812 */ /* 0x000fe400078ec0ff */
[----:B------:R-:W-:Y:S02]  /*a3750*/  LOP3.LUT R30, R30, 0xffff, RZ, 0xc0, !PT ;  /* 0x0000ffff1e1e7812 */ /* 0x000fe400078ec0ff */
[----:B------:R-:W-:Y:S02]  /*a3760*/  LOP3.LUT R29, R29, 0xffff, RZ, 0xc0, !PT ;  /* 0x0000ffff1d1d7812 */ /* 0x000fe400078ec0ff */
[----:B------:R-:W-:Y:S02]  /*a3770*/  PRMT R11, R28, 0x3340, R25 ;  /* 0x000033401c0b7816 */ /* 0x000fe40000000019 */
[----:B0-----:R-:W-:Y:S02]  /*a3780*/  IADD3 R8, P2, R42, R0, RZ ;  /* 0x000000002a087210 */ /* 0x001fe40007f5e0ff */
[----:B------:R-:W-:-:S02]  /*a3790*/  PRMT R10, R30, 0x3340, R29 ;  /* 0x000033401e0a7816 */ /* 0x000fc4000000001d */
[----:B------:R-:W-:Y:S01]  /*a37a0*/  SHF.R.U32.HI R25, RZ, 0x8, R40 ;  /* 0x00000008ff197819 */ /* 0x000fe20000011628 */
[----:B------:R-:W-:Y:S01]  /*a37b0*/  IMAD.X R9, R24, 0x1, R7, P2 ;  /* 0x0000000118097824 */ /* 0x000fe200010e0607 */
[----:B------:R-:W-:Y:S01]  /*a37c0*/  STL [R1+0x220], R11 ;  /* 0x0002200b01007387 */ /* 0x000fe20000100800 */
[----:B------:R-:W-:Y:S02]  /*a37d0*/  LOP3.LUT R161, R16, 0xffff, RZ, 0xc0, !PT ;  /* 0x0000ffff10a17812 */ /* 0x000fe400078ec0ff */
[----:B------:R-:W-:Y:S01]  /*a37e0*/  LOP3.LUT R25, R25, 0xffff, RZ, 0xc0, !PT ;  /* 0x0000ffff19197812 */ /* 0x000fe200078ec0ff */
[----:B------:R-:W-:Y:S04]  /*a37f0*/  STL [R1+0x21c], R10 ;  /* 0x00021c0a01007387 */ /* 0x000fe80000100800 */
[----:B------:R0:W-:Y:S01]  /*a3800*/  STL.64 [R1+0x678], R8 ;  /* 0x0006780801007387 */ /* 0x0001e20000100a00 */
[----:B------:R-:W-:-:S03]  /*a3810*/  PRMT R143, R25, 0x3340, R143 ;  /* 0x00003340198f7816 */ /* 0x000fc6000000008f */
[----:B------:R-:W3:Y:S01]  /*a3820*/  LDL.LU R16, [R1+0x554c] ;  /* 0x00554c0001107983 */ /* 0x000ee20000300800 */
[----:B------:R-:W-:Y:S02]  /*a3830*/  PRMT R25, R161, 0x3340, R0 ;  /* 0x00003340a1197816 */ /* 0x000fe40000000000 */
[----:B0-----:R-:W-:Y:S02]  /*a3840*/  IADD3 R8, P2, R42, R6, RZ ;  /* 0x000000062a087210 */ /* 0x001fe40007f5e0ff */
[----:B----4-:R-:W-:Y:S02]  /*a3850*/  LOP3.LUT R30, R139, 0xffff, RZ, 0xc0, !PT ;  /* 0x0000ffff8b1e7812 */ /* 0x010fe400078ec0ff */
[----:B------:R-:W4:Y:S01]  /*a3860*/  LDL.LU R139, [R1+0x4f38] ;  /* 0x004f3800018b7983 */ /* 0x000f220000300800 */
[----:B------:R-:W-:Y:S01]  /*a3870*/  IMAD.X R9, R24, 0x1, R5, P2 ;  /* 0x0000000118097824 */ /* 0x000fe200010e0605 */
[----:B------:R-:W-:Y:S02]  /*a3880*/  LOP3.LUT R29, R138, 0xffff, RZ, 0xc0, !PT ;  /* 0x0000ffff8a1d7812 */ /* 0x000fe400078ec0ff */
[----:B------:R-:W4:Y:S02]  /*a3890*/  LDL.LU R138, [R1+0x49c8] ;  /* 0x0049c800018a7983 */ /* 0x000f240000300800 */
[----:B------:R-:W-:-:S02]  /*a38a0*/  PRMT R28, R30, 0x3340, R29 ;  /* 0x000033401e1c7816 */ /* 0x000fc4000000001d */
[----:B------:R-:W4:Y:S02]  /*a38b0*/  LDL.LU R44, [R1+0xd24] ;  /* 0x000d2400012c7983 */ /* 0x000f240000300800 */
        /* <DEDUP_REMOVED lines=9> */
[----:B------:R0:W-:Y:S03]  /*a3950*/  STL.64 [R1+0x668], R8 ;  /* 0x0006680801007387 */ /* 0x0001e60000100a00 */
[----:B0-----:R-:W-:-:S05]  /*a3960*/  PRMT R8, R25, 0x3340, R24 ;  /* 0x0000334019087816 */ /* 0x001fca0000000018 */
[----:B------:R0:W-:Y:S01]  /*a3970*/  STL [R1+0x304], R8 ;  /* 0x0003040801007387 */ /* 0x0001e20000100800 */
[----:B--2---:R-:W-:-:S03]  /*a3980*/  LOP3.LUT R30, R137, 0xffff, RZ, 0xc0, !PT ;  /* 0x0000ffff891e7812 */ /* 0x004fc600078ec0ff */
[----:B------:R-:W2:Y:S01]  /*a3990*/  LDL.LU R137, [R1+0x4fbc] ;  /* 0x004fbc0001897983 */ /* 0x000ea20000300800 */
[----:B---3--:R-:W-:-:S03]  /*a39a0*/  LOP3.LUT R28, R136, 0xffff, RZ, 0xc0, !PT ;  /* 0x0000ffff881c7812 */ /* 0x008fc600078ec0ff */
[----:B------:R-:W3:Y:S01]  /*a39b0*/  LDL.LU R136, [R1+0x46e0] ;  /* 0x0046e00001887983 */ /* 0x000ee20000300800 */
[----:B------:R-:W-:-:S03]  /*a39c0*/  LOP3.LUT R29, R18, 0xffff, RZ, 0xc0, !PT ;  /* 0x0000ffff121d7812 */ /* 0x000fc600078ec0ff */
[----:B------:R-:W3:Y:S01]  /*a39d0*/  LDL.LU R18, [R1+0x4b6c] ;  /* 0x004b6c0001127983 */ /* 0x000ee20000300800 */
[----:B------:R-:W-:Y:S02]  /*a39e0*/  PRMT R24, R28, 0x3340, R0 ;  /* 0x000033401c187816 */ /* 0x000fe40000000000 */
[--C-:B------:R-:W-:Y:S02]  /*a39f0*/  PRMT R25, R30, 0x3340, R29.reuse ;  /* 0x000033401e197816 */ /* 0x100fe4000000001d */
[----:B------:R-:W-:Y:S02]  /*a3a00*/  SHF.R.U32.HI R28, RZ, 0x8, R28 ;  /* 0x00000008ff1c7819 */ /* 0x000fe4000001161c */
[----:B0-----:R-:W-:Y:S02]  /*a3a10*/  PRMT R8, R25, 0x5410, R24 ;  /* 0x0000541019087816 */ /* 0x001fe40000000018 */
[----:B------:R-:W-:Y:S02]  /*a3a20*/  SHF.R.U32.HI R25, RZ, 0x8, R30 ;  /* 0x00000008ff197819 */ /* 0x000fe4000001161e */
[----:B------:R-:W-:-:S02]  /*a3a30*/  SHF.R.U32.HI R24, RZ, 0x8, R29 ;  /* 0x00000008ff187819 */ /* 0x000fc4000001161d */
[----:B------:R-:W-:Y:S02]  /*a3a40*/  LOP3.LUT R28, R28, 0xffff, RZ, 0xc0, !PT ;  /* 0x0000ffff1c1c7812 */ /* 0x000fe400078ec0ff */
[----:B------:R-:W-:Y:S02]  /*a3a50*/  LOP3.LUT R25, R25, 0xffff, RZ, 0xc0, !PT ;  /* 0x0000ffff19197812 */ /* 0x000fe400078ec0ff */
[----:B------:R-:W-:Y:S02]  /*a3a60*/  LOP3.LUT R24, R24, 0xffff, RZ, 0xc0, !PT ;  /* 0x0000ffff18187812 */ /* 0x000fe400078ec0ff */
[----:B------:R-:W-:Y:S02]  /*a3a70*/  PRMT R141, R28, 0x3340, R141 ;  /* 0x000033401c8d7816 */ /* 0x000fe4000000008d */
[----:B------:R-:W-:Y:S01]  /*a3a80*/  LOP3.LUT R28, R15, 0xffff, RZ, 0xc0, !PT ;  /* 0x0000ffff0f1c7812 */ /* 0x000fe200078ec0ff */
[----:B------:R0:W-:Y:S02]  /*a3a90*/  STL [R1+0x46f8], R8 ;  /* 0x0046f80801007387 */ /* 0x0001e40000100800 */
[----:B0-----:R-:W-:-:S02]  /*a3aa0*/  PRMT R8, R25, 0x3340, R24 ;  /* 0x0000334019087816 */ /* 0x001fc40000000018 */
[----:B------:R-:W-:-:S03]  /*a3ab0*/  PRMT R24, R28, 0x3340, R0 ;  /* 0x000033401c187816 */ /* 0x000fc60000000000 */
[----:B------:R0:W-:Y:S04]  /*a3ac0*/  STL [R1+0x218], R8 ;  /* 0x0002180801007387 */ /* 0x0001e80000100800 */
[----:B------:R-:W3:Y:S01]  /*a3ad0*/  LDL.LU R15, [R1+0x5548] ;  /* 0x00554800010f7983 */ /* 0x000ee20000300800 */
[----:B----4-:R-:W-:Y:S02]  /*a3ae0*/  LOP3.LUT R30, R139, 0xffff, RZ, 0xc0, !PT ;  /* 0x0000ffff8b1e7812 */ /* 0x010fe400078ec0ff */
[----:B------:R-:W-:-:S04]  /*a3af0*/  LOP3.LUT R29, R138, 0xffff, RZ, 0xc0, !PT ;  /* 0x0000ffff8a1d7812 */ /* 0x000fc800078ec0ff */
[----:B------:R-:W-:-:S04]  /*a3b00*/  PRMT R25, R30, 0x3340, R29 ;  /* 0x000033401e197816 */ /* 0x000fc8000000001d */
[----:B------:R-:W-:-:S05]  /*a3b10*/  PRMT R10, R25, 0x5410, R24 ;  /* 0x00005410190a7816 */ /* 0x000fca0000000018 */
[----:B------:R-:W-:Y:S04]  /*a3b20*/  STL [R1+0x46f4], R10 ;  /* 0x0046f40a01007387 */ /* 0x000fe80000100800 */
[----:B------:R-:W4:Y:S04]  /*a3b30*/  LDL.LU R45, [R1+0x4f40] ;  /* 0x004f4000012d7983 */ /* 0x000f280000300800 */
[----:B------:R-:W4:Y:S01]  /*a3b40*/  LDL.LU R42, [R1+0x49e4] ;  /* 0x0049e400012a7983 */ /* 0x000f220000300800 */
[----:B------:R-:W-:Y:S02]  /*a3b50*/  SHF.R.S32.HI R24, RZ, 0x1f, R44 ;  /* 0x0000001fff187819 */ /* 0x000fe4000001142c */
[----:B0-----:R-:W-:-:S02]  /*a3b60*/  IADD3 R8, P2, R44, R2, RZ ;  /* 0x000000022c087210 */ /* 0x001fc40007f5e0ff */
[----:B------:R-:W-:Y:S02]  /*a3b70*/  SHF.R.U32.HI R25, RZ, 0x8, R29 ;  /* 0x00000008ff197819 */ /* 0x000fe4000001161d */
[----:B------:R-:W-:Y:S02]  /*a3b80*/  SHF.R.U32.HI R29, RZ, 0x8, R28 ;  /* 0x00000008ff1d7819 */ /* 0x000fe4000001161c */
[----:B------:R-:W-:Y:S01]  /*a3b90*/  SHF.R.U32.HI R30, RZ, 0x8, R30 ;  /* 0x00000008ff1e7819 */ /* 0x000fe2000001161e */
[----:B------:R-:W-:Y:S01]  /*a3ba0*/  IMAD.X R9, R24, 0x1, R13, P2 ;  /* 0x0000000118097824 */ /* 0x000fe200010e060d */
[----:B------:R-:W-:Y:S02]  /*a3bb0*/  LOP3.LUT R29, R29, 0xffff, RZ, 0xc0, !PT ;  /* 0x0000ffff1d1d7812 */ /* 0x000fe400078ec0ff */
[----:B------:R-:W-:Y:S02]  /*a3bc0*/  LOP3.LUT R28, R30, 0xffff, RZ, 0xc0, !PT ;  /* 0x0000ffff1e1c7812 */ /* 0x000fe400078ec0ff */
[----:B------:R-:W-:Y:S01]  /*a3bd0*/  LOP3.LUT R25, R25, 0xffff, RZ, 0xc0, !PT ;  /* 0x0000ffff19197812 */ /* 0x000fe200078ec0ff */
[----:B------:R0:W-:Y:S01]  /*a3be0*/  STL.64 [R1+0x660], R8 ;  /* 0x0006600801007387 */ /* 0x0001e20000100a00 */
[----:B------:R-:W-:-:S02]  /*a3bf0*/  PRMT R127, R29, 0x3340, R127 ;  /* 0x000033401d7f7816 */ /* 0x000fc4000000007f */
[----:B0-----:R-:W-:-:S05]  /*a3c00*/  PRMT R8, R28, 0x3340, R25 ;  /* 0x000033401c087816 */ /* 0x001fca0000000019 */
[----:B------:R0:W-:Y:S02]  /*a3c10*/  STL [R1+0x210], R8 ;  /* 0x0002100801007387 */ /* 0x0001e40000100800 */
[----:B0-----:R-:W-:-:S05]  /*a3c20*/  IADD3 R8, P2, R44, R0, RZ ;  /* 0x000000002c087210 */ /* 0x001fca0007f5e0ff */
[----:B------:R-:W-:Y:S01]  /*a3c30*/  IMAD.X R9, R24, 0x1, R7, P2 ;  /* 0x0000000118097824 */ /* 0x000fe200010e0607 */
[----:B--2---:R-:W-:Y:S02]  /*a3c40*/  LOP3.LUT R34, R137, 0xffff, RZ, 0xc0, !PT ;  /* 0x0000ffff89227812 */ /* 0x004fe400078ec0ff */
[----:B---3--:R-:W-:Y:S02]  /*a3c50*/  LOP3.LUT R29, R136, 0xffff, RZ, 0xc0, !PT ;  /* 0x0000ffff881d7812 */ /* 0x008fe400078ec0ff */
[----:B------:R-:W-:Y:S02]  /*a3c60*/  LOP3.LUT R30, R18, 0xffff, RZ, 0xc0, !PT ;  /* 0x0000ffff121e7812 */ /* 0x000fe400078ec0ff */
[----:B------:R-:W-:Y:S02]  /*a3c70*/  PRMT R25, R29, 0x3340, R0 ;  /* 0x000033401d197816 */ /* 0x000fe40000000000 */
[----:B------:R-:W-:-:S04]  /*a3c80*/  PRMT R28, R34, 0x3340, R30 ;  /* 0x00003340221c7816 */ /* 0x000fc8000000001e */
[----:B------:R-:W-:-:S05]  /*a3c90*/  PRMT R10, R28, 0x5410, R25 ;  /* 0x000054101c0a7816 */ /* 0x000fca0000000019 */
[----:B------:R-:W-:Y:S04]  /*a3ca0*/  STL [R1+0x46f0], R10 ;  /* 0x0046f00a01007387 */ /* 0x000fe80000100800 */
[----:B------:R-:W2:Y:S04]  /*a3cb0*/  LDL.LU R43, [R1+0x4fd0] ;  /* 0x004fd000012b7983 */ /* 0x000ea80000300800 */
[----:B------:R-:W3:Y:S04]  /*a3cc0*/  LDL.LU R139, [R1+0x4820] ;  /* 0x00482000018b7983 */ /* 0x000ee80000300800 */
[----:B------:R-:W3:Y:S04]  /*a3cd0*/  LDL.LU R138, [R1+0x4b88] ;  /* 0x004b8800018a7983 */ /* 0x000ee80000300800 */
[----:B------:R0:W-:Y:S04]  /*a3ce0*/  STL.64 [R1+0x658], R8 ;  /* 0x0006580801007387 */ /* 0x0001e80000100a00 */
[----:B------:R-:W2:Y:S04]  /*a3cf0*/  LDL.LU R137, [R1+0x4fd4] ;  /* 0x004fd40001897983 */ /* 0x000ea80000300800 */
[----:B------:R-:W3:Y:S04]  /*a3d00*/  LDL.LU R136, [R1+0x481c] ;  /* 0x00481c0001887983 */ /* 0x000ee80000300800 */
[----:B------:R-:W3:Y:S01]  /*a3d10*/  LDL.LU R18, [R1+0x4b90] ;  /* 0x004b900001127983 */ /* 0x000ee20000300800 */
[----:B------:R-:W-:-:S02]  /*a3d20*/  SHF.R.U32.HI R28, RZ, 0x8, R34 ;  /* 0x00000008ff1c7819 */ /* 0x000fc40000011622 */
[----:B------:R-:W-:Y:S02]  /*a3d30*/  SHF.R.U32.HI R25, RZ, 0x8, R30 ;  /* 0x00000008ff197819 */ /* 0x000fe4000001161e */
[----:B------:R-:W-:Y:S02]  /*a3d40*/  SHF.R.U32.HI R29, RZ, 0x8, R29 ;  /* 0x00000008ff1d7819 */ /* 0x000fe4000001161d */
[----:B------:R-:W-:Y:S02]  /*a3d50*/  LOP3.LUT R28, R28, 0xffff, RZ, 0xc0, !PT ;  /* 0x0000ffff1c1c7812 */ /* 0x000fe400078ec0ff */
[----:B------:R-:W-:Y:S02]  /*a3d60*/  LOP3.LUT R25, R25, 0xffff, RZ, 0xc0, !PT ;  /* 0x0000ffff19197812 */ /* 0x000fe400078ec0ff */
[----:B------:R-:W-:Y:S02]  /*a3d70*/  LOP3.LUT R29, R29, 0xffff, RZ, 0xc0, !PT ;  /* 0x0000ffff1d1d7812 */ /* 0x000fe400078ec0ff */
[----:B------:R-:W-:-:S02]  /*a3d80*/  SHF.R.U32.HI R214, RZ, 0x8, R174 ;  /* 0x00000008ffd67819 */ /* 0x000fc400000116ae */
[----:B0-----:R-:W-:Y:S02]  /*a3d90*/  PRMT R8, R28, 0x3340, R25 ;  /* 0x000033401c087816 */ /* 0x001fe40000000019 */
[----:B------:R-:W-:Y:S02]  /*a3da0*/  PRMT R109, R29, 0x3340, R109 ;  /* 0x000033401d6d7816 */ /* 0x000fe4000000006d */
[----:B------:R-:W-:Y:S01]  /*a3db0*/  LOP3.LUT R174, R17, 0xffff, RZ, 0xc0, !PT ;  /* 0x0000ffff11ae7812 */ /* 0x000fe200078ec0ff */
[----:B------:R0:W-:Y:S03]  /*a3dc0*/  STL [R1+0x20c], R8 ;  /* 0x00020c0801007387 */ /* 0x0001e60000100800 */
[----:B------:R-:W-:Y:S01]  /*a3dd0*/  PRMT R25, R174, 0x3340, R0 ;  /* 0x00003340ae197816 */ /* 0x000fe20000000000 */
[----:B------:R-:W3:Y:S01]  /*a3de0*/  LDL.LU R17, [R1+0x5544] ;  /* 0x0055440001117983 */ /* 0x000ee20000300800 */
[----:B0-----:R-:W-:-:S05]  /*a3df0*/  IADD3 R8, P2, R44, R6, RZ ;  /* 0x000000062c087210 */ /* 0x001fca0007f5e0ff */
[----:B------:R-:W-:Y:S01]  /*a3e00*/  IMAD.X R9, R24, 0x1, R5, P2 ;  /* 0x0000000118097824 */ /* 0x000fe200010e0605 */
[----:B----4-:R-:W-:Y:S02]  /*a3e10*/  LOP3.LUT R30, R45, 0xffff, RZ, 0xc0, !PT ;  /* 0x0000ffff2d1e7812 */ /* 0x010fe400078ec0ff */
[----:B------:R-:W-:-:S04]  /*a3e20*/  LOP3.LUT R29, R42, 0xffff, RZ, 0xc0, !PT ;  /* 0x0000ffff2a1d7812 */ /* 0x000fc800078ec0ff */
[----:B------:R-:W-:-:S04]  /*a3e30*/  PRMT R28, R30, 0x3340, R29 ;  /* 0x000033401e1c7816 */ /* 0x000fc8000000001d */
[----:B------:R-:W-:-:S05]  /*a3e40*/  PRMT R10, R28, 0x5410, R25 ;  /* 0x000054101c0a7816 */ /* 0x000fca0000000019 */
[----:B------:R-:W-:Y:S04]  /*a3e50*/  STL [R1+0x46ec], R10 ;  /* 0x0046ec0a01007387 */ /* 0x000fe80000100800 */
[----:B------:R-:W4:Y:S04]  /*a3e60*/  LDL.LU R42, [R1+0xd28] ;  /* 0x000d2800012a7983 */ /* 0x000f280000300800 */
        /* <DEDUP_REMOVED lines=8> */
[----:B------:R0:W-:Y:S04]  /*a3ef0*/  STL.64 [R1+0x648], R8 ;  /* 0x0006480801007387 */ /* 0x0001e80000100a00 */
[----:B------:R-:W-:Y:S04]  /*a3f00*/  STL [R1+0x5410], R222 ;  /* 0x005410de01007387 */ /* 0x000fe80000100800 */
[----:B------:R-:W4:Y:S01]  /*a3f10*/  LDL.LU R44, [R1+0x4f58] ;  /* 0x004f5800012c7983 */ /* 0x000f220000300800 */
[----:B--2---:R-:W-:-:S03]  /*a3f20*/  LOP3.LUT R30, R137, 0xffff, RZ, 0xc0, !PT ;  /* 0x0000ffff891e7812 */ /* 0x004fc600078ec0ff */
[----:B------:R-:W2:Y:S01]  /*a3f30*/  LDL.LU R137, [R1+0x4a2c] ;  /* 0x004a2c0001897983 */ /* 0x000ea20000300800 */
[----:B------:R-:W-:Y:S02]  /*a3f40*/  LOP3.LUT R34, R43, 0xffff, RZ, 0xc0, !PT ;  /* 0x0000ffff2b227812 */ /* 0x000fe400078ec0ff */
[----:B---3--:R-:W-:Y:S02]  /*a3f50*/  LOP3.LUT R40, R139, 0xffff, RZ, 0xc0, !PT ;  /* 0x0000ffff8b287812 */ /* 0x008fe400078ec0ff */
[----:B------:R-:W-:Y:S02]  /*a3f60*/  LOP3.LUT R29, R138, 0xffff, RZ, 0xc0, !PT ;  /* 0x0000ffff8a1d7812 */ /* 0x000fe400078ec0ff */
[----:B------:R-:W-:Y:S02]  /*a3f70*/  PRMT R24, R40, 0x3340, R0 ;  /* 0x0000334028187816 */ /* 0x000fe40000000000 */
[----:B------:R-:W-:Y:S02]  /*a3f80*/  PRMT R25, R34, 0x3340, R29 ;  /* 0x0000334022197816 */ /* 0x000fe4000000001d */
[----:B------:R-:W-:-:S02]  /*a3f90*/  SHF.R.U32.HI R144, RZ, 0x8, R37 ;  /* 0x00000008ff907819 */ /* 0x000fc40000011625 */
[----:B------:R-:W-:Y:S02]  /*a3fa0*/  LOP3.LUT R37, R136, 0xffff, RZ, 0xc0, !PT ;  /* 0x0000ffff88257812 */ /* 0x000fe400078ec0ff */
[----:B------:R-:W-:Y:S02]  /*a3fb0*/  LOP3.LUT R28, R18, 0xffff, RZ, 0xc0, !PT ;  /* 0x0000ffff121c7812 */ /* 0x000fe400078ec0ff */
[----:B0-----:R-:W-:Y:S02]  /*a3fc0*/  PRMT R8, R25, 0x5410, R24 ;  /* 0x0000541019087816 */ /* 0x001fe40000000018 */
[----:B------:R-:W-:Y:S02]  /*a3fd0*/  PRMT R24, R37, 0x3340, R0 ;  /* 0x0000334025187816 */ /* 0x000fe40000000000 */
[----:B------:R-:W-:Y:S01]  /*a3fe0*/  PRMT R25, R30, 0x3340, R28 ;  /* 0x000033401e197816 */ /* 0x000fe2000000001c */
[----:B------:R0:W-:Y:S01]  /*a3ff0*/  STL [R1+0x46e8], R8 ;  /* 0x0046e80801007387 */ /* 0x0001e20000100800 */
[----:B------:R-:W-:-:S02]  /*a4000*/  SHF.R.U32.HI R34, RZ, 0x8, R34 ;  /* 0x00000008ff227819 */ /* 0x000fc40000011622 */
[----:B0-----:R-:W-:Y:S02]  /*a4010*/  PRMT R8, R25, 0x5410, R24 ;  /* 0x0000541019087816 */ /* 0x001fe40000000018 */
[----:B------:R-:W-:Y:S02]  /*a4020*/  SHF.R.U32.HI R25, RZ, 0x8, R30 ;  /* 0x00000008ff197819 */ /* 0x000fe4000001161e */
[----:B------:R-:W-:Y:S02]  /*a4030*/  SHF.R.U32.HI R24, RZ, 0x8, R28 ;  /* 0x00000008ff187819 */ /* 0x000fe4000001161c */
[----:B------:R-:W-:Y:S02]  /*a4040*/  SHF.R.U32.HI R28, RZ, 0x8, R29 ;  /* 0x00000008ff1c7819 */ /* 0x000fe4000001161d */
[----:B------:R-:W-:Y:S02]  /*a4050*/  LOP3.LUT R25, R25, 0xffff, RZ, 0xc0, !PT ;  /* 0x0000ffff19197812 */ /* 0x000fe400078ec0ff */
[----:B------:R-:W-:Y:S01]  /*a4060*/  LOP3.LUT R24, R24, 0xffff, RZ, 0xc0, !PT ;  /* 0x0000ffff18187812 */ /* 0x000fe200078ec0ff */
[----:B------:R0:W-:Y:S01]  /*a4070*/  STL [R1+0x46e4], R8 ;  /* 0x0046e40801007387 */ /* 0x0001e20000100800 */
[----:B------:R-:W-:-:S02]  /*a4080*/  LOP3.LUT R29, R34, 0xffff, RZ, 0xc0, !PT ;  /* 0x0000ffff221d7812 */ /* 0x000fc400078ec0ff */
[----:B------:R-:W-:Y:S01]  /*a4090*/  LOP3.LUT R28, R28, 0xffff, RZ, 0xc0, !PT ;  /* 0x0000ffff1c1c7812 */ /* 0x000fe200078ec0ff */
[----:B------:R-:W3:Y:S01]  /*a40a0*/  LDL.LU R136, [R1+0x4fec] ;  /* 0x004fec0001887983 */ /* 0x000ee20000300800 */
[----:B------:R-:W-:Y:S02]  /*a40b0*/  PRMT R9, R25, 0x3340, R24 ;  /* 0x0000334019097816 */ /* 0x000fe40000000018 */
[----:B0-----:R-:W-:-:S03]  /*a40c0*/  PRMT R8, R29, 0x3340, R28 ;  /* 0x000033401d087816 */ /* 0x001fc6000000001c */
[----:B------:R-:W-:Y:S04]  /*a40d0*/  STL [R1+0x208], R9 ;  /* 0x0002080901007387 */ /* 0x000fe80000100800 */
[----:B------:R-:W3:Y:S04]  /*a40e0*/  LDL.LU R43, [R1+0x4844] ;  /* 0x00484400012b7983 */ /* 0x000ee80000300800 */
[----:B------:R0:W-:Y:S04]  /*a40f0*/  STL [R1+0x204], R8 ;  /* 0x0002040801007387 */ /* 0x0001e80000100800 */
[----:B------:R-:W3:Y:S04]  /*a4100*/  LDL.LU R139, [R1+0x4bc4] ;  /* 0x004bc400018b7983 */ /* 0x000ee80000300800 */
[----:B------:R-:W3:Y:S04]  /*a4110*/  LDL.LU R138, [R1+0x4f68] ;  /* 0x004f6800018a7983 */ /* 0x000ee80000300800 */
[----:B------:R-:W3:Y:S01]  /*a4120*/  LDL.LU R18, [R1+0x4a44] ;  /* 0x004a440001127983 */ /* 0x000ee20000300800 */
[----:B------:R-:W-:-:S02]  /*a4130*/  SHF.R.U32.HI R25, RZ, 0x8, R40 ;  /* 0x00000008ff197819 */ /* 0x000fc40000011628 */
[----:B------:R-:W-:Y:S02]  /*a4140*/  SHF.R.U32.HI R28, RZ, 0x8, R37 ;  /* 0x00000008ff1c7819 */ /* 0x000fe40000011625 */
[----:B----4-:R-:W-:Y:S02]  /*a4150*/  SHF.R.S32.HI R24, RZ, 0x1f, R42 ;  /* 0x0000001fff187819 */ /* 0x010fe4000001142a */
[----:B0-----:R-:W-:Y:S02]  /*a4160*/  IADD3 R8, P2, R42, R2, RZ ;  /* 0x000000022a087210 */ /* 0x001fe40007f5e0ff */
[----:B------:R-:W-:Y:S02]  /*a4170*/  LOP3.LUT R25, R25, 0xffff, RZ, 0xc0, !PT ;  /* 0x0000ffff19197812 */ /* 0x000fe400078ec0ff */
[----:B------:R-:W-:Y:S01]  /*a4180*/  LOP3.LUT R28, R28, 0xffff, RZ, 0xc0, !PT ;  /* 0x0000ffff1c1c7812 */ /* 0x000fe200078ec0ff */
[----:B------:R-:W-:Y:S01]  /*a4190*/  IMAD.X R9, R24, 0x1, R13, P2 ;  /* 0x0000000118097824 */ /* 0x000fe200010e060d */
[----:B------:R-:W-:-:S02]  /*a41a0*/  LOP3.LUT R29, R16, 0xffff, RZ, 0xc0, !PT ;  /* 0x0000ffff101d7812 */ /* 0x000fc400078ec0ff */
[----:B------:R-:W-:Y:S02]  /*a41b0*/  PRMT R108, R25, 0x3340, R108 ;  /* 0x00003340196c7816 */ /* 0x000fe4000000006c */
[----:B------:R0:W-:Y:S01]  /*a41c0*/  STL.64 [R1+0x640], R8 ;  /* 0x0006400801007387 */ /* 0x0001e20000100a00 */
[----:B------:R-:W-:Y:S02]  /*a41d0*/  PRMT R107, R28, 0x3340, R107 ;  /* 0x000033401c6b7816 */ /* 0x000fe4000000006b */
[----:B------:R-:W-:Y:S01]  /*a41e0*/  PRMT R25, R29, 0x3340, R0 ;  /* 0x000033401d197816 */ /* 0x000fe20000000000 */
[----:B------:R-:W4:Y:S01]  /*a41f0*/  LDL.LU R16, [R1+0x5540] ;  /* 0x0055400001107983 */ /* 0x000f220000300800 */
[----:B0-----:R-:W-:-:S05]  /*a4200*/  IADD3 R8, P2, R42, R0, RZ ;  /* 0x000000002a087210 */ /* 0x001fca0007f5e0ff */
[----:B------:R-:W-:Y:S01]  /*a4210*/  IMAD.X R9, R24, 0x1, R7, P2 ;  /* 0x0000000118097824 */ /* 0x000fe200010e0607 */
[----:B------:R-:W-:Y:S02]  /*a4220*/  LOP3.LUT R34, R44, 0xffff, RZ, 0xc0, !PT ;  /* 0x0000ffff2c227812 */ /* 0x000fe400078ec0ff */
[----:B--2---:R-:W-:-:S04]  /*a4230*/  LOP3.LUT R30, R137, 0xffff, RZ, 0xc0, !PT ;  /* 0x0000ffff891e7812 */ /* 0x004fc800078ec0ff */
[----:B------:R-:W-:-:S04]  /*a4240*/  PRMT R28, R34, 0x3340, R30 ;  /* 0x00003340221c7816 */ /* 0x000fc8000000001e */
[----:B------:R-:W-:-:S05]  /*a4250*/  PRMT R10, R28, 0x5410, R25 ;  /* 0x000054101c0a7816 */ /* 0x000fca0000000019 */
[----:B------:R-:W-:Y:S04]  /*a4260*/  STL [R1+0x46e0], R10 ;  /* 0x0046e00a01007387 */ /* 0x000fe80000100800 */
[----:B------:R0:W-:Y:S04]  /*a4270*/  STL.64 [R1+0x638], R8 ;  /* 0x0006380801007387 */ /* 0x0001e80000100a00 */
[----:B------:R-:W2:Y:S01]  /*a4280*/  LDL.LU R137, [R1+0x4f74] ;  /* 0x004f740001897983 */ /* 0x000ea20000300800 */
[----:B------:R-:W-:Y:S02]  /*a4290*/  SHF.R.U32.HI R28, RZ, 0x8, R34 ;  /* 0x00000008ff1c7819 */ /* 0x000fe40000011622 */
[----:B------:R-:W-:-:S02]  /*a42a0*/  SHF.R.U32.HI R25, RZ, 0x8, R30 ;  /* 0x00000008ff197819 */ /* 0x000fc4000001161e */
[----:B------:R-:W-:Y:S02]  /*a42b0*/  LOP3.LUT R28, R28, 0xffff, RZ, 0xc0, !PT ;  /* 0x0000ffff1c1c7812 */ /* 0x000fe400078ec0ff */
[----:B------:R-:W-:-:S04]  /*a42c0*/  LOP3.LUT R25, R25, 0xffff, RZ, 0xc0, !PT ;  /* 0x0000ffff19197812 */ /* 0x000fc800078ec0ff */
[----:B0-----:R-:W-:Y:S02]  /*a42d0*/  PRMT R8, R28, 0x3340, R25 ;  /* 0x000033401c087816 */ /* 0x001fe40000000019 */
[----:B------:R-:W-:-:S03]  /*a42e0*/  SHF.R.U32.HI R29, RZ, 0x8, R29 ;  /* 0x00000008ff1d7819 */ /* 0x000fc6000001161d */
[----:B------:R0:W-:Y:S01]  /*a42f0*/  STL [R1+0x200], R8 ;  /* 0x0002000801007387 */ /* 0x0001e20000100800 */
[----:B------:R-:W-:Y:S02]  /*a4300*/  LOP3.LUT R29, R29, 0xffff, RZ, 0xc0, !PT ;  /* 0x0000ffff1d1d7812 */ /* 0x000fe400078ec0ff */
[----:B---3--:R-:W-:Y:S02]  /*a4310*/  LOP3.LUT R30, R136, 0xffff, RZ, 0xc0, !PT ;  /* 0x0000ffff881e7812 */ /* 0x008fe400078ec0ff */
[----:B------:R-:W3:Y:S01]  /*a4320*/  LDL.LU R136, [R1+0x4a6c] ;  /* 0x004a6c0001887983 */ /* 0x000ee20000300800 */
[----:B------:R-:W-:Y:S02]  /*a4330*/  PRMT R106, R29, 0x3340, R106 ;  /* 0x000033401d6a7816 */ /* 0x000fe4000000006a */
[----:B------:R-:W-:-:S04]  /*a4340*/  LOP3.LUT R34, R43, 0xffff, RZ, 0xc0, !PT ;  /* 0x0000ffff2b227812 */ /* 0x000fc800078ec0ff */
[----:B------:R-:W-:Y:S02]  /*a4350*/  PRMT R25, R34, 0x3340, R0 ;  /* 0x0000334022197816 */ /* 0x000fe40000000000 */
[----:B------:R-:W-:-:S04]  /*a4360*/  LOP3.LUT R29, R139, 0xffff, RZ, 0xc0, !PT ;  /* 0x0000ffff8b1d7812 */ /* 0x000fc800078ec0ff */
[----:B------:R-:W-:-:S04]  /*a4370*/  PRMT R28, R30, 0x3340, R29 ;  /* 0x000033401e1c7816 */ /* 0x000fc8000000001d */
[----:B0-----:R-:W-:Y:S02]  /*a4380*/  PRMT R8, R28, 0x5410, R25 ;  /* 0x000054101c087816 */ /* 0x001fe40000000019 */
[----:B------:R-:W-:-:S03]  /*a4390*/  LOP3.LUT R80, R138, 0xffff, RZ, 0xc0, !PT ;  /* 0x0000ffff8a507812 */ /* 0x000fc600078ec0ff */
[----:B------:R0:W-:Y:S01]  /*a43a0*/  STL [R1+0x46dc], R8 ;  /* 0x0046dc0801007387 */ /* 0x0001e20000100800 */
[----:B------:R-:W-:-:S03]  /*a43b0*/  LOP3.LUT R79, R18, 0xffff, RZ, 0xc0, !PT ;  /* 0x0000ffff124f7812 */ /* 0x000fc600078ec0ff */
[----:B------:R-:W4:Y:S04]  /*a43c0*/  LDL.LU R139, [R1+0x4ff8] ;  /* 0x004ff800018b7983 */ /* 0x000f280000300800 */
[----:B------:R-:W4:Y:S04]  /*a43d0*/  LDL.LU R138, [R1+0x4858] ;  /* 0x00485800018a7983 */ /* 0x000f280000300800 */
[----:B------:R-:W4:Y:S01]  /*a43e0*/  LDL.LU R18, [R1+0x4be4] ;  /* 0x004be40001127983 */ /* 0x000f220000300800 */
[----:B------:R-:W-:Y:S02]  /*a43f0*/  SHF.R.U32.HI R28, RZ, 0x8, R80 ;  /* 0x00000008ff1c7819 */ /* 0x000fe40000011650 */
[----:B------:R-:W-:Y:S01]  /*a4400*/  SHF.R.U32.HI R25, RZ, 0x8, R79 ;  /* 0x00000008ff197819 */ /* 0x000fe2000001164f */
[----:B------:R-:W4:Y:S01]  /*a4410*/  LDL.LU R43, [R1+0xd2c] ;  /* 0x000d2c00012b7983 */ /* 0x000f220000300800 */
[----:B------:R-:W-:-:S02]  /*a4420*/  SHF.R.U32.HI R30, RZ, 0x8, R30 ;  /* 0x00000008ff1e7819 */ /* 0x000fc4000001161e */
[----:B------:R-:W-:Y:S02]  /*a4430*/  SHF.R.U32.HI R29, RZ, 0x8, R29 ;  /* 0x00000008ff1d7819 */ /* 0x000fe4000001161d */
[----:B------:R-:W-:Y:S02]  /*a4440*/  LOP3.LUT R28, R28, 0xffff, RZ, 0xc0, !PT ;  /* 0x0000ffff1c1c7812 */ /* 0x000fe400078ec0ff */
[----:B------:R-:W-:Y:S02]  /*a4450*/  LOP3.LUT R25, R25, 0xffff, RZ, 0xc0, !PT ;  /* 0x0000ffff19197812 */ /* 0x000fe400078ec0ff */
[----:B------:R-:W-:Y:S02]  /*a4460*/  LOP3.LUT R30, R30, 0xffff, RZ, 0xc0, !PT ;  /* 0x0000ffff1e1e7812 */ /* 0x000fe400078ec0ff */
[----:B------:R-:W-:Y:S02]  /*a4470*/  LOP3.LUT R29, R29, 0xffff, RZ, 0xc0, !PT ;  /* 0x0000ffff1d1d7812 */ /* 0x000fe400078ec0ff */
[----:B0-----:R-:W-:-:S02]  /*a4480*/  IADD3 R8, P2, R42, R6, RZ ;  /* 0x000000062a087210 */ /* 0x001fc40007f5e0ff */
[----:B------:R-:W-:Y:S02]  /*a4490*/  PRMT R11, R28, 0x3340, R25 ;  /* 0x000033401c0b7816 */ /* 0x000fe40000000019 */
[----:B------:R-:W-:Y:S01]  /*a44a0*/  PRMT R10, R30, 0x3340, R29 ;  /* 0x000033401e0a7816 */ /* 0x000fe2000000001d */
[----:B------:R-:W-:Y:S02]  /*a44b0*/  IMAD.X R9, R24, 0x1, R5, P2 ;  /* 0x0000000118097824 */ /* 0x000fe400010e0605 */
[----:B------:R-:W-:Y:S04]  /*a44c0*/  STL [R1+0x29c], R11 ;  /* 0x00029c0b01007387 */ /* 0x000fe80000100800 */
[----:B------:R-:W-:Y:S04]  /*a44d0*/  STL [R1+0x1fc], R10 ;  /* 0x0001fc0a01007387 */ /* 0x000fe80000100800 */
[----:B------:R0:W-:Y:S01]  /*a44e0*/  STL.64 [R1+0x630], R8 ;  /* 0x0006300801007387 */ /* 0x0001e20000100a00 */
[----:B------:R-:W-:-:S02]  /*a44f0*/  LOP3.LUT R28, R17, 0xffff, RZ, 0xc0, !PT ;  /* 0x0000ffff111c7812 */ /* 0x000fc400078ec0ff */
[----:B0-----:R-:W-:-:S05]  /*a4500*/  IADD3 R8, P2, R42, R4, RZ ;  /* 0x000000042a087210 */ /* 0x001fca0007f5e0ff */
[----:B------:R-:W-:-:S05]  /*a4510*/  IMAD.X R9, R24, 0x1, R3, P2 ;  /* 0x0000000118097824 */ /* 0x000fca00010e0603 */
[----:B------:R0:W-:Y:S04]  /*a4520*/  STL.64 [R1+0x628], R8 ;  /* 0x0006280801007387 */ /* 0x0001e80000100a00 */
[----:B------:R-:W4:Y:S01]  /*a4530*/  LDL.LU R17, [R1+0x553c] ;  /* 0x00553c0001117983 */ /* 0x000f220000300800 */
[----:B--2---:R-:W-:-:S03]  /*a4540*/  LOP3.LUT R30, R137, 0xffff, RZ, 0xc0, !PT ;  /* 0x0000ffff891e7812 */ /* 0x004fc600078ec0ff */
[----:B------:R-:W2:Y:S01]  /*a4550*/  LDL.LU R137, [R1+0x4f80] ;  /* 0x004f800001897983 */ /* 0x000ea20000300800 */
[----:B------:R-:W-:-:S04]  /*a4560*/  SHF.R.U32.HI R24, RZ, 0x8, R34 ;  /* 0x00000008ff187819 */ /* 0x000fc80000011622 */
[----:B------:R-:W-:-:S04]  /*a4570*/  LOP3.LUT R24, R24, 0xffff, RZ, 0xc0, !PT ;  /* 0x0000ffff18187812 */ /* 0x000fc800078ec0ff */
[----:B------:R-:W-:Y:S02]  /*a4580*/  PRMT R105, R24, 0x3340, R105 ;  /* 0x0000334018697816 */ /* 0x000fe40000000069 */
[----:B------:R-:W-:Y:S02]  /*a4590*/  PRMT R24, R28, 0x3340, R0 ;  /* 0x000033401c187816 */ /* 0x000fe40000000000 */
[----:B---3--:R-:W-:Y:S02]  /*a45a0*/  LOP3.LUT R29, R136, 0xffff, RZ, 0xc0, !PT ;  /* 0x0000ffff881d7812 */ /* 0x008fe400078ec0ff */
[----:B------:R-:W3:Y:S02]  /*a45b0*/  LDL.LU R136, [R1+0x4a9c] ;  /* 0x004a9c0001887983 */ /* 0x000ee40000300800 */
[----:B------:R-:W-:-:S04]  /*a45c0*/  PRMT R25, R30, 0x3340, R29 ;  /* 0x000033401e197816 */ /* 0x000fc8000000001d */
[----:B0-----:R-:W-:Y:S02]  /*a45d0*/  PRMT R8, R25, 0x5410, R24 ;  /* 0x0000541019087816 */ /* 0x001fe40000000018 */
[----:B------:R-:W-:Y:S02]  /*a45e0*/  SHF.R.U32.HI R25, RZ, 0x8, R30 ;  /* 0x00000008ff197819 */ /* 0x000fe4000001161e */
[----:B------:R-:W-:Y:S02]  /*a45f0*/  SHF.R.U32.HI R24, RZ, 0x8, R29 ;  /* 0x00000008ff187819 */ /* 0x000fe4000001161d */
[----:B------:R-:W-:Y:S02]  /*a4600*/  LOP3.LUT R25, R25, 0xffff, RZ, 0xc0, !PT ;  /* 0x0000ffff19197812 */ /* 0x000fe400078ec0ff */
[----:B------:R-:W-:Y:S02]  /*a4610*/  LOP3.LUT R24, R24, 0xffff, RZ, 0xc0, !PT ;  /* 0x0000ffff18187812 */ /* 0x000fe400078ec0ff */
[----:B------:R-:W-:Y:S01]  /*a4620*/  SHF.R.U32.HI R28, RZ, 0x8, R28 ;  /* 0x00000008ff1c7819 */ /* 0x000fe2000001161c */
[----:B------:R0:W-:Y:S03]  /*a4630*/  STL [R1+0x46d8], R8 ;  /* 0x0046d80801007387 */ /* 0x0001e60000100800 */
[----:B------:R-:W-:-:S02]  /*a4640*/  LOP3.LUT R28, R28, 0xffff, RZ, 0xc0, !PT ;  /* 0x0000ffff1c1c7812 */ /* 0x000fc400078ec0ff */
[----:B0-----:R-:W-:Y:S02]  /*a4650*/  PRMT R8, R25, 0x3340, R24 ;  /* 0x0000334019087816 */ /* 0x001fe40000000018 */
[----:B------:R-:W-:Y:S02]  /*a4660*/  PRMT R104, R28, 0x3340, R104 ;  /* 0x000033401c687816 */ /* 0x000fe40000000068 */
[----:B----4-:R-:W-:Y:S01]  /*a4670*/  LOP3.LUT R30, R139, 0xffff, RZ, 0xc0, !PT ;  /* 0x0000ffff8b1e7812 */ /* 0x010fe200078ec0ff */
[----:B------:R0:W-:Y:S01]  /*a4680*/  STL [R1+0x1f8], R8 ;  /* 0x0001f80801007387 */ /* 0x0001e20000100800 */
[----:B------:R-:W-:-:S03]  /*a4690*/  LOP3.LUT R28, R138, 0xffff, RZ, 0xc0, !PT ;  /* 0x0000ffff8a1c7812 */ /* 0x000fc600078ec0ff */
[----:B------:R-:W4:Y:S01]  /*a46a0*/  LDL.LU R139, [R1+0x5008] ;  /* 0x00500800018b7983 */ /* 0x000f220000300800 */
[----:B------:R-:W-:-:S03]  /*a46b0*/  LOP3.LUT R29, R18, 0xffff, RZ, 0xc0, !PT ;  /* 0x0000ffff121d7812 */ /* 0x000fc600078ec0ff */
[----:B------:R-:W4:Y:S04]  /*a46c0*/  LDL.LU R138, [R1+0x48b0] ;  /* 0x0048b000018a7983 */ /* 0x000f280000300800 */
[----:B------:R-:W4:Y:S01]  /*a46d0*/  LDL.LU R18, [R1+0x4c1c] ;  /* 0x004c1c0001127983 */ /* 0x000f220000300800 */
[----:B------:R-:W-:Y:S02]  /*a46e0*/  PRMT R24, R28, 0x3340, R0 ;  /* 0x000033401c187816 */ /* 0x000fe40000000000 */
[----:B------:R-:W-:Y:S02]  /*a46f0*/  PRMT R25, R30, 0x3340, R29 ;  /* 0x000033401e197816 */ /* 0x000fe4000000001d */
[----:B0-----:R-:W-:Y:S02]  /*a4700*/  IADD3 R8, P2, R43, R2, RZ ;  /* 0x000000022b087210 */ /* 0x001fe40007f5e0ff */
[----:B------:R-:W-:-:S02]  /*a4710*/  PRMT R10, R25, 0x5410, R24 ;  /* 0x00005410190a7816 */ /* 0x000fc40000000018 */
[----:B------:R-:W-:Y:S02]  /*a4720*/  SHF.R.S32.HI R24, RZ, 0x1f, R43 ;  /* 0x0000001fff187819 */ /* 0x000fe4000001142b */
[----:B------:R-:W-:Y:S02]  /*a4730*/  SHF.R.U32.HI R30, RZ, 0x8, R30 ;  /* 0x00000008ff1e7819 */ /* 0x000fe4000001161e */
[----:B------:R-:W-:Y:S01]  /*a4740*/  SHF.R.U32.HI R25, RZ, 0x8, R29 ;  /* 0x00000008ff197819 */ /* 0x000fe2000001161d */
[----:B------:R-:W-:Y:S01]  /*a4750*/  IMAD.X R9, R24, 0x1, R13, P2 ;  /* 0x0000000118097824 */ /* 0x000fe200010e060d */
[----:B------:R-:W-:Y:S02]  /*a4760*/  SHF.R.U32.HI R29, RZ, 0x8, R28 ;  /* 0x00000008ff1d7819 */ /* 0x000fe4000001161c */
[----:B------:R-:W-:Y:S02]  /*a4770*/  LOP3.LUT R28, R30, 0xffff, RZ, 0xc0, !PT ;  /* 0x0000ffff1e1c7812 */ /* 0x000fe400078ec0ff */
[----:B------:R-:W-:Y:S01]  /*a4780*/  LOP3.LUT R25, R25, 0xffff, RZ, 0xc0, !PT ;  /* 0x0000ffff19197812 */ /* 0x000fe200078ec0ff */
[----:B------:R-:W-:Y:S04]  /*a4790*/  STL [R1+0x46d4], R10 ;  /* 0x0046d40a01007387 */ /* 0x000fe80000100800 */
[----:B------:R0:W-:Y:S02]  /*a47a0*/  STL.64 [R1+0x620], R8 ;  /* 0x0006200801007387 */ /* 0x0001e40000100a00 */
[----:B0-----:R-:W-:-:S05]  /*a47b0*/  PRMT R8, R28, 0x3340, R25 ;  /* 0x000033401c087816 */ /* 0x001fca0000000019 */
[----:B------:R0:W-:Y:S01]  /*a47c0*/  STL [R1+0x1f4], R8 ;  /* 0x0001f40801007387 */ /* 0x0001e20000100800 */
[----:B--2---:R-:W-:-:S03]  /*a47d0*/  LOP3.LUT R28, R137, 0xffff, RZ, 0xc0, !PT ;  /* 0x0000ffff891c7812 */ /* 0x004fc600078ec0ff */
[----:B------:R-:W2:Y:S01]  /*a47e0*/  LDL.LU R137, [R1+0x4f94] ;  /* 0x004f940001897983 */ /* 0x000ea20000300800 */
[----:B------:R-:W-:Y:S02]  /*a47f0*/  LOP3.LUT R29, R29, 0xffff, RZ, 0xc0, !PT ;  /* 0x0000ffff1d1d7812 */ /* 0x000fe400078ec0ff */
[----:B------:R-:W-:Y:S02]  /*a4800*/  LOP3.LUT R78, R15, 0xffff, RZ, 0xc0, !PT ;  /* 0x0000ffff0f4e7812 */ /* 0x000fe400078ec0ff */
[----:B------:R-:W2:Y:S01]  /*a4810*/  LDL.LU R15, [R1+0x5538] ;  /* 0x00553800010f7983 */ /* 0x000ea20000300800 */
[----:B------:R-:W-:Y:S02]  /*a4820*/  PRMT R103, R29, 0x3340, R103 ;  /* 0x000033401d677816 */ /* 0x000fe40000000067 */
[----:B------:R-:W-:Y:S02]  /*a4830*/  SHF.R.U32.HI R29, RZ, 0x8, R28 ;  /* 0x00000008ff1d7819 */ /* 0x000fe4000001161c */
[----:B------:R-:W-:-:S02]  /*a4840*/  SHF.R.U32.HI R30, RZ, 0x8, R78 ;  /* 0x00000008ff1e7819 */ /* 0x000fc4000001164e */
[----:B---3--:R-:W-:Y:S02]  /*a4850*/  LOP3.LUT R25, R136, 0xffff, RZ, 0xc0, !PT ;  /* 0x0000ffff88197812 */ /* 0x008fe400078ec0ff */
[----:B------:R-:W3:Y:S02]  /*a4860*/  LDL.LU R136, [R1+0x4ad4] ;  /* 0x004ad40001887983 */ /* 0x000ee40000300800 */
[--C-:B------:R-:W-:Y:S02]  /*a4870*/  PRMT R88, R28, 0x3340, R25.reuse ;  /* 0x000033401c587816 */ /* 0x100fe40000000019 */
[----:B------:R-:W-:Y:S02]  /*a4880*/  SHF.R.U32.HI R25, RZ, 0x8, R25 ;  /* 0x00000008ff197819 */ /* 0x000fe40000011619 */
[----:B------:R-:W-:Y:S02]  /*a4890*/  LOP3.LUT R28, R29, 0xffff, RZ, 0xc0, !PT ;  /* 0x0000ffff1d1c7812 */ /* 0x000fe400078ec0ff */
[----:B------:R-:W-:-:S02]  /*a48a0*/  LOP3.LUT R29, R30, 0xffff, RZ, 0xc0, !PT ;  /* 0x0000ffff1e1d7812 */ /* 0x000fc400078ec0ff */
[----:B------:R-:W-:Y:S02]  /*a48b0*/  LOP3.LUT R25, R25, 0xffff, RZ, 0xc0, !PT ;  /* 0x0000ffff19197812 */ /* 0x000fe400078ec0ff */
[----:B------:R-:W-:Y:S02]  /*a48c0*/  PRMT R102, R29, 0x3340, R102 ;  /* 0x000033401d667816 */ /* 0x000fe40000000066 */
[----:B0-----:R-:W-:-:S05]  /*a48d0*/  PRMT R8, R28, 0x3340, R25 ;  /* 0x000033401c087816 */ /* 0x001fca0000000019 */
[----:B------:R0:W-:Y:S01]  /*a48e0*/  STL [R1+0x1f0], R8 ;  /* 0x0001f00801007387 */ /* 0x0001e20000100800 */
[----:B----4-:R-:W-:-:S03]  /*a48f0*/  LOP3.LUT R34, R139, 0xffff, RZ, 0xc0, !PT ;  /* 0x0000ffff8b227812 */ /* 0x010fc600078ec0ff */
[----:B------:R-:W4:Y:S01]  /*a4900*/  LDL.LU R139, [R1+0x5010] ;  /* 0x00501000018b7983 */ /* 0x000f220000300800 */
[----:B------:R-:W-:-:S03]  /*a4910*/  LOP3.LUT R29, R138, 0xffff, RZ, 0xc0, !PT ;  /* 0x0000ffff8a1d7812 */ /* 0x000fc600078ec0ff */
[----:B------:R-:W4:Y:S01]  /*a4920*/  LDL.LU R138, [R1+0x4880] ;  /* 0x00488000018a7983 */ /* 0x000f220000300800 */
[----:B------:R-:W-:Y:S02]  /*a4930*/  LOP3.LUT R30, R18, 0xffff, RZ, 0xc0, !PT ;  /* 0x0000ffff121e7812 */ /* 0x000fe400078ec0ff */
[----:B------:R-:W-:Y:S02]  /*a4940*/  PRMT R25, R29, 0x3340, R0 ;  /* 0x000033401d197816 */ /* 0x000fe40000000000 */
[----:B------:R-:W-:-:S04]  /*a4950*/  PRMT R28, R34, 0x3340, R30 ;  /* 0x00003340221c7816 */ /* 0x000fc8000000001e */
[----:B0-----:R-:W-:-:S05]  /*a4960*/  PRMT R8, R28, 0x5410, R25 ;  /* 0x000054101c087816 */ /* 0x001fca0000000019 */
[----:B------:R0:W-:Y:S04]  /*a4970*/  STL [R1+0x46d0], R8 ;  /* 0x0046d00801007387 */ /* 0x0001e80000100800 */
[----:B------:R-:W4:Y:S01]  /*a4980*/  LDL.LU R18, [R1+0x4c58] ;  /* 0x004c580001127983 */ /* 0x000f220000300800 */
[----:B------:R-:W-:Y:S02]  /*a4990*/  SHF.R.U32.HI R28, RZ, 0x8, R34 ;  /* 0x00000008ff1c7819 */ /* 0x000fe40000011622 */
[----:B------:R-:W-:Y:S02]  /*a49a0*/  SHF.R.U32.HI R25, RZ, 0x8, R30 ;  /* 0x00000008ff197819 */ /* 0x000fe4000001161e */
[----:B0-----:R-:W-:Y:S02]  /*a49b0*/  IADD3 R8, P2, R43, R0, RZ ;  /* 0x000000002b087210 */ /* 0x001fe40007f5e0ff */
[----:B------:R-:W-:-:S03]  /*a49c0*/  LOP3.LUT R28, R28, 0xffff, RZ, 0xc0, !PT ;  /* 0x0000ffff1c1c7812 */ /* 0x000fc600078ec0ff */
[----:B------:R-:W-:Y:S01]  /*a49d0*/  IMAD.X R9, R24, 0x1, R7, P2 ;  /* 0x0000000118097824 */ /* 0x000fe200010e0607 */
[----:B------:R-:W-:-:S04]  /*a49e0*/  LOP3.LUT R25, R25, 0xffff, RZ, 0xc0, !PT ;  /* 0x0000ffff19197812 */ /* 0x000fc800078ec0ff */
[----:B------:R0:W-:Y:S01]  /*a49f0*/  STL.64 [R1+0x618], R8 ;  /* 0x0006180801007387 */ /* 0x0001e20000100a00 */
[----:B------:R-:W-:Y:S02]  /*a4a00*/  LOP3.LUT R34, R17, 0xffff, RZ, 0xc0, !PT ;  /* 0x0000ffff11227812 */ /* 0x000fe400078ec0ff */
[----:B0-----:R-:W-:-:S05]  /*a4a10*/  PRMT R8, R28, 0x3340, R25 ;  /* 0x000033401c087816 */ /* 0x001fca0000000019 */
[----:B------:R0:W-:Y:S04]  /*a4a20*/  STL [R1+0x1e8], R8 ;  /* 0x0001e80801007387 */ /* 0x0001e80000100800 */
[----:B------:R-:W4:Y:S01]  /*a4a30*/  LDL.LU R17, [R1+0x5534] ;  /* 0x0055340001117983 */ /* 0x000f220000300800 */
[----:B--2---:R-:W-:-:S03]  /*a4a40*/  LOP3.LUT R30, R137, 0xffff, RZ, 0xc0, !PT ;  /* 0x0000ffff891e7812 */ /* 0x004fc600078ec0ff */
[----:B------:R-:W2:Y:S01]  /*a4a50*/  LDL.LU R137, [R1+0x4fa8] ;  /* 0x004fa80001897983 */ /* 0x000ea20000300800 */
[----:B------:R-:W-:-:S04]  /*a4a60*/  SHF.R.U32.HI R29, RZ, 0x8, R29 ;  /* 0x00000008ff1d7819 */ /* 0x000fc8000001161d */
[----:B------:R-:W-:-:S04]  /*a4a70*/  LOP3.LUT R29, R29, 0xffff, RZ, 0xc0, !PT ;  /* 0x0000ffff1d1d7812 */ /* 0x000fc800078ec0ff */
[----:B------:R-:W-:Y:S02]  /*a4a80*/  PRMT R101, R29, 0x3340, R101 ;  /* 0x000033401d657816 */ /* 0x000fe40000000065 */
[----:B------:R-:W-:Y:S02]  /*a4a90*/  PRMT R25, R34, 0x3340, R0 ;  /* 0x0000334022197816 */ /* 0x000fe40000000000 */
[----:B0-----:R-:W-:Y:S02]  /*a4aa0*/  IADD3 R8, P2, R43, R6, RZ ;  /* 0x000000062b087210 */ /* 0x001fe40007f5e0ff */
[----:B---3--:R-:W-:-:S03]  /*a4ab0*/  LOP3.LUT R29, R136, 0xffff, RZ, 0xc0, !PT ;  /* 0x0000ffff881d7812 */ /* 0x008fc600078ec0ff */
[----:B------:R-:W-:Y:S01]  /*a4ac0*/  IMAD.X R9, R24, 0x1, R5, P2 ;  /* 0x0000000118097824 */ /* 0x000fe200010e0605 */
[----:B------:R-:W3:Y:S01]  /*a4ad0*/  LDL.LU R136, [R1+0x4af4] ;  /* 0x004af40001887983 */ /* 0x000ee20000300800 */
[----:B------:R-:W-:-:S03]  /*a4ae0*/  PRMT R28, R30, 0x3340, R29 ;  /* 0x000033401e1c7816 */ /* 0x000fc6000000001d */
[----:B------:R-:W3:Y:S01]  /*a4af0*/  LDL.LU R42, [R1+0xd30] ;  /* 0x000d3000012a7983 */ /* 0x000ee20000300800 */
        /* <DEDUP_REMOVED lines=10> */
[----:B----4-:R-:W-:Y:S02]  /*a4ba0*/  LOP3.LUT R29, R139, 0xffff, RZ, 0xc0, !PT ;  /* 0x0000ffff8b1d7812 */ /* 0x010fe400078ec0ff */
[----:B------:R-:W-:Y:S02]  /*a4bb0*/  LOP3.LUT R30, R138, 0xffff, RZ, 0xc0, !PT ;  /* 0x0000ffff8a1e7812 */ /* 0x000fe400078ec0ff */
[----:B0-----:R-:W-:-:S02]  /*a4bc0*/  PRMT R8, R25, 0x3340, R24 ;  /* 0x0000334019087816 */ /* 0x001fc40000000018 */
[----:B------:R-:W-:Y:S02]  /*a4bd0*/  PRMT R24, R30, 0x3340, R0 ;  /* 0x000033401e187816 */ /* 0x000fe40000000000 */
[----:B------:R-:W-:Y:S01]  /*a4be0*/  LOP3.LUT R28, R18, 0xffff, RZ, 0xc0, !PT ;  /* 0x0000ffff121c7812 */ /* 0x000fe200078ec0ff */
[----:B------:R0:W-:Y:S03]  /*a4bf0*/  STL [R1+0x1e4], R8 ;  /* 0x0001e40801007387 */ /* 0x0001e60000100800 */
[----:B------:R-:W-:Y:S01]  /*a4c00*/  PRMT R25, R29, 0x3340, R28 ;  /* 0x000033401d197816 */ /* 0x000fe2000000001c */
[----:B------:R-:W4:Y:S04]  /*a4c10*/  LDL.LU R43, [R1+0x501c] ;  /* 0x00501c00012b7983 */ /* 0x000f280000300800 */
[----:B------:R-:W4:Y:S01]  /*a4c20*/  LDL.LU R138, [R1+0x48d4] ;  /* 0x0048d400018a7983 */ /* 0x000f220000300800 */
[----:B0-----:R-:W-:-:S05]  /*a4c30*/  PRMT R8, R25, 0x5410, R24 ;  /* 0x0000541019087816 */ /* 0x001fca0000000018 */
[----:B------:R0:W-:Y:S04]  /*a4c40*/  STL [R1+0x46c8], R8 ;  /* 0x0046c80801007387 */ /* 0x0001e80000100800 */
[----:B------:R-:W4:Y:S01]  /*a4c50*/  LDL.LU R18, [R1+0x4c90] ;  /* 0x004c900001127983 */ /* 0x000f220000300800 */
[----:B------:R-:W-:Y:S02]  /*a4c60*/  SHF.R.U32.HI R29, RZ, 0x8, R29 ;  /* 0x00000008ff1d7819 */ /* 0x000fe4000001161d */
[----:B------:R-:W-:Y:S02]  /*a4c70*/  SHF.R.U32.HI R25, RZ, 0x8, R28 ;  /* 0x00000008ff197819 */ /* 0x000fe4000001161c */
[----:B------:R-:W-:Y:S02]  /*a4c80*/  LOP3.LUT R28, R29, 0xffff, RZ, 0xc0, !PT ;  /* 0x0000ffff1d1c7812 */ /* 0x000fe400078ec0ff */
[----:B------:R-:W-:-:S04]  /*a4c90*/  LOP3.LUT R25, R25, 0xffff, RZ, 0xc0, !PT ;  /* 0x0000ffff19197812 */ /* 0x000fc800078ec0ff */
[----:B0-----:R-:W-:Y:S02]  /*a4ca0*/  PRMT R8, R28, 0x3340, R25 ;  /* 0x000033401c087816 */ /* 0x001fe40000000019 */
[----:B------:R-:W-:-:S03]  /*a4cb0*/  LOP3.LUT R126, R16, 0xffff, RZ, 0xc0, !PT ;  /* 0x0000ffff107e7812 */ /* 0x000fc600078ec0ff */
[----:B------:R0:W-:Y:S04]  /*a4cc0*/  STL [R1+0x1e0], R8 ;  /* 0x0001e00801007387 */ /* 0x0001e80000100800 */
[----:B------:R-:W4:Y:S04]  /*a4cd0*/  LDL.LU R16, [R1+0x5530] ;  /* 0x0055300001107983 */ /* 0x000f280000300800 */
[----:B------:R-:W4:Y:S01]  /*a4ce0*/  LDL.LU R139, [R1+0x5024] ;  /* 0x00502400018b7983 */ /* 0x000f220000300800 */
[----:B--2---:R-:W-:-:S03]  /*a4cf0*/  LOP3.LUT R29, R137, 0xffff, RZ, 0xc0, !PT ;  /* 0x0000ffff891d7812 */ /* 0x004fc600078ec0ff */
[----:B------:R-:W2:Y:S01]  /*a4d00*/  LDL.LU R137, [R1+0x48e0] ;  /* 0x0048e00001897983 */ /* 0x000ea20000300800 */
[----:B------:R-:W-:-:S04]  /*a4d10*/  SHF.R.U32.HI R24, RZ, 0x8, R34 ;  /* 0x00000008ff187819 */ /* 0x000fc80000011622 */
[----:B------:R-:W-:-:S04]  /*a4d20*/  LOP3.LUT R24, R24, 0xffff, RZ, 0xc0, !PT ;  /* 0x0000ffff18187812 */ /* 0x000fc800078ec0ff */
[----:B------:R-:W-:Y:S02]  /*a4d30*/  PRMT R100, R24, 0x3340, R100 ;  /* 0x0000334018647816 */ /* 0x000fe40000000064 */
[----:B------:R-:W-:Y:S02]  /*a4d40*/  PRMT R24, R126, 0x3340, R0 ;  /* 0x000033407e187816 */ /* 0x000fe40000000000 */
[----:B---3--:R-:W-:-:S04]  /*a4d50*/  LOP3.LUT R28, R136, 0xffff, RZ, 0xc0, !PT ;  /* 0x0000ffff881c7812 */ /* 0x008fc800078ec0ff */
        /* <DEDUP_REMOVED lines=9> */
[----:B------:R-:W-:Y:S02]  /*a4df0*/  SHF.R.U32.HI R25, RZ, 0x8, R30 ;  /* 0x00000008ff197819 */ /* 0x000fe4000001161e */
[----:B------:R-:W-:Y:S02]  /*a4e00*/  LOP3.LUT R29, R29, 0xffff, RZ, 0xc0, !PT ;  /* 0x0000ffff1d1d7812 */ /* 0x000fe400078ec0ff */
[----:B------:R-:W-:Y:S01]  /*a4e10*/  LOP3.LUT R28, R28, 0xffff, RZ, 0xc0, !PT ;  /* 0x0000ffff1c1c7812 */ /* 0x000fe200078ec0ff */
[----:B------:R0:W-:Y:S01]  /*a4e20*/  STL.64 [R1+0x600], R8 ;  /* 0x0006000801007387 */ /* 0x0001e20000100a00 */
[----:B------:R-:W-:-:S04]  /*a4e30*/  LOP3.LUT R25, R25, 0xffff, RZ, 0xc0, !PT ;  /* 0x0000ffff19197812 */ /* 0x000fc800078ec0ff */
[----:B------:R-:W-:Y:S02]  /*a4e40*/  PRMT R99, R25, 0x3340, R99 ;  /* 0x0000334019637816 */ /* 0x000fe40000000063 */
[----:B0-----:R-:W-:-:S05]  /*a4e50*/  PRMT R8, R29, 0x3340, R28 ;  /* 0x000033401d087816 */ /* 0x001fca000000001c */
[----:B------:R0:W-:Y:S01]  /*a4e60*/  STL [R1+0x288], R8 ;  /* 0x0002880801007387 */ /* 0x0001e20000100800 */
[----:B----4-:R-:W-:Y:S02]  /*a4e70*/  LOP3.LUT R34, R43, 0xffff, RZ, 0xc0, !PT ;  /* 0x0000ffff2b227812 */ /* 0x010fe400078ec0ff */
[----:B------:R-:W-:Y:S02]  /*a4e80*/  LOP3.LUT R29, R138, 0xffff, RZ, 0xc0, !PT ;  /* 0x0000ffff8a1d7812 */ /* 0x000fe400078ec0ff */
[----:B0-----:R-:W-:Y:S01]  /*a4e90*/  IADD3 R8, P2, R42, R0, RZ ;  /* 0x000000002a087210 */ /* 0x001fe20007f5e0ff */
[----:B------:R-:W4:Y:S01]  /*a4ea0*/  LDL.LU R138, [R1+0x4fc0] ;  /* 0x004fc000018a7983 */ /* 0x000f220000300800 */
[----:B------:R-:W-:Y:S02]  /*a4eb0*/  PRMT R25, R29, 0x3340, R0 ;  /* 0x000033401d197816 */ /* 0x000fe40000000000 */
[----:B------:R-:W-:Y:S02]  /*a4ec0*/  LOP3.LUT R30, R18, 0xffff, RZ, 0xc0, !PT ;  /* 0x0000ffff121e7812 */ /* 0x000fe400078ec0ff */
[----:B------:R-:W4:Y:S02]  /*a4ed0*/  LDL.LU R18, [R1+0x4b40] ;  /* 0x004b400001127983 */ /* 0x000f240000300800 */
[----:B------:R-:W-:Y:S01]  /*a4ee0*/  PRMT R28, R34, 0x3340, R30 ;  /* 0x00003340221c7816 */ /* 0x000fe2000000001e */
[----:B------:R-:W-:-:S03]  /*a4ef0*/  IMAD.X R9, R24, 0x1, R7, P2 ;  /* 0x0000000118097824 */ /* 0x000fc600010e0607 */
        /* <DEDUP_REMOVED lines=17> */
[----:B0-----:R-:W-:-:S05]  /*a5010*/  IADD3 R8, P2, R42, R6, RZ ;  /* 0x000000062a087210 */ /* 0x001fca0007f5e0ff */
[----:B------:R-:W-:Y:S01]  /*a5020*/  IMAD.X R9, R24, 0x1, R5, P2 ;  /* 0x0000000118097824 */ /* 0x000fe200010e0605 */
[----:B---3--:R-:W-:Y:S02]  /*a5030*/  LOP3.LUT R29, R136, 0xffff, RZ, 0xc0, !PT ;  /* 0x0000ffff881d7812 */ /* 0x008fe400078ec0ff */
[----:B------:R-:W3:Y:S02]  /*a5040*/  LDL.LU R136, [R1+0xd34] ;  /* 0x000d340001887983 */ /* 0x000ee40000300800 */
        /* <DEDUP_REMOVED lines=12> */
[----:B----4-:R-:W-:Y:S02]  /*a5110*/  LOP3.LUT R30, R138, 0xffff, RZ, 0xc0, !PT ;  /* 0x0000ffff8a1e7812 */ /* 0x010fe400078ec0ff */
[----:B0-----:R-:W-:-:S02]  /*a5120*/  PRMT R8, R25, 0x3340, R24 ;  /* 0x0000334019087816 */ /* 0x001fc40000000018 */
[----:B------:R-:W-:Y:S02]  /*a5130*/  PRMT R24, R28, 0x3340, R0 ;  /* 0x000033401c187816 */ /* 0x000fe40000000000 */
[----:B------:R-:W-:Y:S01]  /*a5140*/  LOP3.LUT R29, R18, 0xffff, RZ, 0xc0, !PT ;  /* 0x0000ffff121d7812 */ /* 0x000fe200078ec0ff */
[----:B------:R0:W-:Y:S03]  /*a5150*/  STL [R1+0x1cc], R8 ;  /* 0x0001cc0801007387 */ /* 0x0001e60000100800 */
[----:B------:R-:W-:Y:S01]  /*a5160*/  PRMT R25, R30, 0x3340, R29 ;  /* 0x000033401e197816 */ /* 0x000fe2000000001d */
[----:B------:R-:W4:Y:S04]  /*a5170*/  LDL.LU R17, [R1+0x552c] ;  /* 0x00552c0001117983 */ /* 0x000f280000300800 */
[----:B------:R-:W4:Y:S01]  /*a5180*/  LDL.LU R43, [R1+0x502c] ;  /* 0x00502c00012b7983 */ /* 0x000f220000300800 */
[----:B0-----:R-:W-:-:S02]  /*a5190*/  PRMT R8, R25, 0x5410, R24 ;  /* 0x0000541019087816 */ /* 0x001fc40000000018 */
[----:B------:R-:W-:Y:S01]  /*a51a0*/  SHF.R.U32.HI R25, RZ, 0x8, R30 ;  /* 0x00000008ff197819 */ /* 0x000fe2000001161e */
[----:B------:R-:W4:Y:S01]  /*a51b0*/  LDL.LU R138, [R1+0x4920] ;  /* 0x00492000018a7983 */ /* 0x000f220000300800 */
[----:B------:R-:W-:Y:S02]  /*a51c0*/  SHF.R.U32.HI R24, RZ, 0x8, R29 ;  /* 0x00000008ff187819 */ /* 0x000fe4000001161d */
[----:B------:R-:W-:Y:S01]  /*a51d0*/  LOP3.LUT R25, R25, 0xffff, RZ, 0xc0, !PT ;  /* 0x0000ffff19197812 */ /* 0x000fe200078ec0ff */
[----:B------:R0:W-:Y:S01]  /*a51e0*/  STL [R1+0x46b8], R8 ;  /* 0x0046b80801007387 */ /* 0x0001e20000100800 */
[----:B------:R-:W-:Y:S02]  /*a51f0*/  LOP3.LUT R24, R24, 0xffff, RZ, 0xc0, !PT ;  /* 0x0000ffff18187812 */ /* 0x000fe400078ec0ff */
[----:B------:R-:W-:Y:S01]  /*a5200*/  LOP3.LUT R128, R15, 0xffff, RZ, 0xc0, !PT ;  /* 0x0000ffff0f807812 */ /* 0x000fe200078ec0ff */
[----:B------:R-:W4:Y:S01]  /*a5210*/  LDL.LU R18, [R1+0x4cf8] ;  /* 0x004cf80001127983 */ /* 0x000f220000300800 */
[----:B0-----:R-:W-:-:S02]  /*a5220*/  PRMT R8, R25, 0x3340, R24 ;  /* 0x0000334019087816 */ /* 0x001fc40000000018 */
[----:B------:R-:W-:-:S03]  /*a5230*/  PRMT R24, R128, 0x3340, R0 ;  /* 0x0000334080187816 */ /* 0x000fc60000000000 */
[----:B------:R0:W-:Y:S04]  /*a5240*/  STL [R1+0x1c4], R8 ;  /* 0x0001c40801007387 */ /* 0x0001e80000100800 */
[----:B------:R-:W4:Y:S01]  /*a5250*/  LDL.LU R15, [R1+0x5528] ;  /* 0x00552800010f7983 */ /* 0x000f220000300800 */
[----:B------:R-:W-:-:S03]  /*a5260*/  LOP3.LUT R30, R139, 0xffff, RZ, 0xc0, !PT ;  /* 0x0000ffff8b1e7812 */ /* 0x000fc600078ec0ff */
[----:B------:R-:W4:Y:S04]  /*a5270*/  LDL.LU R42, [R1+0x5030] ;  /* 0x00503000012a7983 */ /* 0x000f280000300800 */
[----:B------:R-:W4:Y:S01]  /*a5280*/  LDL.LU R139, [R1+0x4934] ;  /* 0x00493400018b7983 */ /* 0x000f220000300800 */
[----:B--2---:R-:W-:-:S04]  /*a5290*/  LOP3.LUT R29, R137, 0xffff, RZ, 0xc0, !PT ;  /* 0x0000ffff891d7812 */ /* 0x004fc800078ec0ff */
[----:B------:R-:W-:-:S04]  /*a52a0*/  PRMT R25, R30, 0x3340, R29 ;  /* 0x000033401e197816 */ /* 0x000fc8000000001d */
[----:B0-----:R-:W-:-:S05]  /*a52b0*/  PRMT R8, R25, 0x5410, R24 ;  /* 0x0000541019087816 */ /* 0x001fca0000000018 */
[----:B------:R0:W-:Y:S04]  /*a52c0*/  STL [R1+0x46b4], R8 ;  /* 0x0046b40801007387 */ /* 0x0001e80000100800 */
[----:B------:R-:W2:Y:S01]  /*a52d0*/  LDL.LU R137, [R1+0x4d08] ;  /* 0x004d080001897983 */ /* 0x000ea20000300800 */
[----:B------:R-:W-:-:S04]  /*a52e0*/  SHF.R.U32.HI R28, RZ, 0x8, R28 ;  /* 0x00000008ff1c7819 */ /* 0x000fc8000001161c */
[----:B------:R-:W-:-:S04]  /*a52f0*/  LOP3.LUT R28, R28, 0xffff, RZ, 0xc0, !PT ;  /* 0x0000ffff1c1c7812 */ /* 0x000fc800078ec0ff */
[----:B------:R-:W-:Y:S02]  /*a5300*/  PRMT R97, R28, 0x3340, R97 ;  /* 0x000033401c617816 */ /* 0x000fe40000000061 */
[----:B------:R-:W-:Y:S02]  /*a5310*/  SHF.R.U32.HI R30, RZ, 0x8, R30 ;  /* 0x00000008ff1e7819 */ /* 0x000fe4000001161e */
[----:B------:R-:W-:Y:S02]  /*a5320*/  SHF.R.U32.HI R25, RZ, 0x8, R29 ;  /* 0x00000008ff197819 */ /* 0x000fe4000001161d */
[----:B------:R-:W-:Y:S02]  /*a5330*/  LOP3.LUT R29, R30, 0xffff, RZ, 0xc0, !PT ;  /* 0x0000ffff1e1d7812 */ /* 0x000fe400078ec0ff */
[----:B------:R-:W-:Y:S02]  /*a5340*/  LOP3.LUT R25, R25, 0xffff, RZ, 0xc0, !PT ;  /* 0x0000ffff19197812 */ /* 0x000fe400078ec0ff */
[----:B---3--:R-:W-:-:S02]  /*a5350*/  SHF.R.S32.HI R28, RZ, 0x1f, R136 ;  /* 0x0000001fff1c7819 */ /* 0x008fc40000011488 */
[----:B0-----:R-:W-:-:S05]  /*a5360*/  IADD3 R8, P2, R136, R2, RZ ;  /* 0x0000000288087210 */ /* 0x001fca0007f5e0ff */
[----:B------:R-:W-:Y:S01]  /*a5370*/  IMAD.X R9, R28, 0x1, R13, P2 ;  /* 0x000000011c097824 */ /* 0x000fe200010e060d */
[----:B------:R-:W-:-:S04]  /*a5380*/  SHF.R.U32.HI R24, RZ, 0x8, R34 ;  /* 0x00000008ff187819 */ /* 0x000fc80000011622 */
[----:B------:R0:W-:Y:S02]  /*a5390*/  STL.64 [R1+0x5e0], R8 ;  /* 0x0005e00801007387 */ /* 0x0001e40000100a00 */
[----:B0-----:R-:W-:-:S05]  /*a53a0*/  PRMT R8, R29, 0x3340, R25 ;  /* 0x000033401d087816 */ /* 0x001fca0000000019 */
[----:B------:R0:W-:Y:S02]  /*a53b0*/  STL [R1+0x274], R8 ;  /* 0x0002740801007387 */ /* 0x0001e40000100800 */
[----:B0-----:R-:W-:-:S05]  /*a53c0*/  IADD3 R8, P2, R136, R0, RZ ;  /* 0x0000000088087210 */ /* 0x001fca0007f5e0ff */
[----:B------:R-:W-:Y:S01]  /*a53d0*/  IMAD.X R9, R28, 0x1, R7, P2 ;  /* 0x000000011c097824 */ /* 0x000fe200010e0607 */
[----:B----4-:R-:W-:Y:S02]  /*a53e0*/  LOP3.LUT R37, R43, 0xffff, RZ, 0xc0, !PT ;  /* 0x0000ffff2b257812 */ /* 0x010fe400078ec0ff */
[----:B------:R-:W-:-:S04]  /*a53f0*/  LOP3.LUT R30, R138, 0xffff, RZ, 0xc0, !PT ;  /* 0x0000ffff8a1e7812 */ /* 0x000fc800078ec0ff */
[----:B------:R-:W-:Y:S02]  /*a5400*/  PRMT R25, R30, 0x3340, R0 ;  /* 0x000033401e197816 */ /* 0x000fe40000000000 */
[----:B------:R-:W-:-:S04]  /*a5410*/  LOP3.LUT R34, R18, 0xffff, RZ, 0xc0, !PT ;  /* 0x0000ffff12227812 */ /* 0x000fc800078ec0ff */
[----:B------:R-:W-:Y:S02]  /*a5420*/  PRMT R29, R37, 0x3340, R34 ;  /* 0x00003340251d7816 */ /* 0x000fe40000000022 */
[----:B------:R-:W-:Y:S02]  /*a5430*/  SHF.R.U32.HI R30, RZ, 0x8, R30 ;  /* 0x00000008ff1e7819 */ /* 0x000fe4000001161e */
[----:B------:R-:W-:Y:S02]  /*a5440*/  PRMT R10, R29, 0x5410, R25 ;  /* 0x000054101d0a7816 */ /* 0x000fe40000000019 */
[----:B------:R-:W-:Y:S02]  /*a5450*/  SHF.R.U32.HI R29, RZ, 0x8, R37 ;  /* 0x00000008ff1d7819 */ /* 0x000fe40000011625 */
[----:B------:R-:W-:Y:S01]  /*a5460*/  SHF.R.U32.HI R25, RZ, 0x8, R34 ;  /* 0x00000008ff197819 */ /* 0x000fe20000011622 */
[----:B------:R-:W-:Y:S01]  /*a5470*/  STL [R1+0x46b0], R10 ;  /* 0x0046b00a01007387 */ /* 0x000fe20000100800 */
[----:B------:R-:W-:-:S02]  /*a5480*/  LOP3.LUT R29, R29, 0xffff, RZ, 0xc0, !PT ;  /* 0x0000ffff1d1d7812 */ /* 0x000fc400078ec0ff */
[----:B------:R-:W-:Y:S01]  /*a5490*/  LOP3.LUT R25, R25, 0xffff, RZ, 0xc0, !PT ;  /* 0x0000ffff19197812 */ /* 0x000fe200078ec0ff */
[----:B------:R-:W3:Y:S01]  /*a54a0*/  LDL.LU R138, [R1+0x4fe0] ;  /* 0x004fe000018a7983 */ /* 0x000ee20000300800 */
[----:B------:R-:W-:Y:S02]  /*a54b0*/  LOP3.LUT R30, R30, 0xffff, RZ, 0xc0, !PT ;  /* 0x0000ffff1e1e7812 */ /* 0x000fe400078ec0ff */
[----:B------:R-:W-:Y:S01]  /*a54c0*/  LOP3.LUT R37, R42, 0xffff, RZ, 0xc0, !PT ;  /* 0x0000ffff2a257812 */ /* 0x000fe200078ec0ff */
[----:B------:R-:W4:Y:S01]  /*a54d0*/  LDL.LU R18, [R1+0x4b84] ;  /* 0x004b840001127983 */ /* 0x000f220000300800 */
[----:B------:R-:W-:-:S03]  /*a54e0*/  LOP3.LUT R40, R139, 0xffff, RZ, 0xc0, !PT ;  /* 0x0000ffff8b287812 */ /* 0x000fc600078ec0ff */
[----:B------:R0:W-:Y:S02]  /*a54f0*/  STL.64 [R1+0x5d8], R8 ;  /* 0x0005d80801007387 */ /* 0x0001e40000100a00 */
[----:B0-----:R-:W-:Y:S02]  /*a5500*/  PRMT R8, R29, 0x3340, R25 ;  /* 0x000033401d087816 */ /* 0x001fe40000000019 */
[--C-:B------:R-:W-:Y:S02]  /*a5510*/  PRMT R25, R30, 0x3340, R0.reuse ;  /* 0x000033401e197816 */ /* 0x100fe40000000000 */
[----:B------:R-:W-:Y:S01]  /*a5520*/  PRMT R29, R40, 0x3340, R0 ;  /* 0x00003340281d7816 */ /* 0x000fe20000000000 */
[----:B------:R0:W-:Y:S04]  /*a5530*/  STL [R1+0x1c0], R8 ;  /* 0x0001c00801007387 */ /* 0x0001e80000100800 */
[----:B------:R-:W3:Y:S04]  /*a5540*/  LDL.LU R45, [R1+0x4fe8] ;  /* 0x004fe800012d7983 */ /* 0x000ee80000300800 */
[----:B------:R-:W3:Y:S01]  /*a5550*/  LDL.LU R44, [R1+0x4b8c] ;  /* 0x004b8c00012c7983 */ /* 0x000ee20000300800 */
[----:B--2---:R-:W-:-:S04]  /*a5560*/  LOP3.LUT R34, R137, 0xffff, RZ, 0xc0, !PT ;  /* 0x0000ffff89227812 */ /* 0x004fc800078ec0ff */
[----:B------:R-:W-:-:S04]  /*a5570*/  PRMT R30, R37, 0x3340, R34 ;  /* 0x00003340251e7816 */ /* 0x000fc80000000022 */
[----:B0-----:R-:W-:-:S05]  /*a5580*/  PRMT R8, R30, 0x5410, R29 ;  /* 0x000054101e087816 */ /* 0x001fca000000001d */
[----:B------:R0:W-:Y:S02]  /*a5590*/  STL [R1+0x46ac], R8 ;  /* 0x0046ac0801007387 */ /* 0x0001e40000100800 */
[----:B0-----:R-:W-:-:S05]  /*a55a0*/  IADD3 R8, P2, R136, R6, RZ ;  /* 0x0000000688087210 */ /* 0x001fca0007f5e0ff */
[----:B------:R-:W-:-:S05]  /*a55b0*/  IMAD.X R9, R28, 0x1, R5, P2 ;  /* 0x000000011c097824 */ /* 0x000fca00010e0605 */
        /* <DEDUP_REMOVED lines=8> */
[----:B------:R-:W2:Y:S04]  /*a5640*/  LDL.LU R42, [R1+0x503c] ;  /* 0x00503c00012a7983 */ /* 0x000ea80000300800 */
[----:B------:R-:W2:Y:S01]  /*a5650*/  LDL.LU R43, [R1+0x49f0] ;  /* 0x0049f000012b7983 */ /* 0x000ea20000300800 */
[----:B0-----:R-:W-:-:S05]  /*a5660*/  PRMT R8, R29, 0x3340, R28 ;  /* 0x000033401d087816 */ /* 0x001fca000000001c */
[----:B------:R0:W-:Y:S04]  /*a5670*/  STL [R1+0x1bc], R8 ;  /* 0x0001bc0801007387 */ /* 0x0001e80000100800 */
[----:B------:R-:W2:Y:S04]  /*a5680*/  LDL.LU R139, [R1+0x4d40] ;  /* 0x004d4000018b7983 */ /* 0x000ea80000300800 */
[----:B------:R-:W2:Y:S04]  /*a5690*/  LDL.LU R137, [R1+0x5040] ;  /* 0x0050400001897983 */ /* 0x000ea80000300800 */
[----:B------:R-:W2:Y:S01]  /*a56a0*/  LDL.LU R136, [R1+0x4970] ;  /* 0x0049700001887983 */ /* 0x000ea20000300800 */
[----:B------:R-:W-:-:S03]  /*a56b0*/  LOP3.LUT R37, R16, 0xffff, RZ, 0xc0, !PT ;  /* 0x0000ffff10257812 */ /* 0x000fc600078ec0ff */
[----:B------:R-:W2:Y:S01]  /*a56c0*/  LDL.LU R16, [R1+0x5524] ;  /* 0x0055240001107983 */ /* 0x000ea20000300800 */
[----:B------:R-:W-:Y:S02]  /*a56d0*/  PRMT R28, R37, 0x3340, R0 ;  /* 0x00003340251c7816 */ /* 0x000fe40000000000 */
[----:B----4-:R-:W-:Y:S02]  /*a56e0*/  LOP3.LUT R30, R18, 0xffff, RZ, 0xc0, !PT ;  /* 0x0000ffff121e7812 */ /* 0x010fe400078ec0ff */
[----:B------:R-:W4:Y:S01]  /*a56f0*/  LDL.LU R18, [R1+0x4d44] ;  /* 0x004d440001127983 */ /* 0x000f220000300800 */
[----:B---3--:R-:W-:-:S03]  /*a5700*/  LOP3.LUT R34, R138, 0xffff, RZ, 0xc0, !PT ;  /* 0x0000ffff8a227812 */ /* 0x008fc600078ec0ff */
[----:B------:R-:W3:Y:S01]  /*a5710*/  LDL.LU R138, [R1+0xd38] ;  /* 0x000d3800018a7983 */ /* 0x000ee20000300800 */
[----:B------:R-:W-:Y:S02]  /*a5720*/  PRMT R29, R34, 0x3340, R30 ;  /* 0x00003340221d7816 */ /* 0x000fe4000000001e */
[----:B------:R-:W-:Y:S02]  /*a5730*/  SHF.R.U32.HI R34, RZ, 0x8, R34 ;  /* 0x00000008ff227819 */ /* 0x000fe40000011622 */
[----:B0-----:R-:W-:Y:S02]  /*a5740*/  PRMT R8, R29, 0x5410, R28 ;  /* 0x000054101d087816 */ /* 0x001fe4000000001c */
[----:B------:R-:W-:Y:S02]  /*a5750*/  SHF.R.U32.HI R29, RZ, 0x8, R30 ;  /* 0x00000008ff1d7819 */ /* 0x000fe4000001161e */
[----:B------:R-:W-:Y:S02]  /*a5760*/  LOP3.LUT R30, R34, 0xffff, RZ, 0xc0, !PT ;  /* 0x0000ffff221e7812 */ /* 0x000fe400078ec0ff */
[----:B------:R-:W-:Y:S01]  /*a5770*/  LOP3.LUT R29, R29, 0xffff, RZ, 0xc0, !PT ;  /* 0x0000ffff1d1d7812 */ /* 0x000fe200078ec0ff */
[----:B------:R0:W-:Y:S01]  /*a5780*/  STL [R1+0x46a8], R8 ;  /* 0x0046a80801007387 */ /* 0x0001e20000100800 */
[----:B------:R-:W-:-:S02]  /*a5790*/  LOP3.LUT R77, R45, 0xffff, RZ, 0xc0, !PT ;  /* 0x0000ffff2d4d7812 */ /* 0x000fc400078ec0ff */
[----:B------:R-:W-:Y:S02]  /*a57a0*/  LOP3.LUT R76, R44, 0xffff, RZ, 0xc0, !PT ;  /* 0x0000ffff2c4c7812 */ /* 0x000fe400078ec0ff */
        /* <DEDUP_REMOVED lines=8> */
[----:B--2---:R-:W-:Y:S02]  /*a5830*/  LOP3.LUT R44, R43, 0xffff, RZ, 0xc0, !PT ;  /* 0x0000ffff2b2c7812 */ /* 0x004fe400078ec0ff */
[----:B------:R-:W-:Y:S02]  /*a5840*/  LOP3.LUT R43, R136, 0xffff, RZ, 0xc0, !PT ;  /* 0x0000ffff882b7812 */ /* 0x000fe400078ec0ff */
[----:B------:R-:W2:Y:S01]  /*a5850*/  LDL.LU R136, [R1+0x4ffc] ;  /* 0x004ffc0001887983 */ /* 0x000ea20000300800 */
[----:B------:R-:W-:-:S04]  /*a5860*/  SHF.R.U32.HI R28, RZ, 0x8, R40 ;  /* 0x00000008ff1c7819 */ /* 0x000fc80000011628 */
[----:B------:R-:W-:-:S04]  /*a5870*/  LOP3.LUT R28, R28, 0xffff, RZ, 0xc0, !PT ;  /* 0x0000ffff1c1c7812 */ /* 0x000fc800078ec0ff */
[----:B------:R-:W-:Y:S02]  /*a5880*/  PRMT R26, R28, 0x3340, R26 ;  /* 0x000033401c1a7816 */ /* 0x000fe4000000001a */
[----:B------:R-:W-:Y:S02]  /*a5890*/  SHF.R.U32.HI R28, RZ, 0x8, R37 ;  /* 0x00000008ff1c7819 */ /* 0x000fe40000011625 */
[----:B------:R-:W-:Y:S02]  /*a58a0*/  LOP3.LUT R37, R139, 0xffff, RZ, 0xc0, !PT ;  /* 0x0000ffff8b257812 */ /* 0x000fe400078ec0ff */
[----:B------:R-:W2:Y:S01]  /*a58b0*/  LDL.LU R139, [R1+0x4bc8] ;  /* 0x004bc800018b7983 */ /* 0x000ea20000300800 */
[----:B------:R-:W-:Y:S02]  /*a58c0*/  LOP3.LUT R28, R28, 0xffff, RZ, 0xc0, !PT ;  /* 0x0000ffff1c1c7812 */ /* 0x000fe400078ec0ff */
[----:B------:R-:W-:Y:S02]  /*a58d0*/  LOP3.LUT R42, R42, 0xffff, RZ, 0xc0, !PT ;  /* 0x0000ffff2a2a7812 */ /* 0x000fe400078ec0ff */
[----:B------:R-:W-:-:S02]  /*a58e0*/  PRMT R27, R28, 0x3340, R27 ;  /* 0x000033401c1b7816 */ /* 0x000fc4000000001b */
[----:B------:R-:W-:Y:S02]  /*a58f0*/  PRMT R28, R44, 0x3340, R0 ;  /* 0x000033402c1c7816 */ /* 0x000fe40000000000 */
[----:B------:R-:W-:Y:S02]  /*a5900*/  PRMT R29, R42, 0x3340, R37 ;  /* 0x000033402a1d7816 */ /* 0x000fe40000000025 */
[----:B------:R-:W-:Y:S02]  /*a5910*/  LOP3.LUT R40, R137, 0xffff, RZ, 0xc0, !PT ;  /* 0x0000ffff89287812 */ /* 0x000fe400078ec0ff */
[----:B0-----:R-:W-:Y:S02]  /*a5920*/  PRMT R8, R29, 0x5410, R28 ;  /* 0x000054101d087816 */ /* 0x001fe4000000001c */
[----:B------:R-:W-:-:S03]  /*a5930*/  PRMT R28, R43, 0x3340, R0 ;  /* 0x000033402b1c7816 */ /* 0x000fc60000000000 */
[----:B------:R0:W-:Y:S01]  /*a5940*/  STL [R1+0x46a4], R8 ;  /* 0x0046a40801007387 */ /* 0x0001e20000100800 */
[----:B----4-:R-:W-:-:S04]  /*a5950*/  LOP3.LUT R34, R18, 0xffff, RZ, 0xc0, !PT ;  /* 0x0000ffff12227812 */ /* 0x010fc800078ec0ff */
[----:B------:R-:W-:Y:S02]  /*a5960*/  PRMT R29, R40, 0x3340, R34 ;  /* 0x00003340281d7816 */ /* 0x000fe40000000022 */
[----:B---3--:R-:W-:Y:S02]  /*a5970*/  SHF.R.S32.HI R30, RZ, 0x1f, R138 ;  /* 0x0000001fff1e7819 */ /* 0x008fe4000001148a */
[----:B0-----:R-:W-:Y:S02]  /*a5980*/  IADD3 R8, P2, R138, R2, RZ ;  /* 0x000000028a087210 */ /* 0x001fe40007f5e0ff */
[----:B------:R-:W-:Y:S02]  /*a5990*/  PRMT R10, R29, 0x5410, R28 ;  /* 0x000054101d0a7816 */ /* 0x000fe4000000001c */
[----:B------:R-:W-:Y:S02]  /*a59a0*/  SHF.R.U32.HI R29, RZ, 0x8, R40 ;  /* 0x00000008ff1d7819 */ /* 0x000fe40000011628 */
[----:B------:R-:W-:Y:S01]  /*a59b0*/  SHF.R.U32.HI R28, RZ, 0x8, R34 ;  /* 0x00000008ff1c7819 */ /* 0x000fe20000011622 */
[----:B------:R-:W-:Y:S01]  /*a59c0*/  IMAD.X R9, R30, 0x1, R13, P2 ;  /* 0x000000011e097824 */ /* 0x000fe200010e060d */
[----:B------:R-:W-:Y:S01]  /*a59d0*/  LOP3.LUT R29, R29, 0xffff, RZ, 0xc0, !PT ;  /* 0x0000ffff1d1d7812 */ /* 0x000fe200078ec0ff */
[----:B------:R-:W-:Y:S01]  /*a59e0*/  STL [R1+0x46a0], R10 ;  /* 0x0046a00a01007387 */ /* 0x000fe20000100800 */
[----:B------:R-:W-:-:S03]  /*a59f0*/  LOP3.LUT R28, R28, 0xffff, RZ, 0xc0, !PT ;  /* 0x0000ffff1c1c7812 */ /* 0x000fc600078ec0ff */
[----:B------:R-:W3:Y:S01]  /*a5a00*/  LDL.LU R137, [R1+0x5000] ;  /* 0x0050000001897983 */ /* 0x000ee20000300800 */
[----:B------:R-:W-:-:S03]  /*a5a10*/  SHF.R.U32.HI R42, RZ, 0x8, R42 ;  /* 0x00000008ff2a7819 */ /* 0x000fc6000001162a */
[----:B------:R0:W-:Y:S01]  /*a5a20*/  STL.64 [R1+0x5c0], R8 ;  /* 0x0005c00801007387 */ /* 0x0001e20000100a00 */
[----:B------:R-:W-:-:S03]  /*a5a30*/  SHF.R.U32.HI R34, RZ, 0x8, R37 ;  /* 0x00000008ff227819 */ /* 0x000fc60000011625 */
[----:B------:R-:W4:Y:S01]  /*a5a40*/  LDL.LU R18, [R1+0x4bd4] ;  /* 0x004bd40001127983 */ /* 0x000f220000300800 */
[----:B------:R-:W-:Y:S02]  /*a5a50*/  LOP3.LUT R37, R42, 0xffff, RZ, 0xc0, !PT ;  /* 0x0000ffff2a257812 */ /* 0x000fe400078ec0ff */
[----:B0-----:R-:W-:Y:S02]  /*a5a60*/  PRMT R8, R29, 0x3340, R28 ;  /* 0x000033401d087816 */ /* 0x001fe4000000001c */
[----:B------:R-:W-:-:S03]  /*a5a70*/  LOP3.LUT R34, R34, 0xffff, RZ, 0xc0, !PT ;  /* 0x0000ffff22227812 */ /* 0x000fc600078ec0ff */
[----:B------:R0:W-:Y:S01]  /*a5a80*/  STL [R1+0x1a0], R8 ;  /* 0x0001a00801007387 */ /* 0x0001e20000100800 */
[----:B------:R-:W-:Y:S02]  /*a5a90*/  PRMT R10, R37, 0x3340, R34 ;  /* 0x00003340250a7816 */ /* 0x000fe40000000022 */
[----:B0-----:R-:W-:-:S03]  /*a5aa0*/  IADD3 R8, P2, R138, R0, RZ ;  /* 0x000000008a087210 */ /* 0x001fc60007f5e0ff */
[----:B------:R-:W-:Y:S02]  /*a5ab0*/  STL [R1+0x19c], R10 ;  /* 0x00019c0a01007387 */ /* 0x000fe40000100800 */
[----:B------:R-:W-:Y:S01]  /*a5ac0*/  IMAD.X R9, R30, 0x1, R7, P2 ;  /* 0x000000011e097824 */ /* 0x000fe200010e0607 */
[----:B------:R-:W-:-:S04]  /*a5ad0*/  LOP3.LUT R42, R15, 0xffff, RZ, 0xc0, !PT ;  /* 0x0000ffff0f2a7812 */ /* 0x000fc800078ec0ff */
[----:B------:R0:W-:Y:S04]  /*a5ae0*/  STL.64 [R1+0x5b8], R8 ;  /* 0x0005b80801007387 */ /* 0x0001e80000100a00 */
[----:B------:R-:W4:Y:S04]  /*a5af0*/  LDL.LU R15, [R1+0x5520] ;  /* 0x00552000010f7983 */ /* 0x000f280000300800 */
[----:B------:R-:W4:Y:S04]  /*a5b00*/  LDL.LU R46, [R1+0x504c] ;  /* 0x00504c00012e7983 */ /* 0x000f280000300800 */
[----:B------:R-:W4:Y:S01]  /*a5b10*/  LDL.LU R45, [R1+0x4a60] ;  /* 0x004a6000012d7983 */ /* 0x000f220000300800 */
[----:B--2---:R-:W-:-:S03]  /*a5b20*/  LOP3.LUT R40, R136, 0xffff, RZ, 0xc0, !PT ;  /* 0x0000ffff88287812 */ /* 0x004fc600078ec0ff */
[----:B------:R-:W2:Y:S01]  /*a5b30*/  LDL.LU R136, [R1+0x4d78] ;  /* 0x004d780001887983 */ /* 0x000ea20000300800 */
[----:B------:R-:W-:Y:S02]  /*a5b40*/  PRMT R31, R42, 0x3340, R31 ;  /* 0x000033402a1f7816 */ /* 0x000fe4000000001f */
[----:B0-----:R-:W-:Y:S02]  /*a5b50*/  IADD3 R8, P2, R138, R6, RZ ;  /* 0x000000068a087210 */ /* 0x001fe40007f5e0ff */
[----:B------:R-:W-:-:S04]  /*a5b60*/  LOP3.LUT R37, R139, 0xffff, RZ, 0xc0, !PT ;  /* 0x0000ffff8b257812 */ /* 0x000fc800078ec0ff */
[----:B------:R-:W-:Y:S01]  /*a5b70*/  PRMT R34, R40, 0x3340, R37 ;  /* 0x0000334028227816 */ /* 0x000fe20000000025 */
[----:B------:R-:W-:-:S03]  /*a5b80*/  IMAD.X R9, R30, 0x1, R5, P2 ;  /* 0x000000011e097824 */ /* 0x000fc600010e0605 */
        /* <DEDUP_REMOVED lines=10> */
[----:B------:R-:W2:Y:S01]  /*a5c30*/  LDL.LU R139, [R1+0x5050] ;  /* 0x00505000018b7983 */ /* 0x000ea20000300800 */
[----:B0-----:R-:W-:-:S02]  /*a5c40*/  PRMT R8, R31, 0x3340, R30 ;  /* 0x000033401f087816 */ /* 0x001fc4000000001e */
[----:B---3--:R-:W-:-:S03]  /*a5c50*/  LOP3.LUT R31, R137, 0xffff, RZ, 0xc0, !PT ;  /* 0x0000ffff891f7812 */ /* 0x008fc600078ec0ff */
[----:B------:R0:W-:Y:S04]  /*a5c60*/  STL [R1+0x198], R8 ;  /* 0x0001980801007387 */ /* 0x0001e80000100800 */
[----:B------:R-:W3:Y:S01]  /*a5c70*/  LDL.LU R138, [R1+0x4a74] ;  /* 0x004a7400018a7983 */ /* 0x000ee20000300800 */
[----:B----4-:R-:W-:-:S03]  /*a5c80*/  LOP3.LUT R30, R18, 0xffff, RZ, 0xc0, !PT ;  /* 0x0000ffff121e7812 */ /* 0x010fc600078ec0ff */
[----:B------:R-:W4:Y:S01]  /*a5c90*/  LDL.LU R137, [R1+0x4d88] ;  /* 0x004d880001897983 */ /* 0x000f220000300800 */
[----:B------:R-:W-:Y:S02]  /*a5ca0*/  SHF.R.U32.HI R34, RZ, 0x8, R31 ;  /* 0x00000008ff227819 */ /* 0x000fe4000001161f */
[--C-:B------:R-:W-:Y:S01]  /*a5cb0*/  PRMT R87, R31, 0x3340, R30.reuse ;  /* 0x000033401f577816 */ /* 0x100fe2000000001e */
[----:B------:R-:W4:Y:S01]  /*a5cc0*/  LDL.LU R18, [R1+0xd3c] ;  /* 0x000d3c0001127983 */ /* 0x000f220000300800 */
[----:B------:R-:W-:Y:S02]  /*a5cd0*/  SHF.R.U32.HI R31, RZ, 0x8, R30 ;  /* 0x00000008ff1f7819 */ /* 0x000fe4000001161e */
[----:B------:R-:W-:Y:S02]  /*a5ce0*/  LOP3.LUT R34, R34, 0xffff, RZ, 0xc0, !PT ;  /* 0x0000ffff22227812 */ /* 0x000fe400078ec0ff */
[----:B------:R-:W-:-:S04]  /*a5cf0*/  LOP3.LUT R31, R31, 0xffff, RZ, 0xc0, !PT ;  /* 0x0000ffff1f1f7812 */ /* 0x000fc800078ec0ff */
[----:B0-----:R-:W-:Y:S02]  /*a5d00*/  PRMT R8, R34, 0x3340, R31 ;  /* 0x0000334022087816 */ /* 0x001fe4000000001f */
[----:B------:R-:W-:-:S03]  /*a5d10*/  LOP3.LUT R75, R17, 0xffff, RZ, 0xc0, !PT ;  /* 0x0000ffff114b7812 */ /* 0x000fc600078ec0ff */
[----:B------:R0:W-:Y:S01]  /*a5d20*/  STL [R1+0x194], R8 ;  /* 0x0001940801007387 */ /* 0x0001e20000100800 */
[----:B--2---:R-:W-:-:S03]  /*a5d30*/  LOP3.LUT R37, R136, 0xffff, RZ, 0xc0, !PT ;  /* 0x0000ffff88257812 */ /* 0x004fc600078ec0ff */
[----:B------:R-:W2:Y:S04]  /*a5d40*/  LDL.LU R136, [R1+0x5014] ;  /* 0x0050140001887983 */ /* 0x000ea80000300800 */
[----:B------:R-:W2:Y:S01]  /*a5d50*/  LDL.LU R17, [R1+0x4c18] ;  /* 0x004c180001117983 */ /* 0x000ea20000300800 */
[----:B------:R-:W-:Y:S02]  /*a5d60*/  SHF.R.U32.HI R42, RZ, 0x8, R42 ;  /* 0x00000008ff2a7819 */ /* 0x000fe4000001162a */
[----:B------:R-:W-:Y:S02]  /*a5d70*/  LOP3.LUT R40, R46, 0xffff, RZ, 0xc0, !PT ;  /* 0x0000ffff2e287812 */ /* 0x000fe400078ec0ff */
[----:B------:R-:W-:Y:S02]  /*a5d80*/  LOP3.LUT R30, R42, 0xffff, RZ, 0xc0, !PT ;  /* 0x0000ffff2a1e7812 */ /* 0x000fe400078ec0ff */
[----:B------:R-:W-:-:S02]  /*a5d90*/  LOP3.LUT R42, R45, 0xffff, RZ, 0xc0, !PT ;  /* 0x0000ffff2d2a7812 */ /* 0x000fc400078ec0ff */
[----:B------:R-:W-:Y:S02]  /*a5da0*/  PRMT R34, R40, 0x3340, R37 ;  /* 0x0000334028227816 */ /* 0x000fe40000000025 */
[----:B------:R-:W-:Y:S02]  /*a5db0*/  PRMT R31, R42, 0x3340, R0 ;  /* 0x000033402a1f7816 */ /* 0x000fe40000000000 */
[----:B------:R-:W-:Y:S02]  /*a5dc0*/  SHF.R.U32.HI R40, RZ, 0x8, R40 ;  /* 0x00000008ff287819 */ /* 0x000fe40000011628 */
[----:B0-----:R-:W-:Y:S02]  /*a5dd0*/  PRMT R8, R34, 0x5410, R31 ;  /* 0x0000541022087816 */ /* 0x001fe4000000001f */
[----:B------:R-:W-:Y:S02]  /*a5de0*/  SHF.R.U32.HI R34, RZ, 0x8, R37 ;  /* 0x00000008ff227819 */ /* 0x000fe40000011625 */
[----:B------:R-:W-:-:S02]  /*a5df0*/  LOP3.LUT R37, R40, 0xffff, RZ, 0xc0, !PT ;  /* 0x0000ffff28257812 */ /* 0x000fc400078ec0ff */
[----:B------:R-:W-:Y:S01]  /*a5e00*/  LOP3.LUT R34, R34, 0xffff, RZ, 0xc0, !PT ;  /* 0x0000ffff22227812 */ /* 0x000fe200078ec0ff */
[----:B------:R0:W-:Y:S01]  /*a5e10*/  STL [R1+0x4698], R8 ;  /* 0x0046980801007387 */ /* 0x0001e20000100800 */
[----:B------:R-:W-:Y:S02]  /*a5e20*/  SHF.R.U32.HI R28, RZ, 0x8, R44 ;  /* 0x00000008ff1c7819 */ /* 0x000fe4000001162c */
[----:B0-----:R-:W-:-:S05]  /*a5e30*/  PRMT R8, R37, 0x3340, R34 ;  /* 0x0000334025087816 */ /* 0x001fca0000000022 */
[----:B------:R0:W-:Y:S01]  /*a5e40*/  STL [R1+0x178], R8 ;  /* 0x0001780801007387 */ /* 0x0001e20000100800 */
[----:B------:R-:W-:Y:S02]  /*a5e50*/  LOP3.LUT R40, R139, 0xffff, RZ, 0xc0, !PT ;  /* 0x0000ffff8b287812 */ /* 0x000fe400078ec0ff */
[----:B---3--:R-:W-:Y:S02]  /*a5e60*/  LOP3.LUT R44, R138, 0xffff, RZ, 0xc0, !PT ;  /* 0x0000ffff8a2c7812 */ /* 0x008fe400078ec0ff */
[----:B----4-:R-:W-:Y:S02]  /*a5e70*/  LOP3.LUT R37, R137, 0xffff, RZ, 0xc0, !PT ;  /* 0x0000ffff89257812 */ /* 0x010fe400078ec0ff */
[----:B------:R-:W-:Y:S02]  /*a5e80*/  PRMT R32, R44, 0x3340, R32 ;  /* 0x000033402c207816 */ /* 0x000fe40000000020 */
[----:B------:R-:W-:Y:S02]  /*a5e90*/  PRMT R34, R40, 0x3340, R37 ;  /* 0x0000334028227816 */ /* 0x000fe40000000025 */
[----:B0-----:R-:W-:-:S02]  /*a5ea0*/  IADD3 R8, P2, R18, R2, RZ ;  /* 0x0000000212087210 */ /* 0x001fc40007f5e0ff */
[----:B------:R-:W-:Y:S02]  /*a5eb0*/  PRMT R10, R34, 0x5410, R32 ;  /* 0x00005410220a7816 */ /* 0x000fe40000000020 */
[----:B------:R-:W-:Y:S02]  /*a5ec0*/  SHF.R.S32.HI R34, RZ, 0x1f, R18 ;  /* 0x0000001fff227819 */ /* 0x000fe40000011412 */
[----:B------:R-:W-:Y:S02]  /*a5ed0*/  SHF.R.U32.HI R40, RZ, 0x8, R40 ;  /* 0x00000008ff287819 */ /* 0x000fe40000011628 */
[----:B------:R-:W-:Y:S01]  /*a5ee0*/  SHF.R.U32.HI R37, RZ, 0x8, R37 ;  /* 0x00000008ff257819 */ /* 0x000fe20000011625 */
[----:B------:R-:W-:Y:S01]  /*a5ef0*/  IMAD.X R9, R34, 0x1, R13, P2 ;  /* 0x0000000122097824 */ /* 0x000fe200010e060d */
[----:B------:R-:W-:Y:S02]  /*a5f00*/  LOP3.LUT R40, R40, 0xffff, RZ, 0xc0, !PT ;  /* 0x0000ffff28287812 */ /* 0x000fe400078ec0ff */
[----:B------:R-:W-:Y:S01]  /*a5f10*/  LOP3.LUT R37, R37, 0xffff, RZ, 0xc0, !PT ;  /* 0x0000ffff25257812 */ /* 0x000fe200078ec0ff */
[----:B------:R-:W-:Y:S01]  /*a5f20*/  STL [R1+0x4694], R10 ;  /* 0x0046940a01007387 */ /* 0x000fe20000100800 */
[----:B------:R-:W-:-:S03]  /*a5f30*/  SHF.R.U32.HI R29, RZ, 0x8, R43 ;  /* 0x00000008ff1d7819 */ /* 0x000fc6000001162b */
[----:B------:R0:W-:Y:S01]  /*a5f40*/  STL.64 [R1+0x5a0], R8 ;  /* 0x0005a00801007387 */ /* 0x0001e20000100a00 */
[----:B------:R-:W-:-:S03]  /*a5f50*/  SHF.R.U32.HI R32, RZ, 0x8, R42 ;  /* 0x00000008ff207819 */ /* 0x000fc6000001162a */
[----:B------:R-:W3:Y:S01]  /*a5f60*/  LDL.LU R46, [R1+0x5018] ;  /* 0x00501800012e7983 */ /* 0x000ee20000300800 */
[----:B0-----:R-:W-:Y:S02]  /*a5f70*/  PRMT R8, R40, 0x3340, R37 ;  /* 0x0000334028087816 */ /* 0x001fe40000000025 */
[----:B------:R-:W-:-:S03]  /*a5f80*/  LOP3.LUT R40, R15, 0xffff, RZ, 0xc0, !PT ;  /* 0x0000ffff0f287812 */ /* 0x000fc600078ec0ff */
[----:B------:R0:W-:Y:S01]  /*a5f90*/  STL [R1+0x174], R8 ;  /* 0x0001740801007387 */ /* 0x0001e20000100800 */
[----:B------:R-:W-:-:S03]  /*a5fa0*/  PRMT R33, R40, 0x3340, R33 ;  /* 0x0000334028217816 */ /* 0x000fc60000000021 */
[----:B------:R-:W4:Y:S04]  /*a5fb0*/  LDL.LU R45, [R1+0x4c38] ;  /* 0x004c3800012d7983 */ /* 0x000f280000300800 */
[----:B------:R-:W4:Y:S01]  /*a5fc0*/  LDL.LU R139, [R1+0x505c] ;  /* 0x00505c00018b7983 */ /* 0x000f220000300800 */
[----:B0-----:R-:W-:-:S05]  /*a5fd0*/  IADD3 R8, P2, R18, R0, RZ ;  /* 0x0000000012087210 */ /* 0x001fca0007f5e0ff */
[----:B------:R-:W-:Y:S01]  /*a5fe0*/  IMAD.X R9, R34, 0x1, R7, P2 ;  /* 0x0000000122097824 */ /* 0x000fe200010e0607 */
[----:B------:R-:W-:Y:S02]  /*a5ff0*/  LOP3.LUT R130, R16, 0xffff, RZ, 0xc0, !PT ;  /* 0x0000ffff10827812 */ /* 0x000fe400078ec0ff */
[----:B--2---:R-:W-:Y:S02]  /*a6000*/  LOP3.LUT R43, R136, 0xffff, RZ, 0xc0, !PT ;  /* 0x0000ffff882b7812 */ /* 0x004fe400078ec0ff */
[----:B------:R-:W2:Y:S01]  /*a6010*/  LDL.LU R136, [R1+0x4acc] ;  /* 0x004acc0001887983 */ /* 0x000ea20000300800 */
[----:B------:R-:W-:-:S03]  /*a6020*/  LOP3.LUT R42, R17, 0xffff, RZ, 0xc0, !PT ;  /* 0x0000ffff112a7812 */ /* 0x000fc600078ec0ff */
[----:B------:R-:W2:Y:S01]  /*a6030*/  LDL.LU R15, [R1+0x551c] ;  /* 0x00551c00010f7983 */ /* 0x000ea20000300800 */
[----:B------:R-:W-:-:S03]  /*a6040*/  PRMT R37, R43, 0x3340, R42 ;  /* 0x000033402b257816 */ /* 0x000fc6000000002a */
[----:B------:R-:W2:Y:S01]  /*a6050*/  LDL.LU R17, [R1+0x4da8] ;  /* 0x004da80001117983 */ /* 0x000ea20000300800 */
[----:B------:R-:W-:Y:S02]  /*a6060*/  PRMT R10, R37, 0x5410, R33 ;  /* 0x00005410250a7816 */ /* 0x000fe40000000021 */
[----:B------:R-:W-:Y:S02]  /*a6070*/  SHF.R.U32.HI R37, RZ, 0x8, R43 ;  /* 0x00000008ff257819 */ /* 0x000fe4000001162b */
[----:B------:R-:W-:Y:S01]  /*a6080*/  SHF.R.U32.HI R33, RZ, 0x8, R42 ;  /* 0x00000008ff217819 */ /* 0x000fe2000001162a */
[----:B------:R0:W-:Y:S01]  /*a6090*/  STL [R1+0x4690], R10 ;  /* 0x0046900a01007387 */ /* 0x0001e20000100800 */
[----:B------:R-:W-:Y:S02]  /*a60a0*/  LOP3.LUT R37, R37, 0xffff, RZ, 0xc0, !PT ;  /* 0x0000ffff25257812 */ /* 0x000fe400078ec0ff */
[----:B------:R-:W-:Y:S01]  /*a60b0*/  LOP3.LUT R33, R33, 0xffff, RZ, 0xc0, !PT ;  /* 0x0000ffff21217812 */ /* 0x000fe200078ec0ff */
[----:B------:R1:W-:Y:S03]  /*a60c0*/  STL.64 [R1+0x598], R8 ;  /* 0x0005980801007387 */ /* 0x0003e60000100a00 */
[----:B0-----:R-:W-:-:S02]  /*a60d0*/  PRMT R10, R37, 0x3340, R33 ;  /* 0x00003340250a7816 */ /* 0x001fc40000000021 */
[----:B-1----:R-:W-:-:S03]  /*a60e0*/  IADD3 R8, P2, R18, R6, RZ ;  /* 0x0000000612087210 */ /* 0x002fc60007f5e0ff */
[----:B------:R-:W-:Y:S02]  /*a60f0*/  STL [R1+0x170], R10 ;  /* 0x0001700a01007387 */ /* 0x000fe40000100800 */
[----:B------:R-:W-:-:S05]  /*a6100*/  IMAD.X R9, R34, 0x1, R5, P2 ;  /* 0x0000000122097824 */ /* 0x000fca00010e0605 */
[----:B------:R0:W-:Y:S04]  /*a6110*/  STL.64 [R1+0x590], R8 ;  /* 0x0005900801007387 */ /* 0x0001e80000100a00 */
[----:B------:R-:W2:Y:S04]  /*a6120*/  LDL.LU R138, [R1+0x5020] ;  /* 0x00502000018a7983 */ /* 0x000ea80000300800 */
[----:B------:R-:W2:Y:S01]  /*a6130*/  LDL.LU R137, [R1+0x4c78] ;  /* 0x004c780001897983 */ /* 0x000ea20000300800 */
[----:B0-----:R-:W-:-:S03]  /*a6140*/  IADD3 R8, P2, R18, R4, RZ ;  /* 0x0000000412087210 */ /* 0x001fc60007f5e0ff */
[----:B------:R-:W2:Y:S02]  /*a6150*/  LDL.LU R18, [R1+0xd40] ;  /* 0x000d400001127983 */ /* 0x000ea40000300800 */
[----:B------:R-:W-:-:S05]  /*a6160*/  IMAD.X R9, R34, 0x1, R3, P2 ;  /* 0x0000000122097824 */ /* 0x000fca00010e0603 */
[----:B------:R0:W-:Y:S04]  /*a6170*/  STL.64 [R1+0x588], R8 ;  /* 0x0005880801007387 */ /* 0x0001e80000100a00 */
[----:B------:R-:W2:Y:S01]  /*a6180*/  LDL.LU R16, [R1+0x5518] ;  /* 0x0055180001107983 */ /* 0x000ea20000300800 */
[----:B------:R-:W-:Y:S02]  /*a6190*/  SHF.R.U32.HI R40, RZ, 0x8, R40 ;  /* 0x00000008ff287819 */ /* 0x000fe40000011628 */
[----:B------:R-:W-:Y:S02]  /*a61a0*/  SHF.R.U32.HI R34, RZ, 0x8, R44 ;  /* 0x00000008ff227819 */ /* 0x000fe4000001162c */
[----:B------:R-:W-:Y:S02]  /*a61b0*/  LOP3.LUT R40, R40, 0xffff, RZ, 0xc0, !PT ;  /* 0x0000ffff28287812 */ /* 0x000fe400078ec0ff */
[----:B------:R-:W-:-:S02]  /*a61c0*/  PRMT R35, R130, 0x3340, R35 ;  /* 0x0000334082237816 */ /* 0x000fc40000000023 */
[----:B------:R-:W-:Y:S02]  /*a61d0*/  PRMT R33, R40, 0x3340, R0 ;  /* 0x0000334028217816 */ /* 0x000fe40000000000 */
[----:B---3--:R-:W-:Y:S02]  /*a61e0*/  LOP3.LUT R44, R46, 0xffff, RZ, 0xc0, !PT ;  /* 0x0000ffff2e2c7812 */ /* 0x008fe400078ec0ff */
[----:B----4-:R-:W-:-:S04]  /*a61f0*/  LOP3.LUT R42, R45, 0xffff, RZ, 0xc0, !PT ;  /* 0x0000ffff2d2a7812 */ /* 0x010fc800078ec0ff */
[----:B------:R-:W-:Y:S02]  /*a6200*/  PRMT R37, R44, 0x3340, R42 ;  /* 0x000033402c257816 */ /* 0x000fe4000000002a */
[----:B------:R-:W-:Y:S02]  /*a6210*/  LOP3.LUT R43, R139, 0xffff, RZ, 0xc0, !PT ;  /* 0x0000ffff8b2b7812 */ /* 0x000fe400078ec0ff */
[----:B0-----:R-:W-:-:S05]  /*a6220*/  PRMT R8, R37, 0x5410, R35 ;  /* 0x0000541025087816 */ /* 0x001fca0000000023 */
[----:B------:R0:W-:Y:S01]  /*a6230*/  STL [R1+0x468c], R8 ;  /* 0x00468c0801007387 */ /* 0x0001e20000100800 */
[----:B--2---:R-:W-:-:S03]  /*a6240*/  LOP3.LUT R45, R136, 0xffff, RZ, 0xc0, !PT ;  /* 0x0000ffff882d7812 */ /* 0x004fc600078ec0ff */
[----:B------:R-:W2:Y:S01]  /*a6250*/  LDL.LU R136, [R1+0x5060] ;  /* 0x0050600001887983 */ /* 0x000ea20000300800 */
[----:B------:R-:W-:Y:S02]  /*a6260*/  PRMT R35, R45, 0x3340, R0 ;  /* 0x000033402d237816 */ /* 0x000fe40000000000 */
[----:B------:R-:W-:Y:S02]  /*a6270*/  LOP3.LUT R40, R17, 0xffff, RZ, 0xc0, !PT ;  /* 0x0000ffff11287812 */ /* 0x000fe400078ec0ff */
[----:B------:R-:W3:Y:S02]  /*a6280*/  LDL.LU R17, [R1+0x4dc0] ;  /* 0x004dc00001117983 */ /* 0x000ee40000300800 */
[--C-:B------:R-:W-:Y:S02]  /*a6290*/  PRMT R37, R43, 0x3340, R40.reuse ;  /* 0x000033402b257816 */ /* 0x100fe40000000028 */
[----:B------:R-:W-:Y:S02]  /*a62a0*/  SHF.R.U32.HI R40, RZ, 0x8, R40 ;  /* 0x00000008ff287819 */ /* 0x000fe40000011628 */
[----:B0-----:R-:W-:-:S02]  /*a62b0*/  PRMT R8, R37, 0x5410, R35 ;  /* 0x0000541025087816 */ /* 0x001fc40000000023 */
[----:B------:R-:W-:Y:S02]  /*a62c0*/  SHF.R.U32.HI R37, RZ, 0x8, R44 ;  /* 0x00000008ff257819 */ /* 0x000fe4000001162c */
[----:B------:R-:W-:Y:S02]  /*a62d0*/  SHF.R.U32.HI R35, RZ, 0x8, R42 ;  /* 0x00000008ff237819 */ /* 0x000fe4000001162a */
[----:B------:R-:W-:Y:S02]  /*a62e0*/  SHF.R.U32.HI R42, RZ, 0x8, R43 ;  /* 0x00000008ff2a7819 */ /* 0x000fe4000001162b */
[----:B------:R-:W-:Y:S02]  /*a62f0*/  LOP3.LUT R37, R37, 0xffff, RZ, 0xc0, !PT ;  /* 0x0000ffff25257812 */ /* 0x000fe400078ec0ff */
[----:B------:R-:W-:Y:S02]  /*a6300*/  LOP3.LUT R35, R35, 0xffff, RZ, 0xc0, !PT ;  /* 0x0000ffff23237812 */ /* 0x000fe400078ec0ff */
[----:B------:R-:W-:-:S02]  /*a6310*/  LOP3.LUT R42, R42, 0xffff, RZ, 0xc0, !PT ;  /* 0x0000ffff2a2a7812 */ /* 0x000fc400078ec0ff */
[----:B------:R-:W-:Y:S01]  /*a6320*/  LOP3.LUT R40, R40, 0xffff, RZ, 0xc0, !PT ;  /* 0x0000ffff28287812 */ /* 0x000fe200078ec0ff */
[----:B------:R0:W-:Y:S01]  /*a6330*/  STL [R1+0x4688], R8 ;  /* 0x0046880801007387 */ /* 0x0001e20000100800 */
[----:B------:R-:W-:-:S05]  /*a6340*/  PRMT R222, R37, 0x3340, R35 ;  /* 0x0000334025de7816 */ /* 0x000fca0000000023 */
[----:B------:R-:W-:Y:S01]  /*a6350*/  STL [R1+0x5414], R222 ;  /* 0x005414de01007387 */ /* 0x000fe20000100800 */
[----:B0-----:R-:W-:-:S05]  /*a6360*/  PRMT R8, R42, 0x3340, R40 ;  /* 0x000033402a087816 */ /* 0x001fca0000000028 */
[----:B------:R0:W-:Y:S01]  /*a6370*/  STL [R1+0x158], R8 ;  /* 0x0001580801007387 */ /* 0x0001e20000100800 */
[----:B------:R-:W-:-:S03]  /*a6380*/  LOP3.LUT R44, R16, 0xffff, RZ, 0xc0, !PT ;  /* 0x0000ffff102c7812 */ /* 0x000fc600078ec0ff */
[----:B------:R-:W4:Y:S01]  /*a6390*/  LDL.LU R16, [R1+0x5514] ;  /* 0x0055140001107983 */ /* 0x000f220000300800 */
[----:B------:R-:W-:Y:S02]  /*a63a0*/  LOP3.LUT R42, R138, 0xffff, RZ, 0xc0, !PT ;  /* 0x0000ffff8a2a7812 */ /* 0x000fe400078ec0ff */
[----:B------:R-:W-:Y:S02]  /*a63b0*/  LOP3.LUT R40, R137, 0xffff, RZ, 0xc0, !PT ;  /* 0x0000ffff89287812 */ /* 0x000fe400078ec0ff */
        /* <DEDUP_REMOVED lines=12> */
[----:B------:R0:W-:Y:S04]  /*a6480*/  STL.64 [R1+0x580], R8 ;  /* 0x0005800801007387 */ /* 0x0001e80000100a00 */
[----:B------:R-:W4:Y:S01]  /*a6490*/  LDL.LU R47, [R1+0x5028] ;  /* 0x00502800012f7983 */ /* 0x000f220000300800 */
[----:B0-----:R-:W-:-:S05]  /*a64a0*/  PRMT R8, R42, 0x3340, R40 ;  /* 0x000033402a087816 */ /* 0x001fca0000000028 */
[----:B------:R0:W-:Y:S04]  /*a64b0*/  STL [R1+0x154], R8 ;  /* 0x0001540801007387 */ /* 0x0001e80000100800 */
[----:B------:R-:W4:Y:S04]  /*a64c0*/  LDL.LU R46, [R1+0x4cb8] ;  /* 0x004cb800012e7983 */ /* 0x000f280000300800 */
[----:B------:R-:W4:Y:S01]  /*a64d0*/  LDL.LU R138, [R1+0x5068] ;  /* 0x00506800018a7983 */ /* 0x000f220000300800 */
[----:B0-----:R-:W-:-:S05]  /*a64e0*/  IADD3 R8, P2, R18, R0, RZ ;  /* 0x0000000012087210 */ /* 0x001fca0007f5e0ff */
[----:B------:R-:W-:Y:S01]  /*a64f0*/  IMAD.X R9, R37, 0x1, R7, P2 ;  /* 0x0000000125097824 */ /* 0x000fe200010e0607 */
[----:B--2---:R-:W-:Y:S02]  /*a6500*/  LOP3.LUT R43, R136, 0xffff, RZ, 0xc0, !PT ;  /* 0x0000ffff882b7812 */ /* 0x004fe400078ec0ff */
[----:B---3--:R-:W-:-:S04]  /*a6510*/  LOP3.LUT R42, R17, 0xffff, RZ, 0xc0, !PT ;  /* 0x0000ffff112a7812 */ /* 0x008fc800078ec0ff */
[----:B------:R-:W-:Y:S02]  /*a6520*/  PRMT R40, R43, 0x3340, R42 ;  /* 0x000033402b287816 */ /* 0x000fe4000000002a */
[----:B------:R-:W-:Y:S02]  /*a6530*/  SHF.R.U32.HI R43, RZ, 0x8, R43 ;  /* 0x00000008ff2b7819 */ /* 0x000fe4000001162b */
[----:B----4-:R-:W-:Y:S02]  /*a6540*/  LOP3.LUT R45, R16, 0xffff, RZ, 0xc0, !PT ;  /* 0x0000ffff102d7812 */ /* 0x010fe400078ec0ff */
[----:B------:R-:W2:Y:S02]  /*a6550*/  LDL.LU R16, [R1+0x5510] ;  /* 0x0055100001107983 */ /* 0x000ea40000300800 */
[----:B------:R-:W-:Y:S02]  /*a6560*/  PRMT R36, R45, 0x3340, R36 ;  /* 0x000033402d247816 */ /* 0x000fe40000000024 */
[----:B------:R-:W3:Y:S02]  /*a6570*/  LDL.LU R17, [R1+0x4dd0] ;  /* 0x004dd00001117983 */ /* 0x000ee40000300800 */
[----:B------:R-:W-:-:S02]  /*a6580*/  PRMT R10, R40, 0x5410, R36 ;  /* 0x00005410280a7816 */ /* 0x000fc40000000024 */
[----:B------:R-:W-:-:S03]  /*a6590*/  SHF.R.U32.HI R40, RZ, 0x8, R42 ;  /* 0x00000008ff287819 */ /* 0x000fc6000001162a */
[----:B------:R0:W-:Y:S01]  /*a65a0*/  STL [R1+0x4680], R10 ;  /* 0x0046800a01007387 */ /* 0x0001e20000100800 */
[----:B------:R-:W-:Y:S02]  /*a65b0*/  LOP3.LUT R42, R43, 0xffff, RZ, 0xc0, !PT ;  /* 0x0000ffff2b2a7812 */ /* 0x000fe400078ec0ff */
[----:B------:R-:W-:Y:S01]  /*a65c0*/  LOP3.LUT R40, R40, 0xffff, RZ, 0xc0, !PT ;  /* 0x0000ffff28287812 */ /* 0x000fe200078ec0ff */
[----:B------:R1:W-:Y:S03]  /*a65d0*/  STL.64 [R1+0x578], R8 ;  /* 0x0005780801007387 */ /* 0x0003e60000100a00 */
[----:B0-----:R-:W-:Y:S02]  /*a65e0*/  PRMT R10, R42, 0x3340, R40 ;  /* 0x000033402a0a7816 */ /* 0x001fe40000000028 */
[----:B-1----:R-:W-:-:S03]  /*a65f0*/  IADD3 R8, P2, R18, R6, RZ ;  /* 0x0000000612087210 */ /* 0x002fc60007f5e0ff */
[----:B------:R-:W-:Y:S02]  /*a6600*/  STL [R1+0x150], R10 ;  /* 0x0001500a01007387 */ /* 0x000fe40000100800 */
[----:B------:R-:W-:-:S05]  /*a6610*/  IMAD.X R9, R37, 0x1, R5, P2 ;  /* 0x0000000125097824 */ /* 0x000fca00010e0605 */
[----:B------:R0:W-:Y:S04]  /*a6620*/  STL.64 [R1+0x570], R8 ;  /* 0x0005700801007387 */ /* 0x0001e80000100a00 */
[----:B------:R-:W4:Y:S04]  /*a6630*/  LDL.LU R139, [R1+0x5070] ;  /* 0x00507000018b7983 */ /* 0x000f280000300800 */
[----:B------:R-:W4:Y:S01]  /*a6640*/  LDL.LU R136, [R1+0x4b68] ;  /* 0x004b680001887983 */ /* 0x000f220000300800 */
[----:B0-----:R-:W-:-:S03]  /*a6650*/  IADD3 R8, P2, R18, R4, RZ ;  /* 0x0000000412087210 */ /* 0x001fc60007f5e0ff */
[----:B------:R-:W4:Y:S02]  /*a6660*/  LDL.LU R18, [R1+0x4de4] ;  /* 0x004de40001127983 */ /* 0x000f240000300800 */
[----:B------:R-:W-:-:S05]  /*a6670*/  IMAD.X R9, R37, 0x1, R3, P2 ;  /* 0x0000000125097824 */ /* 0x000fca00010e0603 */
[----:B------:R0:W-:Y:S04]  /*a6680*/  STL.64 [R1+0x568], R8 ;  /* 0x0005680801007387 */ /* 0x0001e80000100a00 */
[----:B------:R-:W4:Y:S01]  /*a6690*/  LDL.LU R137, [R1+0xd44] ;  /* 0x000d440001897983 */ /* 0x000f220000300800 */
[----:B------:R-:W-:Y:S02]  /*a66a0*/  SHF.R.U32.HI R37, RZ, 0x8, R45 ;  /* 0x00000008ff257819 */ /* 0x000fe4000001162d */
[----:B------:R-:W-:Y:S02]  /*a66b0*/  LOP3.LUT R45, R47, 0xffff, RZ, 0xc0, !PT ;  /* 0x0000ffff2f2d7812 */ /* 0x000fe400078ec0ff */
[----:B------:R-:W-:Y:S02]  /*a66c0*/  LOP3.LUT R131, R15, 0xffff, RZ, 0xc0, !PT ;  /* 0x0000ffff0f837812 */ /* 0x000fe400078ec0ff */
[----:B------:R-:W-:Y:S01]  /*a66d0*/  LOP3.LUT R43, R46, 0xffff, RZ, 0xc0, !PT ;  /* 0x0000ffff2e2b7812 */ /* 0x000fe200078ec0ff */
[----:B------:R-:W4:Y:S01]  /*a66e0*/  LDL.LU R15, [R1+0x550c] ;  /* 0x00550c00010f7983 */ /* 0x000f220000300800 */
[----:B------:R-:W-:-:S02]  /*a66f0*/  SHF.R.U32.HI R36, RZ, 0x8, R44 ;  /* 0x00000008ff247819 */ /* 0x000fc4000001162c */
[----:B------:R-:W-:Y:S02]  /*a6700*/  LOP3.LUT R44, R138, 0xffff, RZ, 0xc0, !PT ;  /* 0x0000ffff8a2c7812 */ /* 0x000fe400078ec0ff */
[----:B------:R-:W-:Y:S01]  /*a6710*/  PRMT R38, R131, 0x3340, R38 ;  /* 0x0000334083267816 */ /* 0x000fe20000000026 */
[----:B------:R-:W4:Y:S01]  /*a6720*/  LDL.LU R138, [R1+0x5034] ;  /* 0x00503400018a7983 */ /* 0x000f220000300800 */
[----:B------:R-:W-:-:S04]  /*a6730*/  PRMT R40, R45, 0x3340, R43 ;  /* 0x000033402d287816 */ /* 0x000fc8000000002b */
[----:B0-----:R-:W-:Y:S02]  /*a6740*/  PRMT R8, R40, 0x5410, R38 ;  /* 0x0000541028087816 */ /* 0x001fe40000000026 */
[----:B--2---:R-:W-:Y:S02]  /*a6750*/  LOP3.LUT R46, R16, 0xffff, RZ, 0xc0, !PT ;  /* 0x0000ffff102e7812 */ /* 0x004fe400078ec0ff */
[----:B------:R-:W2:Y:S01]  /*a6760*/  LDL.LU R16, [R1+0x4cf4] ;  /* 0x004cf40001107983 */ /* 0x000ea20000300800 */
[----:B---3--:R-:W-:Y:S02]  /*a6770*/  LOP3.LUT R42, R17, 0xffff, RZ, 0xc0, !PT ;  /* 0x0000ffff112a7812 */ /* 0x008fe400078ec0ff */
[----:B------:R-:W-:Y:S02]  /*a6780*/  PRMT R38, R46, 0x3340, R0 ;  /* 0x000033402e267816 */ /* 0x000fe40000000000 */
[--C-:B------:R-:W-:Y:S02]  /*a6790*/  PRMT R40, R44, 0x3340, R42.reuse ;  /* 0x000033402c287816 */ /* 0x100fe4000000002a */
[----:B------:R-:W-:-:S02]  /*a67a0*/  SHF.R.U32.HI R42, RZ, 0x8, R42 ;  /* 0x00000008ff2a7819 */ /* 0x000fc4000001162a */
[----:B------:R-:W-:Y:S02]  /*a67b0*/  PRMT R17, R40, 0x5410, R38 ;  /* 0x0000541028117816 */ /* 0x000fe40000000026 */
[----:B------:R-:W-:Y:S02]  /*a67c0*/  SHF.R.U32.HI R38, RZ, 0x8, R43 ;  /* 0x00000008ff267819 */ /* 0x000fe4000001162b */
[----:B------:R-:W-:Y:S02]  /*a67d0*/  SHF.R.U32.HI R43, RZ, 0x8, R44 ;  /* 0x00000008ff2b7819 */ /* 0x000fe4000001162c */
[----:B------:R-:W-:Y:S02]  /*a67e0*/  SHF.R.U32.HI R40, RZ, 0x8, R45 ;  /* 0x00000008ff287819 */ /* 0x000fe4000001162d */
[----:B------:R-:W-:Y:S02]  /*a67f0*/  LOP3.LUT R43, R43, 0xffff, RZ, 0xc0, !PT ;  /* 0x0000ffff2b2b7812 */ /* 0x000fe400078ec0ff */
[----:B------:R-:W-:Y:S01]  /*a6800*/  LOP3.LUT R42, R42, 0xffff, RZ, 0xc0, !PT ;  /* 0x0000ffff2a2a7812 */ /* 0x000fe200078ec0ff */
[----:B------:R0:W-:Y:S01]  /*a6810*/  STL [R1+0x4670], R8 ;  /* 0x0046700801007387 */ /* 0x0001e20000100800 */
[----:B------:R-:W-:-:S02]  /*a6820*/  LOP3.LUT R40, R40, 0xffff, RZ, 0xc0, !PT ;  /* 0x0000ffff28287812 */ /* 0x000fc400078ec0ff */
[----:B------:R-:W-:-:S04]  /*a6830*/  LOP3.LUT R38, R38, 0xffff, RZ, 0xc0, !PT ;  /* 0x0000ffff26267812 */ /* 0x000fc800078ec0ff */
[----:B------:R-:W-:Y:S02]  /*a6840*/  PRMT R9, R40, 0x3340, R38 ;  /* 0x0000334028097816 */ /* 0x000fe40000000026 */
[----:B0-----:R-:W-:Y:S01]  /*a6850*/  PRMT R8, R43, 0x3340, R42 ;  /* 0x000033402b087816 */ /* 0x001fe2000000002a */
[----:B------:R-:W-:Y:S01]  /*a6860*/  STL [R1+0x53a4], R17 ;  /* 0x0053a41101007387 */ /* 0x000fe20000100800 */
[----:B----4-:R-:W-:Y:S02]  /*a6870*/  LOP3.LUT R44, R139, 0xffff, RZ, 0xc0, !PT ;  /* 0x0000ffff8b2c7812 */ /* 0x010fe400078ec0ff */
[----:B------:R-:W-:Y:S02]  /*a6880*/  LOP3.LUT R42, R136, 0xffff, RZ, 0xc0, !PT ;  /* 0x0000ffff882a7812 */ /* 0x000fe400078ec0ff */
[----:B------:R-:W-:Y:S02]  /*a6890*/  LOP3.LUT R43, R18, 0xffff, RZ, 0xc0, !PT ;  /* 0x0000ffff122b7812 */ /* 0x000fe400078ec0ff */
[----:B------:R-:W-:-:S02]  /*a68a0*/  PRMT R38, R42, 0x3340, R0 ;  /* 0x000033402a267816 */ /* 0x000fc40000000000 */
[----:B------:R-:W-:Y:S01]  /*a68b0*/  PRMT R40, R44, 0x3340, R43 ;  /* 0x000033402c287816 */ /* 0x000fe2000000002b */
[----:B------:R-:W-:Y:S03]  /*a68c0*/  STL [R1+0x1ec], R9 ;  /* 0x0001ec0901007387 */ /* 0x000fe60000100800 */
[----:B------:R-:W-:Y:S01]  /*a68d0*/  PRMT R18, R40, 0x5410, R38 ;  /* 0x0000541028127816 */ /* 0x000fe20000000026 */
[----:B------:R0:W-:Y:S01]  /*a68e0*/  STL [R1+0x14c], R8 ;  /* 0x00014c0801007387 */ /* 0x0001e20000100800 */
[----:B------:R-:W-:Y:S02]  /*a68f0*/  SHF.R.S32.HI R40, RZ, 0x1f, R137 ;  /* 0x0000001fff287819 */ /* 0x000fe40000011489 */
[----:B0-----:R-:W-:Y:S01]  /*a6900*/  IADD3 R8, P2, R137, R2, RZ ;  /* 0x0000000289087210 */ /* 0x001fe20007f5e0ff */
[----:B------:R-:W-:Y:S04]  /*a6910*/  STL [R1+0x53a8], R18 ;  /* 0x0053a81201007387 */ /* 0x000fe80000100800 */
[----:B------:R-:W-:-:S05]  /*a6920*/  IMAD.X R9, R40, 0x1, R13, P2 ;  /* 0x0000000128097824 */ /* 0x000fca00010e060d */
[----:B------:R0:W-:Y:S04]  /*a6930*/  STL.64 [R1+0x560], R8 ;  /* 0x0005600801007387 */ /* 0x0001e80000100a00 */
[----:B------:R-:W3:Y:S01]  /*a6940*/  LDL.LU R136, [R1+0x5078] ;  /* 0x0050780001887983 */ /* 0x000ee20000300800 */
[----:B------:R-:W-:Y:S02]  /*a6950*/  SHF.R.U32.HI R44, RZ, 0x8, R44 ;  /* 0x00000008ff2c7819 */ /* 0x000fe4000001162c */
[----:B------:R-:W-:Y:S02]  /*a6960*/  SHF.R.U32.HI R38, RZ, 0x8, R43 ;  /* 0x00000008ff267819 */ /* 0x000fe4000001162b */
[----:B------:R-:W-:Y:S02]  /*a6970*/  SHF.R.U32.HI R43, RZ, 0x8, R42 ;  /* 0x00000008ff2b7819 */ /* 0x000fe4000001162a */
[----:B------:R-:W-:-:S02]  /*a6980*/  LOP3.LUT R42, R44, 0xffff, RZ, 0xc0, !PT ;  /* 0x0000ffff2c2a7812 */ /* 0x000fc400078ec0ff */
[----:B------:R-:W-:Y:S02]  /*a6990*/  LOP3.LUT R38, R38, 0xffff, RZ, 0xc0, !PT ;  /* 0x0000ffff26267812 */ /* 0x000fe400078ec0ff */
[----:B------:R-:W-:Y:S02]  /*a69a0*/  LOP3.LUT R43, R43, 0xffff, RZ, 0xc0, !PT ;  /* 0x0000ffff2b2b7812 */ /* 0x000fe400078ec0ff */
[----:B0-----:R-:W-:Y:S02]  /*a69b0*/  PRMT R8, R42, 0x3340, R38 ;  /* 0x000033402a087816 */ /* 0x001fe40000000026 */
[----:B------:R-:W-:Y:S02]  /*a69c0*/  PRMT R38, R43, 0x3340, R0 ;  /* 0x000033402b267816 */ /* 0x000fe40000000000 */
[----:B------:R-:W-:Y:S01]  /*a69d0*/  LOP3.LUT R44, R138, 0xffff, RZ, 0xc0, !PT ;  /* 0x0000ffff8a2c7812 */ /* 0x000fe200078ec0ff */
[----:B------:R0:W-:Y:S01]  /*a69e0*/  STL [R1+0x144], R8 ;  /* 0x0001440801007387 */ /* 0x0001e20000100800 */
[----:B------:R-:W-:-:S03]  /*a69f0*/  LOP3.LUT R45, R15, 0xffff, RZ, 0xc0, !PT ;  /* 0x0000ffff0f2d7812 */ /* 0x000fc600078ec0ff */
[----:B------:R-:W4:Y:S01]  /*a6a00*/  LDL.LU R48, [R1+0x4b9c] ;  /* 0x004b9c0001307983 */ /* 0x000f220000300800 */
[----:B------:R-:W-:-:S03]  /*a6a10*/  PRMT R39, R45, 0x3340, R39 ;  /* 0x000033402d277816 */ /* 0x000fc60000000027 */
[----:B------:R-:W4:Y:S01]  /*a6a20*/  LDL.LU R49, [R1+0x4e04] ;  /* 0x004e040001317983 */ /* 0x000f220000300800 */
[----:B0-----:R-:W-:-:S03]  /*a6a30*/  IADD3 R8, P2, R137, R0, RZ ;  /* 0x0000000089087210 */ /* 0x001fc60007f5e0ff */
[----:B------:R-:W4:Y:S04]  /*a6a40*/  LDL.LU R47, [R1+0x5038] ;  /* 0x00503800012f7983 */ /* 0x000f280000300800 */
[----:B------:R-:W4:Y:S01]  /*a6a50*/  LDL.LU R139, [R1+0xc0] ;  /* 0x0000c000018b7983 */ /* 0x000f220000300800 */
[----:B------:R-:W-:-:S03]  /*a6a60*/  IMAD.X R9, R40, 0x1, R7, P2 ;  /* 0x0000000128097824 */ /* 0x000fc600010e0607 */
[----:B------:R-:W4:Y:S01]  /*a6a70*/  LDL.LU R15, [R1+0x4d0c] ;  /* 0x004d0c00010f7983 */ /* 0x000f220000300800 */
[----:B--2---:R-:W-:-:S04]  /*a6a80*/  LOP3.LUT R43, R16, 0xffff, RZ, 0xc0, !PT ;  /* 0x0000ffff102b7812 */ /* 0x004fc800078ec0ff */
[----:B------:R-:W-:-:S04]  /*a6a90*/  PRMT R42, R44, 0x3340, R43 ;  /* 0x000033402c2a7816 */ /* 0x000fc8000000002b */
[----:B------:R-:W-:Y:S02]  /*a6aa0*/  PRMT R16, R42, 0x5410, R39 ;  /* 0x000054102a107816 */ /* 0x000fe40000000027 */
[----:B------:R-:W-:Y:S02]  /*a6ab0*/  SHF.R.U32.HI R44, RZ, 0x8, R44 ;  /* 0x00000008ff2c7819 */ /* 0x000fe4000001162c */
[----:B------:R-:W-:Y:S01]  /*a6ac0*/  SHF.R.U32.HI R42, RZ, 0x8, R43 ;  /* 0x00000008ff2a7819 */ /* 0x000fe2000001162b */
[----:B------:R-:W-:Y:S01]  /*a6ad0*/  STL [R1+0x53ac], R16 ;  /* 0x0053ac1001007387 */ /* 0x000fe20000100800 */
[----:B------:R-:W-:Y:S02]  /*a6ae0*/  LOP3.LUT R43, R44, 0xffff, RZ, 0xc0, !PT ;  /* 0x0000ffff2c2b7812 */ /* 0x000fe400078ec0ff */
[----:B------:R-:W-:Y:S01]  /*a6af0*/  LOP3.LUT R42, R42, 0xffff, RZ, 0xc0, !PT ;  /* 0x0000ffff2a2a7812 */ /* 0x000fe200078ec0ff */
[----:B------:R0:W-:Y:S03]  /*a6b00*/  STL.64 [R1+0x558], R8 ;  /* 0x0005580801007387 */ /* 0x0001e60000100a00 */
[----:B------:R-:W-:-:S02]  /*a6b10*/  PRMT R10, R43, 0x3340, R42 ;  /* 0x000033402b0a7816 */ /* 0x000fc4000000002a */
[----:B0-----:R-:W-:-:S03]  /*a6b20*/  IADD3 R8, P2, R137, R6, RZ ;  /* 0x0000000689087210 */ /* 0x001fc60007f5e0ff */
[----:B------:R-:W-:Y:S02]  /*a6b30*/  STL [R1+0x130], R10 ;  /* 0x0001300a01007387 */ /* 0x000fe40000100800 */
[----:B------:R-:W-:-:S05]  /*a6b40*/  IMAD.X R9, R40, 0x1, R5, P2 ;  /* 0x0000000128097824 */ /* 0x000fca00010e0605 */
[----:B------:R0:W-:Y:S01]  /*a6b50*/  STL.64 [R1+0x550], R8 ;  /* 0x0005500801007387 */ /* 0x0001e20000100a00 */
[----:B------:R-:W-:Y:S02]  /*a6b60*/  SHF.R.U32.HI R39, RZ, 0x8, R46 ;  /* 0x00000008ff277819 */ /* 0x000fe4000001162e */
[----:B0-----:R-:W-:-:S05]  /*a6b70*/  IADD3 R8, P2, R137, R4, RZ ;  /* 0x0000000489087210 */ /* 0x001fca0007f5e0ff */
[----:B------:R-:W-:-:S05]  /*a6b80*/  IMAD.X R9, R40, 0x1, R3, P2 ;  /* 0x0000000128097824 */ /* 0x000fca00010e0603 */
[----:B------:R0:W-:Y:S04]  /*a6b90*/  STL.64 [R1+0x548], R8 ;  /* 0x0005480801007387 */ /* 0x0001e80000100a00 */
[----:B------:R-:W2:Y:S04]  /*a6ba0*/  LDL.LU R138, [R1+0x5044] ;  /* 0x00504400018a7983 */ /* 0x000ea80000300800 */
[----:B------:R-:W2:Y:S01]  /*a6bb0*/  LDL.LU R137, [R1+0xc4] ;  /* 0x0000c40001897983 */ /* 0x000ea20000300800 */
[----:B---3--:R-:W-:-:S03]  /*a6bc0*/  LOP3.LUT R46, R136, 0xffff, RZ, 0xc0, !PT ;  /* 0x0000ffff882e7812 */ /* 0x008fc600078ec0ff */
[----:B------:R-:W3:Y:S04]  /*a6bd0*/  LDL.LU R136, [R1+0x4d30] ;  /* 0x004d300001887983 */ /* 0x000ee80000300800 */
[----:B------:R-:W3:Y:S04]  /*a6be0*/  LDL.LU R52, [R1+0xd48] ;  /* 0x000d480001347983 */ /* 0x000ee80000300800 */
[----:B------:R-:W3:Y:S01]  /*a6bf0*/  LDL.LU R50, [R1+0x5080] ;  /* 0x0050800001327983 */ /* 0x000ee20000300800 */
[----:B------:R-:W-:Y:S02]  /*a6c00*/  SHF.R.U32.HI R40, RZ, 0x8, R45 ;  /* 0x00000008ff287819 */ /* 0x000fe4000001162d */
[----:B----4-:R-:W-:-:S02]  /*a6c10*/  LOP3.LUT R44, R49, 0xffff, RZ, 0xc0, !PT ;  /* 0x0000ffff312c7812 */ /* 0x010fc400078ec0ff */
[----:B------:R-:W4:Y:S01]  /*a6c20*/  LDL.LU R49, [R1+0x4bbc] ;  /* 0x004bbc0001317983 */ /* 0x000f220000300800 */
[----:B------:R-:W-:-:S03]  /*a6c30*/  LOP3.LUT R132, R139, 0xffff, RZ, 0xc0, !PT ;  /* 0x0000ffff8b847812 */ /* 0x000fc600078ec0ff */
[----:B------:R-:W4:Y:S01]  /*a6c40*/  LDL.LU R139, [R1+0x4e14] ;  /* 0x004e1400018b7983 */ /* 0x000f220000300800 */
[----:B------:R-:W-:Y:S02]  /*a6c50*/  LOP3.LUT R48, R48, 0xffff, RZ, 0xc0, !PT ;  /* 0x0000ffff30307812 */ /* 0x000fe400078ec0ff */
[----:B------:R-:W-:Y:S02]  /*a6c60*/  PRMT R42, R46, 0x3340, R44 ;  /* 0x000033402e2a7816 */ /* 0x000fe4000000002c */
[----:B------:R-:W-:Y:S02]  /*a6c70*/  PRMT R41, R48, 0x3340, R41 ;  /* 0x0000334030297816 */ /* 0x000fe40000000029 */
[----:B------:R-:W-:Y:S02]  /*a6c80*/  LOP3.LUT R45, R47, 0xffff, RZ, 0xc0, !PT ;  /* 0x0000ffff2f2d7812 */ /* 0x000fe400078ec0ff */
[----:B------:R-:W-:Y:S02]  /*a6c90*/  LOP3.LUT R43, R15, 0xffff, RZ, 0xc0, !PT ;  /* 0x0000ffff0f2b7812 */ /* 0x000fe400078ec0ff */
[----:B------:R-:W-:-:S02]  /*a6ca0*/  PRMT R235, R42, 0x5410, R41 ;  /* 0x000054102aeb7816 */ /* 0x000fc40000000029 */
[----:B------:R-:W-:Y:S02]  /*a6cb0*/  PRMT R41, R132, 0x3340, R0 ;  /* 0x0000334084297816 */ /* 0x000fe40000000000 */
[----:B------:R-:W-:Y:S02]  /*a6cc0*/  PRMT R42, R45, 0x3340, R43 ;  /* 0x000033402d2a7816 */ /* 0x000fe4000000002b */
[----:B------:R-:W-:Y:S02]  /*a6cd0*/  SHF.R.U32.HI R46, RZ, 0x8, R46 ;  /* 0x00000008ff2e7819 */ /* 0x000fe4000001162e */
[----:B------:R-:W-:Y:S02]  /*a6ce0*/  PRMT R15, R42, 0x5410, R41 ;  /* 0x000054102a0f7816 */ /* 0x000fe40000000029 */
[----:B------:R-:W-:Y:S02]  /*a6cf0*/  SHF.R.U32.HI R41, RZ, 0x8, R43 ;  /* 0x00000008ff297819 */ /* 0x000fe4000001162b */
[----:B------:R-:W-:-:S02]  /*a6d00*/  SHF.R.U32.HI R43, RZ, 0x8, R44 ;  /* 0x00000008ff2b7819 */ /* 0x000fc4000001162c */
[----:B------:R-:W-:Y:S02]  /*a6d10*/  SHF.R.U32.HI R42, RZ, 0x8, R45 ;  /* 0x00000008ff2a7819 */ /* 0x000fe4000001162d */
[----:B------:R-:W-:Y:S02]  /*a6d20*/  LOP3.LUT R44, R46, 0xffff, RZ, 0xc0, !PT ;  /* 0x0000ffff2e2c7812 */ /* 0x000fe400078ec0ff */
[----:B------:R-:W-:Y:S02]  /*a6d30*/  LOP3.LUT R43, R43, 0xffff, RZ, 0xc0, !PT ;  /* 0x0000ffff2b2b7812 */ /* 0x000fe400078ec0ff */
[----:B------:R-:W-:Y:S02]  /*a6d40*/  LOP3.LUT R42, R42, 0xffff, RZ, 0xc0, !PT ;  /* 0x0000ffff2a2a7812 */ /* 0x000fe400078ec0ff */
[----:B------:R-:W-:Y:S02]  /*a6d50*/  LOP3.LUT R41, R41, 0xffff, RZ, 0xc0, !PT ;  /* 0x0000ffff29297812 */ /* 0x000fe400078ec0ff */
[----:B0-----:R-:W-:-:S02]  /*a6d60*/  PRMT R8, R44, 0x3340, R43 ;  /* 0x000033402c087816 */ /* 0x001fc4000000002b */
[----:B------:R-:W-:Y:S01]  /*a6d70*/  PRMT R222, R42, 0x3340, R41 ;  /* 0x000033402ade7816 */ /* 0x000fe20000000029 */
[----:B------:R-:W-:Y:S04]  /*a6d80*/  STL [R1+0x53b0], R235 ;  /* 0x0053b0eb01007387 */ /* 0x000fe80000100800 */
[----:B------:R-:W-:Y:S04]  /*a6d90*/  STL [R1+0x53b4], R15 ;  /* 0x0053b40f01007387 */ /* 0x000fe80000100800 */
[----:B------:R-:W-:Y:S04]  /*a6da0*/  STL [R1+0x5424], R222 ;  /* 0x005424de01007387 */ /* 0x000fe80000100800 */
[----:B------:R0:W-:Y:S01]  /*a6db0*/  STL [R1+0x128], R8 ;  /* 0x0001280801007387 */ /* 0x0001e20000100800 */
[----:B--2---:R-:W-:-:S02]  /*a6dc0*/  LOP3.LUT R44, R138, 0xffff, RZ, 0xc0, !PT ;  /* 0x0000ffff8a2c7812 */ /* 0x004fc400078ec0ff */
[----:B------:R-:W-:-:S04]  /*a6dd0*/  LOP3.LUT R47, R137, 0xffff, RZ, 0xc0, !PT ;  /* 0x0000ffff892f7812 */ /* 0x000fc800078ec0ff */
[----:B------:R-:W-:Y:S02]  /*a6de0*/  PRMT R41, R47, 0x3340, R0 ;  /* 0x000033402f297816 */ /* 0x000fe40000000000 */
[----:B---3--:R-:W-:-:S04]  /*a6df0*/  LOP3.LUT R43, R136, 0xffff, RZ, 0xc0, !PT ;  /* 0x0000ffff882b7812 */ /* 0x008fc800078ec0ff */
[----:B------:R-:W-:Y:S02]  /*a6e00*/  PRMT R42, R44, 0x3340, R43 ;  /* 0x000033402c2a7816 */ /* 0x000fe4000000002b */
[----:B0-----:R-:W-:Y:S02]  /*a6e10*/  IADD3 R8, P2, R52, R2, RZ ;  /* 0x0000000234087210 */ /* 0x001fe40007f5e0ff */
[----:B------:R-:W-:Y:S02]  /*a6e20*/  PRMT R249, R42, 0x5410, R41 ;  /* 0x000054102af97816 */ /* 0x000fe40000000029 */
[----:B------:R-:W-:Y:S02]  /*a6e30*/  SHF.R.S32.HI R42, RZ, 0x1f, R52 ;  /* 0x0000001fff2a7819 */ /* 0x000fe40000011434 */
[----:B------:R-:W-:Y:S02]  /*a6e40*/  SHF.R.U32.HI R44, RZ, 0x8, R44 ;  /* 0x00000008ff2c7819 */ /* 0x000fe4000001162c */
[----:B------:R-:W-:Y:S01]  /*a6e50*/  SHF.R.U32.HI R43, RZ, 0x8, R43 ;  /* 0x00000008ff2b7819 */ /* 0x000fe2000001162b */
[----:B------:R-:W-:Y:S01]  /*a6e60*/  IMAD.X R9, R42, 0x1, R13, P2 ;  /* 0x000000012a097824 */ /* 0x000fe200010e060d */
[----:B------:R-:W-:-:S02]  /*a6e70*/  LOP3.LUT R44, R44, 0xffff, RZ, 0xc0, !PT ;  /* 0x0000ffff2c2c7812 */ /* 0x000fc400078ec0ff */
[----:B------:R-:W-:Y:S01]  /*a6e80*/  LOP3.LUT R43, R43, 0xffff, RZ, 0xc0, !PT ;  /* 0x0000ffff2b2b7812 */ /* 0x000fe200078ec0ff */
[----:B------:R-:W-:Y:S04]  /*a6e90*/  STL [R1+0x53b8], R249 ;  /* 0x0053b8f901007387 */ /* 0x000fe80000100800 */
[----:B------:R0:W-:Y:S04]  /*a6ea0*/  STL.64 [R1+0x540], R8 ;  /* 0x0005400801007387 */ /* 0x0001e80000100a00 */
[----:B------:R-:W2:Y:S04]  /*a6eb0*/  LDL.LU R138, [R1+0x5048] ;  /* 0x00504800018a7983 */ /* 0x000ea80000300800 */
[----:B------:R-:W3:Y:S01]  /*a6ec0*/  LDL.LU R137, [R1+0xc8] ;  /* 0x0000c80001897983 */ /* 0x000ee20000300800 */
[----:B0-----:R-:W-:-:S05]  /*a6ed0*/  PRMT R8, R44, 0x3340, R43 ;  /* 0x000033402c087816 */ /* 0x001fca000000002b */
[----:B------:R0:W-:Y:S04]  /*a6ee0*/  STL [R1+0x124], R8 ;  /* 0x0001240801007387 */ /* 0x0001e80000100800 */
[----:B------:R-:W3:Y:S01]  /*a6ef0*/  LDL.LU R136, [R1+0x4d50] ;  /* 0x004d500001887983 */ /* 0x000ee20000300800 */
[----:B------:R-:W-:Y:S02]  /*a6f00*/  SHF.R.U32.HI R41, RZ, 0x8, R48 ;  /* 0x00000008ff297819 */ /* 0x000fe40000011630 */
[----:B------:R-:W-:Y:S02]  /*a6f10*/  LOP3.LUT R46, R50, 0xffff, RZ, 0xc0, !PT ;  /* 0x0000ffff322e7812 */ /* 0x000fe400078ec0ff */
[----:B----4-:R-:W-:Y:S02]  /*a6f20*/  LOP3.LUT R48, R49, 0xffff, RZ, 0xc0, !PT ;  /* 0x0000ffff31307812 */ /* 0x010fe400078ec0ff */
[----:B------:R-:W-:-:S02]  /*a6f30*/  LOP3.LUT R45, R139, 0xffff, RZ, 0xc0, !PT ;  /* 0x0000ffff8b2d7812 */ /* 0x000fc400078ec0ff */
[----:B------:R-:W-:Y:S02]  /*a6f40*/  PRMT R43, R48, 0x3340, R0 ;  /* 0x00003340302b7816 */ /* 0x000fe40000000000 */
[----:B------:R-:W-:-:S04]  /*a6f50*/  PRMT R44, R46, 0x3340, R45 ;  /* 0x000033402e2c7816 */ /* 0x000fc8000000002d */
[----:B------:R-:W-:-:S05]  /*a6f60*/  PRMT R221, R44, 0x5410, R43 ;  /* 0x000054102cdd7816 */ /* 0x000fca000000002b */
[----:B------:R-:W-:Y:S04]  /*a6f70*/  STL [R1+0x53bc], R221 ;  /* 0x0053bcdd01007387 */ /* 0x000fe80000100800 */
[----:B------:R-:W4:Y:S04]  /*a6f80*/  LDL.LU R49, [R1+0x508c] ;  /* 0x00508c0001317983 */ /* 0x000f280000300800 */
[----:B------:R-:W4:Y:S04]  /*a6f90*/  LDL.LU R51, [R1+0x4bec] ;  /* 0x004bec0001337983 */ /* 0x000f280000300800 */
[----:B------:R-:W4:Y:S01]  /*a6fa0*/  LDL.LU R50, [R1+0x4e28] ;  /* 0x004e280001327983 */ /* 0x000f220000300800 */
[----:B0-----:R-:W-:-:S02]  /*a6fb0*/  IADD3 R8, P2, R52, R0, RZ ;  /* 0x0000000034087210 */ /* 0x001fc40007f5e0ff */
[----:B------:R-:W-:-:S03]  /*a6fc0*/  SHF.R.U32.HI R44, RZ, 0x8, R46 ;  /* 0x00000008ff2c7819 */ /* 0x000fc6000001162e */
[----:B------:R-:W-:Y:S01]  /*a6fd0*/  IMAD.X R9, R42, 0x1, R7, P2 ;  /* 0x000000012a097824 */ /* 0x000fe200010e0607 */
[----:B------:R-:W-:Y:S02]  /*a6fe0*/  SHF.R.U32.HI R43, RZ, 0x8, R45 ;  /* 0x00000008ff2b7819 */ /* 0x000fe4000001162d */
[----:B------:R-:W-:Y:S02]  /*a6ff0*/  LOP3.LUT R44, R44, 0xffff, RZ, 0xc0, !PT ;  /* 0x0000ffff2c2c7812 */ /* 0x000fe400078ec0ff */
[----:B------:R0:W-:Y:S01]  /*a7000*/  STL.64 [R1+0x538], R8 ;  /* 0x0005380801007387 */ /* 0x0001e20000100a00 */
[----:B------:R-:W-:-:S03]  /*a7010*/  LOP3.LUT R43, R43, 0xffff, RZ, 0xc0, !PT ;  /* 0x0000ffff2b2b7812 */ /* 0x000fc600078ec0ff */
[----:B------:R-:W4:Y:S01]  /*a7020*/  LDL.LU R139, [R1+0xd4c] ;  /* 0x000d4c00018b7983 */ /* 0x000f220000300800 */
[----:B------:R-:W-:Y:S02]  /*a7030*/  PRMT R10, R44, 0x3340, R43 ;  /* 0x000033402c0a7816 */ /* 0x000fe4000000002b */
[----:B0-----:R-:W-:-:S03]  /*a7040*/  IADD3 R8, P2, R52, R6, RZ ;  /* 0x0000000634087210 */ /* 0x001fc60007f5e0ff */
[----:B------:R-:W-:Y:S02]  /*a7050*/  STL [R1+0x120], R10 ;  /* 0x0001200a01007387 */ /* 0x000fe40000100800 */
[----:B------:R-:W-:-:S05]  /*a7060*/  IMAD.X R9, R42, 0x1, R5, P2 ;  /* 0x000000012a097824 */ /* 0x000fca00010e0605 */
[----:B------:R0:W-:Y:S01]  /*a7070*/  STL.64 [R1+0x530], R8 ;  /* 0x0005300801007387 */ /* 0x0001e20000100a00 */
[----:B------:R-:W-:Y:S02]  /*a7080*/  SHF.R.U32.HI R47, RZ, 0x8, R47 ;  /* 0x00000008ff2f7819 */ /* 0x000fe4000001162f */
[----:B------:R-:W-:Y:S02]  /*a7090*/  SHF.R.U32.HI R43, RZ, 0x8, R48 ;  /* 0x00000008ff2b7819 */ /* 0x000fe40000011630 */
[----:B0-----:R-:W-:-:S05]  /*a70a0*/  IADD3 R8, P2, R52, R4, RZ ;  /* 0x0000000434087210 */ /* 0x001fca0007f5e0ff */
[----:B------:R-:W-:Y:S01]  /*a70b0*/  IMAD.X R9, R42, 0x1, R3, P2 ;  /* 0x000000012a097824 */ /* 0x000fe200010e0603 */
[----:B------:R-:W-:-:S04]  /*a70c0*/  LOP3.LUT R45, R47, 0xffff, RZ, 0xc0, !PT ;  /* 0x0000ffff2f2d7812 */ /* 0x000fc800078ec0ff */
[----:B------:R0:W-:Y:S01]  /*a70d0*/  STL.64 [R1+0x528], R8 ;  /* 0x0005280801007387 */ /* 0x0001e20000100a00 */
        /* <DEDUP_REMOVED lines=9> */
[----:B------:R-:W-:Y:S02]  /*a7170*/  PRMT R20, R44, 0x5410, R42 ;  /* 0x000054102c147816 */ /* 0x000fe4000000002a */
[----:B------:R-:W-:Y:S02]  /*a7180*/  SHF.R.U32.HI R44, RZ, 0x8, R48 ;  /* 0x00000008ff2c7819 */ /* 0x000fe40000011630 */
[----:B------:R-:W-:-:S02]  /*a7190*/  SHF.R.U32.HI R42, RZ, 0x8, R47 ;  /* 0x00000008ff2a7819 */ /* 0x000fc4000001162f */
[----:B------:R-:W-:Y:S02]  /*a71a0*/  LOP3.LUT R44, R44, 0xffff, RZ, 0xc0, !PT ;  /* 0x0000ffff2c2c7812 */ /* 0x000fe400078ec0ff */
[----:B------:R-:W-:Y:S02]  /*a71b0*/  LOP3.LUT R42, R42, 0xffff, RZ, 0xc0, !PT ;  /* 0x0000ffff2a2a7812 */ /* 0x000fe400078ec0ff */
[----:B------:R-:W-:Y:S02]  /*a71c0*/  LOP3.LUT R46, R46, 0xffff, RZ, 0xc0, !PT ;  /* 0x0000ffff2e2e7812 */ /* 0x000fe400078ec0ff */
[----:B0-----:R-:W-:Y:S02]  /*a71d0*/  PRMT R8, R44, 0x3340, R42 ;  /* 0x000033402c087816 */ /* 0x001fe4000000002a */
[----:B----4-:R-:W-:Y:S02]  /*a71e0*/  LOP3.LUT R49, R49, 0xffff, RZ, 0xc0, !PT ;  /* 0x0000ffff31317812 */ /* 0x010fe400078ec0ff */
[----:B------:R-:W-:-:S02]  /*a71f0*/  LOP3.LUT R47, R51, 0xffff, RZ, 0xc0, !PT ;  /* 0x0000ffff332f7812 */ /* 0x000fc400078ec0ff */
[----:B------:R-:W-:Y:S02]  /*a7200*/  LOP3.LUT R48, R50, 0xffff, RZ, 0xc0, !PT ;  /* 0x0000ffff32307812 */ /* 0x000fe400078ec0ff */
[--C-:B------:R-:W-:Y:S02]  /*a7210*/  PRMT R44, R46, 0x3340, R0.reuse ;  /* 0x000033402e2c7816 */ /* 0x100fe40000000000 */
[----:B------:R-:W-:Y:S02]  /*a7220*/  PRMT R42, R47, 0x3340, R0 ;  /* 0x000033402f2a7816 */ /* 0x000fe40000000000 */
[----:B------:R-:W-:Y:S01]  /*a7230*/  PRMT R46, R49, 0x3340, R48 ;  /* 0x00003340312e7816 */ /* 0x000fe20000000030 */
[----:B------:R-:W-:Y:S03]  /*a7240*/  STL [R1+0x53c0], R20 ;  /* 0x0053c01401007387 */ /* 0x000fe60000100800 */
[----:B------:R-:W-:Y:S01]  /*a7250*/  PRMT R238, R46, 0x5410, R42 ;  /* 0x000054102eee7816 */ /* 0x000fe2000000002a */
[----:B------:R0:W-:Y:S04]  /*a7260*/  STL [R1+0x11c], R8 ;  /* 0x00011c0801007387 */ /* 0x0001e80000100800 */
[----:B------:R-:W-:Y:S04]  /*a7270*/  STL [R1+0x53c4], R238 ;  /* 0x0053c4ee01007387 */ /* 0x000fe80000100800 */
[----:B------:R-:W4:Y:S04]  /*a7280*/  LDL.LU R54, [R1+0x5090] ;  /* 0x0050900001367983 */ /* 0x000f280000300800 */
[----:B------:R-:W4:Y:S04]  /*a7290*/  LDL.LU R52, [R1+0x4c20] ;  /* 0x004c200001347983 */ /* 0x000f280000300800 */
[----:B------:R-:W4:Y:S01]  /*a72a0*/  LDL.LU R53, [R1+0x4e38] ;  /* 0x004e380001357983 */ /* 0x000f220000300800 */
[----:B------:R-:W-:-:S02]  /*a72b0*/  SHF.R.S32.HI R46, RZ, 0x1f, R139 ;  /* 0x0000001fff2e7819 */ /* 0x000fc4000001148b */
[----:B0-----:R-:W-:Y:S02]  /*a72c0*/  IADD3 R8, P2, R139, R2, RZ ;  /* 0x000000028b087210 */ /* 0x001fe40007f5e0ff */
[----:B------:R-:W-:Y:S02]  /*a72d0*/  SHF.R.U32.HI R49, RZ, 0x8, R49 ;  /* 0x00000008ff317819 */ /* 0x000fe40000011631 */
[----:B------:R-:W-:Y:S01]  /*a72e0*/  SHF.R.U32.HI R42, RZ, 0x8, R48 ;  /* 0x00000008ff2a7819 */ /* 0x000fe20000011630 */
[----:B------:R-:W-:Y:S01]  /*a72f0*/  IMAD.X R9, R46, 0x1, R13, P2 ;  /* 0x000000012e097824 */ /* 0x000fe200010e060d */
[----:B------:R-:W-:Y:S02]  /*a7300*/  SHF.R.U32.HI R48, RZ, 0x8, R47 ;  /* 0x00000008ff307819 */ /* 0x000fe4000001162f */
[----:B------:R-:W-:Y:S02]  /*a7310*/  LOP3.LUT R47, R49, 0xffff, RZ, 0xc0, !PT ;  /* 0x0000ffff312f7812 */ /* 0x000fe400078ec0ff */
[----:B------:R-:W-:-:S02]  /*a7320*/  LOP3.LUT R42, R42, 0xffff, RZ, 0xc0, !PT ;  /* 0x0000ffff2a2a7812 */ /* 0x000fc400078ec0ff */
[----:B------:R-:W-:Y:S01]  /*a7330*/  LOP3.LUT R48, R48, 0xffff, RZ, 0xc0, !PT ;  /* 0x0000ffff30307812 */ /* 0x000fe200078ec0ff */
[----:B------:R0:W-:Y:S02]  /*a7340*/  STL.64 [R1+0x520], R8 ;  /* 0x0005200801007387 */ /* 0x0001e40000100a00 */
[----:B0-----:R-:W-:Y:S02]  /*a7350*/  PRMT R8, R47, 0x3340, R42 ;  /* 0x000033402f087816 */ /* 0x001fe4000000002a */
[----:B------:R-:W-:-:S03]  /*a7360*/  PRMT R42, R48, 0x3340, R0 ;  /* 0x00003340302a7816 */ /* 0x000fc60000000000 */
[----:B------:R0:W-:Y:S01]  /*a7370*/  STL [R1+0x118], R8 ;  /* 0x0001180801007387 */ /* 0x0001e20000100800 */
[----:B--2---:R-:W-:Y:S02]  /*a7380*/  LOP3.LUT R51, R138, 0xffff, RZ, 0xc0, !PT ;  /* 0x0000ffff8a337812 */ /* 0x004fe400078ec0ff */
[----:B---3--:R-:W-:-:S04]  /*a7390*/  LOP3.LUT R49, R137, 0xffff, RZ, 0xc0, !PT ;  /* 0x0000ffff89317812 */ /* 0x008fc800078ec0ff */
[----:B------:R-:W-:Y:S02]  /*a73a0*/  PRMT R47, R49, 0x3340, R0 ;  /* 0x00003340312f7816 */ /* 0x000fe40000000000 */
[----:B------:R-:W-:-:S04]  /*a73b0*/  LOP3.LUT R50, R136, 0xffff, RZ, 0xc0, !PT ;  /* 0x0000ffff88327812 */ /* 0x000fc800078ec0ff */
[----:B------:R-:W-:-:S04]  /*a73c0*/  PRMT R48, R51, 0x3340, R50 ;  /* 0x0000334033307816 */ /* 0x000fc80000000032 */
[----:B------:R-:W-:-:S05]  /*a73d0*/  PRMT R10, R48, 0x5410, R47 ;  /* 0x00005410300a7816 */ /* 0x000fca000000002f */
[----:B------:R-:W-:Y:S04]  /*a73e0*/  STL [R1+0x53c8], R10 ;  /* 0x0053c80a01007387 */ /* 0x000fe80000100800 */
[----:B------:R-:W2:Y:S04]  /*a73f0*/  LDL.LU R138, [R1+0x5058] ;  /* 0x00505800018a7983 */ /* 0x000ea80000300800 */
[----:B------:R-:W3:Y:S04]  /*a7400*/  LDL.LU R137, [R1+0xd4] ;  /* 0x0000d40001897983 */ /* 0x000ee80000300800 */
[----:B------:R-:W3:Y:S01]  /*a7410*/  LDL.LU R136, [R1+0x4da0] ;  /* 0x004da00001887983 */ /* 0x000ee20000300800 */
[----:B0-----:R-:W-:-:S02]  /*a7420*/  IADD3 R8, P2, R139, R0, RZ ;  /* 0x000000008b087210 */ /* 0x001fc40007f5e0ff */
[----:B------:R-:W-:Y:S02]  /*a7430*/  SHF.R.U32.HI R48, RZ, 0x8, R51 ;  /* 0x00000008ff307819 */ /* 0x000fe40000011633 */
[----:B------:R-:W-:Y:S01]  /*a7440*/  SHF.R.U32.HI R47, RZ, 0x8, R50 ;  /* 0x00000008ff2f7819 */ /* 0x000fe20000011632 */
[----:B------:R-:W-:Y:S01]  /*a7450*/  IMAD.X R9, R46, 0x1, R7, P2 ;  /* 0x000000012e097824 */ /* 0x000fe200010e0607 */
[----:B------:R-:W-:Y:S02]  /*a7460*/  SHF.R.U32.HI R49, RZ, 0x8, R49 ;  /* 0x00000008ff317819 */ /* 0x000fe40000011631 */
[----:B------:R-:W-:Y:S02]  /*a7470*/  LOP3.LUT R48, R48, 0xffff, RZ, 0xc0, !PT ;  /* 0x0000ffff30307812 */ /* 0x000fe400078ec0ff */
[----:B------:R-:W-:Y:S01]  /*a7480*/  LOP3.LUT R47, R47, 0xffff, RZ, 0xc0, !PT ;  /* 0x0000ffff2f2f7812 */ /* 0x000fe200078ec0ff */
[----:B------:R0:W-:Y:S01]  /*a7490*/  STL.64 [R1+0x518], R8 ;  /* 0x0005180801007387 */ /* 0x0001e20000100a00 */
[----:B------:R-:W-:-:S02]  /*a74a0*/  LOP3.LUT R49, R49, 0xffff, RZ, 0xc0, !PT ;  /* 0x0000ffff31317812 */ /* 0x000fc400078ec0ff */
[----:B----4-:R-:W-:Y:S02]  /*a74b0*/  LOP3.LUT R51, R54, 0xffff, RZ, 0xc0, !PT ;  /* 0x0000ffff36337812 */ /* 0x010fe400078ec0ff */
[----:B0-----:R-:W-:Y:S02]  /*a74c0*/  PRMT R8, R48, 0x3340, R47 ;  /* 0x0000334030087816 */ /* 0x001fe4000000002f */
[----:B------:R-:W-:Y:S02]  /*a74d0*/  LOP3.LUT R52, R52, 0xffff, RZ, 0xc0, !PT ;  /* 0x0000ffff34347812 */ /* 0x000fe400078ec0ff */
[----:B------:R-:W-:Y:S02]  /*a74e0*/  LOP3.LUT R50, R53, 0xffff, RZ, 0xc0, !PT ;  /* 0x0000ffff35327812 */ /* 0x000fe400078ec0ff */
[--C-:B------:R-:W-:Y:S02]  /*a74f0*/  PRMT R48, R49, 0x3340, R0.reuse ;  /* 0x0000334031307816 */ /* 0x100fe40000000000 */
[----:B------:R-:W-:-:S02]  /*a7500*/  PRMT R47, R52, 0x3340, R0 ;  /* 0x00003340342f7816 */ /* 0x000fc40000000000 */
[----:B------:R-:W-:Y:S01]  /*a7510*/  PRMT R49, R51, 0x3340, R50 ;  /* 0x0000334033317816 */ /* 0x000fe20000000032 */
[----:B------:R0:W-:Y:S03]  /*a7520*/  STL [R1+0x114], R8 ;  /* 0x0001140801007387 */ /* 0x0001e60000100800 */
[----:B------:R-:W-:Y:S01]  /*a7530*/  PRMT R245, R49, 0x5410, R47 ;  /* 0x0000541031f57816 */ /* 0x000fe2000000002f */
[----:B------:R-:W4:Y:S01]  /*a7540*/  LDL.LU R60, [R1+0xd50] ;  /* 0x000d5000013c7983 */ /* 0x000f220000300800 */
[----:B0-----:R-:W-:-:S03]  /*a7550*/  IADD3 R8, P2, R139, R6, RZ ;  /* 0x000000068b087210 */ /* 0x001fc60007f5e0ff */
[----:B------:R-:W-:Y:S02]  /*a7560*/  STL [R1+0x53cc], R245 ;  /* 0x0053ccf501007387 */ /* 0x000fe40000100800 */
[----:B------:R-:W-:Y:S02]  /*a7570*/  IMAD.X R9, R46, 0x1, R5, P2 ;  /* 0x000000012e097824 */ /* 0x000fe400010e0605 */
[----:B------:R-:W4:Y:S04]  /*a7580*/  LDL.LU R57, [R1+0x509c] ;  /* 0x00509c0001397983 */ /* 0x000f280000300800 */
[----:B------:R-:W4:Y:S04]  /*a7590*/  LDL.LU R56, [R1+0x4c64] ;  /* 0x004c640001387983 */ /* 0x000f280000300800 */
[----:B------:R-:W4:Y:S04]  /*a75a0*/  LDL.LU R55, [R1+0x4e44] ;  /* 0x004e440001377983 */ /* 0x000f280000300800 */
[----:B------:R0:W-:Y:S01]  /*a75b0*/  STL.64 [R1+0x510], R8 ;  /* 0x0005100801007387 */ /* 0x0001e20000100a00 */
[----:B------:R-:W-:-:S02]  /*a75c0*/  SHF.R.U32.HI R47, RZ, 0x8, R51 ;  /* 0x00000008ff2f7819 */ /* 0x000fc40000011633 */
[----:B0-----:R-:W-:-:S05]  /*a75d0*/  IADD3 R8, P2, R139, R4, RZ ;  /* 0x000000048b087210 */ /* 0x001fca0007f5e0ff */
[----:B------:R-:W-:Y:S01]  /*a75e0*/  IMAD.X R9, R46, 0x1, R3, P2 ;  /* 0x000000012e097824 */ /* 0x000fe200010e0603 */
[----:B------:R-:W-:Y:S02]  /*a75f0*/  SHF.R.U32.HI R46, RZ, 0x8, R50 ;  /* 0x00000008ff2e7819 */ /* 0x000fe40000011632 */
[----:B------:R-:W-:Y:S02]  /*a7600*/  LOP3.LUT R47, R47, 0xffff, RZ, 0xc0, !PT ;  /* 0x0000ffff2f2f7812 */ /* 0x000fe400078ec0ff */
[----:B------:R-:W-:Y:S01]  /*a7610*/  LOP3.LUT R46, R46, 0xffff, RZ, 0xc0, !PT ;  /* 0x0000ffff2e2e7812 */ /* 0x000fe200078ec0ff */
[----:B------:R0:W-:Y:S03]  /*a7620*/  STL.64 [R1+0x508], R8 ;  /* 0x0005080801007387 */ /* 0x0001e60000100a00 */
[----:B0-----:R-:W-:-:S05]  /*a7630*/  PRMT R8, R47, 0x3340, R46 ;  /* 0x000033402f087816 */ /* 0x001fca000000002e */
[----:B------:R0:W-:Y:S04]  /*a7640*/  STL [R1+0x10c], R8 ;  /* 0x00010c0801007387 */ /* 0x0001e80000100800 */
[----:B------:R-:W4:Y:S04]  /*a7650*/  LDL.LU R54, [R1+0x50a0] ;  /* 0x0050a00001367983 */ /* 0x000f280000300800 */
[----:B------:R-:W4:Y:S04]  /*a7660*/  LDL.LU R53, [R1+0x4c7c] ;  /* 0x004c7c0001357983 */ /* 0x000f280000300800 */
[----:B------:R-:W4:Y:S01]  /*a7670*/  LDL.LU R139, [R1+0x4e50] ;  /* 0x004e5000018b7983 */ /* 0x000f220000300800 */
        /* <DEDUP_REMOVED lines=13> */
[----:B------:R-:W-:-:S04]  /*a7750*/  LOP3.LUT R47, R47, 0xffff, RZ, 0xc0, !PT ;  /* 0x0000ffff2f2f7812 */ /* 0x000fc800078ec0ff */
[----:B0-----:R-:W-:Y:S01]  /*a7760*/  PRMT R8, R49, 0x3340, R47 ;  /* 0x0000334031087816 */ /* 0x001fe2000000002f */
[----:B------:R-:W-:Y:S04]  /*a7770*/  STL [R1+0x53d0], R251 ;  /* 0x0053d0fb01007387 */ /* 0x000fe80000100800 */
[----:B------:R4:W-:Y:S02]  /*a7780*/  STL [R1+0x1a4], R8 ;  /* 0x0001a40801007387 */ /* 0x0009e40000100800 */
[----:B----4-:R-:W-:Y:S02]  /*a7790*/  IADD3 R8, P2, R60, R2, RZ ;  /* 0x000000023c087210 */ /* 0x010fe40007f5e0ff */
[----:B------:R-:W-:Y:S02]  /*a77a0*/  LOP3.LUT R52, R57, 0xffff, RZ, 0xc0, !PT ;  /* 0x0000ffff39347812 */ /* 0x000fe400078ec0ff */
[----:B------:R-:W-:-:S02]  /*a77b0*/  LOP3.LUT R50, R56, 0xffff, RZ, 0xc0, !PT ;  /* 0x0000ffff38327812 */ /* 0x000fc400078ec0ff */
[----:B------:R-:W-:Y:S02]  /*a77c0*/  LOP3.LUT R51, R55, 0xffff, RZ, 0xc0, !PT ;  /* 0x0000ffff37337812 */ /* 0x000fe400078ec0ff */
[----:B------:R-:W-:Y:S02]  /*a77d0*/  PRMT R47, R50, 0x3340, R0 ;  /* 0x00003340322f7816 */ /* 0x000fe40000000000 */
[----:B------:R-:W-:-:S04]  /*a77e0*/  PRMT R49, R52, 0x3340, R51 ;  /* 0x0000334034317816 */ /* 0x000fc80000000033 */
[----:B------:R-:W-:Y:S02]  /*a77f0*/  PRMT R226, R49, 0x5410, R47 ;  /* 0x0000541031e27816 */ /* 0x000fe4000000002f */
[----:B------:R-:W-:Y:S02]  /*a7800*/  SHF.R.S32.HI R49, RZ, 0x1f, R60 ;  /* 0x0000001fff317819 */ /* 0x000fe4000001143c */
[----:B------:R-:W-:Y:S02]  /*a7810*/  SHF.R.U32.HI R52, RZ, 0x8, R52 ;  /* 0x00000008ff347819 */ /* 0x000fe40000011634 */
[----:B------:R-:W-:Y:S01]  /*a7820*/  SHF.R.U32.HI R47, RZ, 0x8, R51 ;  /* 0x00000008ff2f7819 */ /* 0x000fe20000011633 */
[----:B------:R-:W-:Y:S01]  /*a7830*/  IMAD.X R9, R49, 0x1, R13, P2 ;  /* 0x0000000131097824 */ /* 0x000fe200010e060d */
[----:B------:R-:W-:Y:S02]  /*a7840*/  SHF.R.U32.HI R51, RZ, 0x8, R50 ;  /* 0x00000008ff337819 */ /* 0x000fe40000011632 */
[----:B------:R-:W-:-:S02]  /*a7850*/  LOP3.LUT R50, R52, 0xffff, RZ, 0xc0, !PT ;  /* 0x0000ffff34327812 */ /* 0x000fc400078ec0ff */
[----:B------:R-:W-:Y:S01]  /*a7860*/  LOP3.LUT R47, R47, 0xffff, RZ, 0xc0, !PT ;  /* 0x0000ffff2f2f7812 */ /* 0x000fe200078ec0ff */
[----:B------:R-:W-:Y:S01]  /*a7870*/  STL [R1+0x53d4], R226 ;  /* 0x0053d4e201007387 */ /* 0x000fe20000100800 */
[----:B------:R-:W-:-:S03]  /*a7880*/  LOP3.LUT R51, R51, 0xffff, RZ, 0xc0, !PT ;  /* 0x0000ffff33337812 */ /* 0x000fc600078ec0ff */
[----:B------:R0:W-:Y:S02]  /*a7890*/  STL.64 [R1+0x500], R8 ;  /* 0x0005000801007387 */ /* 0x0001e40000100a00 */
[----:B0-----:R-:W-:Y:S02]  /*a78a0*/  PRMT R8, R50, 0x3340, R47 ;  /* 0x0000334032087816 */ /* 0x001fe4000000002f */
[----:B------:R-:W-:-:S03]  /*a78b0*/  PRMT R47, R51, 0x3340, R0 ;  /* 0x00003340332f7816 */ /* 0x000fc60000000000 */
[----:B------:R0:W-:Y:S04]  /*a78c0*/  STL [R1+0x108], R8 ;  /* 0x0001080801007387 */ /* 0x0001e80000100800 */
[----:B------:R-:W4:Y:S01]  /*a78d0*/  LDL.LU R59, [R1+0x506c] ;  /* 0x00506c00013b7983 */ /* 0x000f220000300800 */
[----:B------:R-:W-:-:S03]  /*a78e0*/  LOP3.LUT R55, R54, 0xffff, RZ, 0xc0, !PT ;  /* 0x0000ffff36377812 */ /* 0x000fc600078ec0ff */
[----:B------:R-:W4:Y:S01]  /*a78f0*/  LDL.LU R58, [R1+0x4a0] ;  /* 0x0004a000013a7983 */ /* 0x000f220000300800 */
[----:B------:R-:W-:Y:S02]  /*a7900*/  LOP3.LUT R57, R53, 0xffff, RZ, 0xc0, !PT ;  /* 0x0000ffff35397812 */ /* 0x000fe400078ec0ff */
[----:B------:R-:W-:Y:S02]  /*a7910*/  LOP3.LUT R53, R139, 0xffff, RZ, 0xc0, !PT ;  /* 0x0000ffff8b357812 */ /* 0x000fe400078ec0ff */
[----:B------:R-:W-:Y:S02]  /*a7920*/  PRMT R50, R57, 0x3340, R0 ;  /* 0x0000334039327816 */ /* 0x000fe40000000000 */
[----:B------:R-:W-:-:S04]  /*a7930*/  PRMT R51, R55, 0x3340, R53 ;  /* 0x0000334037337816 */ /* 0x000fc80000000035 */
[----:B------:R-:W-:Y:S02]  /*a7940*/  PRMT R12, R51, 0x5410, R50 ;  /* 0x00005410330c7816 */ /* 0x000fe40000000032 */
[----:B--2---:R-:W-:Y:S02]  /*a7950*/  LOP3.LUT R54, R138, 0xffff, RZ, 0xc0, !PT ;  /* 0x0000ffff8a367812 */ /* 0x004fe400078ec0ff */
[----:B---3--:R-:W-:Y:S02]  /*a7960*/  LOP3.LUT R56, R137, 0xffff, RZ, 0xc0, !PT ;  /* 0x0000ffff89387812 */ /* 0x008fe400078ec0ff */
[----:B------:R-:W-:Y:S02]  /*a7970*/  LOP3.LUT R52, R136, 0xffff, RZ, 0xc0, !PT ;  /* 0x0000ffff88347812 */ /* 0x000fe400078ec0ff */
[----:B------:R-:W2:Y:S01]  /*a7980*/  LDL.LU R136, [R1+0x4dc4] ;  /* 0x004dc40001887983 */ /* 0x000ea20000300800 */
[----:B------:R-:W-:Y:S02]  /*a7990*/  PRMT R50, R56, 0x3340, R0 ;  /* 0x0000334038327816 */ /* 0x000fe40000000000 */
[----:B------:R-:W-:-:S04]  /*a79a0*/  PRMT R51, R54, 0x3340, R52 ;  /* 0x0000334036337816 */ /* 0x000fc80000000034 */
[----:B------:R-:W-:Y:S01]  /*a79b0*/  PRMT R19, R51, 0x5410, R50 ;  /* 0x0000541033137816 */ /* 0x000fe20000000032 */
[----:B------:R-:W-:Y:S04]  /*a79c0*/  STL [R1+0x53d8], R12 ;  /* 0x0053d80c01007387 */ /* 0x000fe80000100800 */
[----:B------:R-:W-:Y:S04]  /*a79d0*/  STL [R1+0x53dc], R19 ;  /* 0x0053dc1301007387 */ /* 0x000fe80000100800 */
[----:B------:R-:W3:Y:S04]  /*a79e0*/  LDL.LU R139, [R1+0x50b0] ;  /* 0x0050b000018b7983 */ /* 0x000ee80000300800 */
[----:B------:R-:W3:Y:S04]  /*a79f0*/  LDL.LU R138, [R1+0x4cd0] ;  /* 0x004cd000018a7983 */ /* 0x000ee80000300800 */
[----:B------:R-:W3:Y:S01]  /*a7a00*/  LDL.LU R137, [R1+0x4e68] ;  /* 0x004e680001897983 */ /* 0x000ee20000300800 */
[----:B0-----:R-:W-:-:S02]  /*a7a10*/  IADD3 R8, P2, R60, R0, RZ ;  /* 0x000000003c087210 */ /* 0x001fc40007f5e0ff */
[----:B------:R-:W-:Y:S02]  /*a7a20*/  SHF.R.U32.HI R51, RZ, 0x8, R55 ;  /* 0x00000008ff337819 */ /* 0x000fe40000011637 */
[----:B------:R-:W-:Y:S01]  /*a7a30*/  SHF.R.U32.HI R50, RZ, 0x8, R53 ;  /* 0x00000008ff327819 */ /* 0x000fe20000011635 */
[----:B------:R-:W-:Y:S01]  /*a7a40*/  IMAD.X R9, R49, 0x1, R7, P2 ;  /* 0x0000000131097824 */ /* 0x000fe200010e0607 */
[----:B------:R-:W-:Y:S02]  /*a7a50*/  LOP3.LUT R51, R51, 0xffff, RZ, 0xc0, !PT ;  /* 0x0000ffff33337812 */ /* 0x000fe400078ec0ff */
[----:B------:R-:W-:Y:S02]  /*a7a60*/  LOP3.LUT R50, R50, 0xffff, RZ, 0xc0, !PT ;  /* 0x0000ffff32327812 */ /* 0x000fe400078ec0ff */
[----:B------:R0:W-:Y:S01]  /*a7a70*/  STL.64 [R1+0x4f8], R8 ;  /* 0x0004f80801007387 */ /* 0x0001e20000100a00 */
[----:B------:R-:W-:Y:S02]  /*a7a80*/  SHF.R.U32.HI R53, RZ, 0x8, R54 ;  /* 0x00000008ff357819 */ /* 0x000fe40000011636 */
[----:B------:R-:W-:Y:S01]  /*a7a90*/  SHF.R.U32.HI R52, RZ, 0x8, R52 ;  /* 0x00000008ff347819 */ /* 0x000fe20000011634 */
[----:B------:R-:W3:Y:S01]  /*a7aa0*/  LDL.LU R64, [R1+0xd54] ;  /* 0x000d540001407983 */ /* 0x000ee20000300800 */
[----:B------:R-:W-:-:S02]  /*a7ab0*/  LOP3.LUT R53, R53, 0xffff, RZ, 0xc0, !PT ;  /* 0x0000ffff35357812 */ /* 0x000fc400078ec0ff */
[----:B0-----:R-:W-:Y:S02]  /*a7ac0*/  PRMT R8, R51, 0x3340, R50 ;  /* 0x0000334033087816 */ /* 0x001fe40000000032 */
[----:B------:R-:W-:-:S03]  /*a7ad0*/  LOP3.LUT R52, R52, 0xffff, RZ, 0xc0, !PT ;  /* 0x0000ffff34347812 */ /* 0x000fc600078ec0ff */
[----:B------:R0:W-:Y:S01]  /*a7ae0*/  STL [R1+0x104], R8 ;  /* 0x0001040801007387 */ /* 0x0001e20000100800 */
[----:B------:R-:W-:Y:S02]  /*a7af0*/  PRMT R10, R53, 0x3340, R52 ;  /* 0x00003340350a7816 */ /* 0x000fe40000000034 */
[----:B0-----:R-:W-:-:S03]  /*a7b00*/  IADD3 R8, P2, R60, R6, RZ ;  /* 0x000000063c087210 */ /* 0x001fc60007f5e0ff */
[----:B------:R-:W-:Y:S02]  /*a7b10*/  STL [R1+0x100], R10 ;  /* 0x0001000a01007387 */ /* 0x000fe40000100800 */
[----:B------:R-:W-:-:S05]  /*a7b20*/  IMAD.X R9, R49, 0x1, R5, P2 ;  /* 0x0000000131097824 */ /* 0x000fca00010e0605 */
[----:B------:R0:W-:Y:S02]  /*a7b30*/  STL.64 [R1+0x4f0], R8 ;  /* 0x0004f00801007387 */ /* 0x0001e40000100a00 */
[----:B0-----:R-:W-:-:S05]  /*a7b40*/  IADD3 R8, P2, R60, R4, RZ ;  /* 0x000000043c087210 */ /* 0x001fca0007f5e0ff */
[----:B------:R-:W-:-:S05]  /*a7b50*/  IMAD.X R9, R49, 0x1, R3, P2 ;  /* 0x0000000131097824 */ /* 0x000fca00010e0603 */
[----:B------:R0:W-:Y:S01]  /*a7b60*/  STL.64 [R1+0x4e8], R8 ;  /* 0x0004e80801007387 */ /* 0x0001e20000100a00 */
[----:B----4-:R-:W-:-:S03]  /*a7b70*/  LOP3.LUT R53, R59, 0xffff, RZ, 0xc0, !PT ;  /* 0x0000ffff3b357812 */ /* 0x010fc600078ec0ff */
[----:B------:R-:W4:Y:S01]  /*a7b80*/  LDL.LU R59, [R1+0x50b4] ;  /* 0x0050b400013b7983 */ /* 0x000f220000300800 */
[----:B------:R-:W-:-:S03]  /*a7b90*/  LOP3.LUT R135, R58, 0xffff, RZ, 0xc0, !PT ;  /* 0x0000ffff3a877812 */ /* 0x000fc600078ec0ff */
[----:B------:R-:W4:Y:S01]  /*a7ba0*/  LDL.LU R58, [R1+0x4ce0] ;  /* 0x004ce000013a7983 */ /* 0x000f220000300800 */
[----:B------:R-:W-:Y:S02]  /*a7bb0*/  PRMT R49, R135, 0x3340, R0 ;  /* 0x0000334087317816 */ /* 0x000fe40000000000 */
[----:B--2---:R-:W-:Y:S02]  /*a7bc0*/  LOP3.LUT R52, R136, 0xffff, RZ, 0xc0, !PT ;  /* 0x0000ffff88347812 */ /* 0x004fe400078ec0ff */
[----:B------:R-:W2:Y:S02]  /*a7bd0*/  LDL.LU R136, [R1+0x4e70] ;  /* 0x004e700001887983 */ /* 0x000ea40000300800 */
[----:B------:R-:W-:Y:S02]  /*a7be0*/  PRMT R50, R53, 0x3340, R52 ;  /* 0x0000334035327816 */ /* 0x000fe40000000034 */
[----:B------:R-:W-:Y:S02]  /*a7bf0*/  SHF.R.U32.HI R53, RZ, 0x8, R53 ;  /* 0x00000008ff357819 */ /* 0x000fe40000011635 */
[----:B------:R-:W-:-:S02]  /*a7c00*/  PRMT R229, R50, 0x5410, R49 ;  /* 0x0000541032e57816 */ /* 0x000fc40000000031 */
[----:B------:R-:W-:Y:S02]  /*a7c10*/  SHF.R.U32.HI R50, RZ, 0x8, R52 ;  /* 0x00000008ff327819 */ /* 0x000fe40000011634 */
[----:B------:R-:W-:Y:S02]  /*a7c20*/  LOP3.LUT R52, R53, 0xffff, RZ, 0xc0, !PT ;  /* 0x0000ffff35347812 */ /* 0x000fe400078ec0ff */
[----:B------:R-:W-:Y:S02]  /*a7c30*/  LOP3.LUT R50, R50, 0xffff, RZ, 0xc0, !PT ;  /* 0x0000ffff32327812 */ /* 0x000fe400078ec0ff */
[----:B---3--:R-:W-:Y:S02]  /*a7c40*/  LOP3.LUT R55, R139, 0xffff, RZ, 0xc0, !PT ;  /* 0x0000ffff8b377812 */ /* 0x008fe400078ec0ff */
[----:B------:R-:W-:Y:S02]  /*a7c50*/  LOP3.LUT R53, R138, 0xffff, RZ, 0xc0, !PT ;  /* 0x0000ffff8a357812 */ /* 0x000fe400078ec0ff */
[----:B------:R-:W-:-:S02]  /*a7c60*/  LOP3.LUT R54, R137, 0xffff, RZ, 0xc0, !PT ;  /* 0x0000ffff89367812 */ /* 0x000fc400078ec0ff */
[----:B0-----:R-:W-:Y:S02]  /*a7c70*/  PRMT R8, R52, 0x3340, R50 ;  /* 0x0000334034087816 */ /* 0x001fe40000000032 */
[----:B------:R-:W-:Y:S02]  /*a7c80*/  PRMT R50, R53, 0x3340, R0 ;  /* 0x0000334035327816 */ /* 0x000fe40000000000 */
[----:B------:R-:W-:Y:S01]  /*a7c90*/  PRMT R52, R55, 0x3340, R54 ;  /* 0x0000334037347816 */ /* 0x000fe20000000036 */
[----:B------:R-:W-:Y:S03]  /*a7ca0*/  STL [R1+0x53e0], R229 ;  /* 0x0053e0e501007387 */ /* 0x000fe60000100800 */
[----:B------:R-:W-:Y:S01]  /*a7cb0*/  PRMT R247, R52, 0x5410, R50 ;  /* 0x0000541034f77816 */ /* 0x000fe20000000032 */
[----:B------:R0:W-:Y:S04]  /*a7cc0*/  STL [R1+0x17c], R8 ;  /* 0x00017c0801007387 */ /* 0x0001e80000100800 */
        /* <DEDUP_REMOVED lines=12> */
[----:B------:R-:W-:Y:S02]  /*a7d90*/  SHF.R.U32.HI R51, RZ, 0x8, R56 ;  /* 0x00000008ff337819 */ /* 0x000fe40000011638 */
[----:B------:R-:W-:Y:S02]  /*a7da0*/  SHF.R.U32.HI R49, RZ, 0x8, R57 ;  /* 0x00000008ff317819 */ /* 0x000fe40000011639 */
[----:B------:R-:W-:Y:S01]  /*a7db0*/  LOP3.LUT R54, R54, 0xffff, RZ, 0xc0, !PT ;  /* 0x0000ffff36367812 */ /* 0x000fe200078ec0ff */
[----:B------:R0:W-:Y:S02]  /*a7dc0*/  STL.64 [R1+0x4e0], R8 ;  /* 0x0004e00801007387 */ /* 0x0001e40000100a00 */
[----:B0-----:R-:W-:Y:S02]  /*a7dd0*/  PRMT R8, R53, 0x3340, R50 ;  /* 0x0000334035087816 */ /* 0x001fe40000000032 */
[----:B------:R-:W-:-:S03]  /*a7de0*/  PRMT R50, R54, 0x3340, R0 ;  /* 0x0000334036327816 */ /* 0x000fc60000000000 */
[----:B------:R0:W-:Y:S01]  /*a7df0*/  STL [R1+0xf4], R8 ;  /* 0x0000f40801007387 */ /* 0x0001e20000100800 */
[----:B----4-:R-:W-:Y:S02]  /*a7e00*/  LOP3.LUT R57, R59, 0xffff, RZ, 0xc0, !PT ;  /* 0x0000ffff3b397812 */ /* 0x010fe400078ec0ff */
[----:B------:R-:W-:-:S04]  /*a7e10*/  LOP3.LUT R55, R58, 0xffff, RZ, 0xc0, !PT ;  /* 0x0000ffff3a377812 */ /* 0x000fc800078ec0ff */
[----:B------:R-:W-:Y:S02]  /*a7e20*/  PRMT R53, R55, 0x3340, R0 ;  /* 0x0000334037357816 */ /* 0x000fe40000000000 */
[----:B0-----:R-:W-:Y:S02]  /*a7e30*/  IADD3 R8, P2, R64, R0, RZ ;  /* 0x0000000040087210 */ /* 0x001fe40007f5e0ff */
[----:B------:R-:W-:-:S03]  /*a7e40*/  SHF.R.U32.HI R55, RZ, 0x8, R55 ;  /* 0x00000008ff377819 */ /* 0x000fc60000011637 */
[----:B------:R-:W-:Y:S01]  /*a7e50*/  IMAD.X R9, R52, 0x1, R7, P2 ;  /* 0x0000000134097824 */ /* 0x000fe200010e0607 */
[----:B------:R-:W-:Y:S02]  /*a7e60*/  LOP3.LUT R55, R55, 0xffff, RZ, 0xc0, !PT ;  /* 0x0000ffff37377812 */ /* 0x000fe400078ec0ff */
[----:B--2---:R-:W-:-:S04]  /*a7e70*/  LOP3.LUT R56, R136, 0xffff, RZ, 0xc0, !PT ;  /* 0x0000ffff88387812 */ /* 0x004fc800078ec0ff */
[----:B------:R-:W-:-:S04]  /*a7e80*/  PRMT R54, R57, 0x3340, R56 ;  /* 0x0000334039367816 */ /* 0x000fc80000000038 */
[----:B------:R-:W-:-:S05]  /*a7e90*/  PRMT R14, R54, 0x5410, R53 ;  /* 0x00005410360e7816 */ /* 0x000fca0000000035 */
[----:B------:R-:W-:Y:S04]  /*a7ea0*/  STL [R1+0x53e8], R14 ;  /* 0x0053e80e01007387 */ /* 0x000fe80000100800 */
[----:B------:R-:W2:Y:S04]  /*a7eb0*/  LDL.LU R63, [R1+0x507c] ;  /* 0x00507c00013f7983 */ /* 0x000ea80000300800 */
[----:B------:R-:W4:Y:S04]  /*a7ec0*/  LDL.LU R136, [R1+0x4a8] ;  /* 0x0004a80001887983 */ /* 0x000f280000300800 */
[----:B------:R-:W4:Y:S01]  /*a7ed0*/  LDL.LU R62, [R1+0x4df8] ;  /* 0x004df800013e7983 */ /* 0x000f220000300800 */
[----:B------:R-:W-:-:S02]  /*a7ee0*/  SHF.R.U32.HI R54, RZ, 0x8, R57 ;  /* 0x00000008ff367819 */ /* 0x000fc40000011639 */
[----:B------:R-:W-:Y:S02]  /*a7ef0*/  SHF.R.U32.HI R53, RZ, 0x8, R56 ;  /* 0x00000008ff357819 */ /* 0x000fe40000011638 */
[----:B------:R-:W-:Y:S02]  /*a7f00*/  LOP3.LUT R54, R54, 0xffff, RZ, 0xc0, !PT ;  /* 0x0000ffff36367812 */ /* 0x000fe400078ec0ff */
[----:B------:R-:W-:Y:S01]  /*a7f10*/  LOP3.LUT R53, R53, 0xffff, RZ, 0xc0, !PT ;  /* 0x0000ffff35357812 */ /* 0x000fe200078ec0ff */
[----:B------:R0:W-:Y:S01]  /*a7f20*/  STL.64 [R1+0x4d8], R8 ;  /* 0x0004d80801007387 */ /* 0x0001e20000100a00 */
[----:B---3--:R-:W-:Y:S02]  /*a7f30*/  LOP3.LUT R57, R139, 0xffff, RZ, 0xc0, !PT ;  /* 0x0000ffff8b397812 */ /* 0x008fe400078ec0ff */
[----:B------:R-:W-:Y:S02]  /*a7f40*/  LOP3.LUT R58, R138, 0xffff, RZ, 0xc0, !PT ;  /* 0x0000ffff8a3a7812 */ /* 0x000fe400078ec0ff */
[----:B0-----:R-:W-:-:S02]  /*a7f50*/  PRMT R8, R54, 0x3340, R53 ;  /* 0x0000334036087816 */ /* 0x001fc40000000035 */
[----:B------:R-:W-:Y:S02]  /*a7f60*/  LOP3.LUT R56, R137, 0xffff, RZ, 0xc0, !PT ;  /* 0x0000ffff89387812 */ /* 0x000fe400078ec0ff */
[--C-:B------:R-:W-:Y:S02]  /*a7f70*/  PRMT R54, R55, 0x3340, R0.reuse ;  /* 0x0000334037367816 */ /* 0x100fe40000000000 */
[----:B------:R-:W-:Y:S02]  /*a7f80*/  PRMT R53, R58, 0x3340, R0 ;  /* 0x000033403a357816 */ /* 0x000fe40000000000 */
[----:B------:R-:W-:Y:S01]  /*a7f90*/  PRMT R55, R57, 0x3340, R56 ;  /* 0x0000334039377816 */ /* 0x000fe20000000038 */
[----:B------:R0:W-:Y:S03]  /*a7fa0*/  STL [R1+0xf0], R8 ;  /* 0x0000f00801007387 */ /* 0x0001e60000100800 */
[----:B------:R-:W-:Y:S01]  /*a7fb0*/  PRMT R22, R55, 0x5410, R53 ;  /* 0x0000541037167816 */ /* 0x000fe20000000035 */
[----:B------:R-:W3:Y:S04]  /*a7fc0*/  LDL.LU R59, [R1+0x50c4] ;  /* 0x0050c400013b7983 */ /* 0x000ee80000300800 */
[----:B------:R-:W3:Y:S04]  /*a7fd0*/  LDL.LU R61, [R1+0x4d20] ;  /* 0x004d2000013d7983 */ /* 0x000ee80000300800 */
[----:B------:R-:W3:Y:S04]  /*a7fe0*/  LDL.LU R60, [R1+0x4e90] ;  /* 0x004e9000013c7983 */ /* 0x000ee80000300800 */
[----:B------:R-:W3:Y:S04]  /*a7ff0*/  LDL.LU R139, [R1+0x50c8] ;  /* 0x0050c800018b7983 */ /* 0x000ee80000300800 */
[----:B------:R-:W3:Y:S04]  /*a8000*/  LDL.LU R138, [R1+0x4d24] ;  /* 0x004d2400018a7983 */ /* 0x000ee80000300800 */
[----:B------:R-:W-:Y:S04]  /*a8010*/  STL [R1+0x53ec], R22 ;  /* 0x0053ec1601007387 */ /* 0x000fe80000100800 */
[----:B------:R-:W3:Y:S01]  /*a8020*/  LDL.LU R137, [R1+0x4e94] ;  /* 0x004e940001897983 */ /* 0x000ee20000300800 */
[----:B0-----:R-:W-:-:S05]  /*a8030*/  IADD3 R8, P2, R64, R6, RZ ;  /* 0x0000000640087210 */ /* 0x001fca0007f5e0ff */
[----:B------:R-:W-:-:S05]  /*a8040*/  IMAD.X R9, R52, 0x1, R5, P2 ;  /* 0x0000000134097824 */ /* 0x000fca00010e0605 */
[----:B------:R0:W-:Y:S01]  /*a8050*/  STL.64 [R1+0x4d0], R8 ;  /* 0x0004d00801007387 */ /* 0x0001e20000100a00 */
[----:B------:R-:W-:-:S03]  /*a8060*/  SHF.R.U32.HI R53, RZ, 0x8, R57 ;  /* 0x00000008ff357819 */ /* 0x000fc60000011639 */
[----:B------:R-:W3:Y:S01]  /*a8070*/  LDL.LU R66, [R1+0xd58] ;  /* 0x000d580001427983 */ /* 0x000ee20000300800 */
        /* <DEDUP_REMOVED lines=8> */
[----:B--2---:R-:W-:Y:S02]  /*a8100*/  LOP3.LUT R56, R63, 0xffff, RZ, 0xc0, !PT ;  /* 0x0000ffff3f387812 */ /* 0x004fe400078ec0ff */
[----:B----4-:R-:W-:Y:S02]  /*a8110*/  LOP3.LUT R136, R136, 0xffff, RZ, 0xc0, !PT ;  /* 0x0000ffff88887812 */ /* 0x010fe400078ec0ff */
[----:B------:R-:W-:Y:S02]  /*a8120*/  LOP3.LUT R55, R62, 0xffff, RZ, 0xc0, !PT ;  /* 0x0000ffff3e377812 */ /* 0x000fe400078ec0ff */
[----:B------:R-:W-:Y:S02]  /*a8130*/  PRMT R52, R136, 0x3340, R0 ;  /* 0x0000334088347816 */ /* 0x000fe40000000000 */
[----:B------:R-:W-:Y:S02]  /*a8140*/  PRMT R53, R56, 0x3340, R55 ;  /* 0x0000334038357816 */ /* 0x000fe40000000037 */
[----:B------:R-:W-:-:S02]  /*a8150*/  SHF.R.U32.HI R56, RZ, 0x8, R56 ;  /* 0x00000008ff387819 */ /* 0x000fc40000011638 */
[----:B------:R-:W-:Y:S02]  /*a8160*/  PRMT R243, R53, 0x5410, R52 ;  /* 0x0000541035f37816 */ /* 0x000fe40000000034 */
[----:B------:R-:W-:Y:S02]  /*a8170*/  SHF.R.U32.HI R52, RZ, 0x8, R55 ;  /* 0x00000008ff347819 */ /* 0x000fe40000011637 */
[----:B------:R-:W-:Y:S02]  /*a8180*/  LOP3.LUT R55, R56, 0xffff, RZ, 0xc0, !PT ;  /* 0x0000ffff38377812 */ /* 0x000fe400078ec0ff */
[----:B------:R-:W-:-:S04]  /*a8190*/  LOP3.LUT R52, R52, 0xffff, RZ, 0xc0, !PT ;  /* 0x0000ffff34347812 */ /* 0x000fc800078ec0ff */
[----:B0-----:R-:W-:Y:S01]  /*a81a0*/  PRMT R8, R55, 0x3340, R52 ;  /* 0x0000334037087816 */ /* 0x001fe20000000034 */
[----:B------:R-:W-:Y:S01]  /*a81b0*/  STL [R1+0x53f0], R243 ;  /* 0x0053f0f301007387 */ /* 0x000fe20000100800 */
[----:B------:R-:W-:-:S03]  /*a81c0*/  SHF.R.U32.HI R53, RZ, 0x8, R58 ;  /* 0x00000008ff357819 */ /* 0x000fc6000001163a */
[----:B------:R0:W-:Y:S01]  /*a81d0*/  STL [R1+0x16c], R8 ;  /* 0x00016c0801007387 */ /* 0x0001e20000100800 */
[----:B---3--:R-:W-:Y:S02]  /*a81e0*/  LOP3.LUT R57, R60, 0xffff, RZ, 0xc0, !PT ;  /* 0x0000ffff3c397812 */ /* 0x008fe400078ec0ff */
[----:B------:R-:W-:Y:S02]  /*a81f0*/  LOP3.LUT R58, R139, 0xffff, RZ, 0xc0, !PT ;  /* 0x0000ffff8b3a7812 */ /* 0x000fe400078ec0ff */
[----:B------:R-:W2:Y:S01]  /*a8200*/  LDL.LU R139, [R1+0x5084] ;  /* 0x00508400018b7983 */ /* 0x000ea20000300800 */
[----:B------:R-:W-:-:S03]  /*a8210*/  LOP3.LUT R60, R138, 0xffff, RZ, 0xc0, !PT ;  /* 0x0000ffff8a3c7812 */ /* 0x000fc600078ec0ff */
[----:B------:R-:W3:Y:S01]  /*a8220*/  LDL.LU R138, [R1+0x4ac] ;  /* 0x0004ac00018a7983 */ /* 0x000ee20000300800 */
[----:B------:R-:W-:-:S03]  /*a8230*/  LOP3.LUT R56, R137, 0xffff, RZ, 0xc0, !PT ;  /* 0x0000ffff89387812 */ /* 0x000fc600078ec0ff */
[----:B------:R-:W4:Y:S01]  /*a8240*/  LDL.LU R137, [R1+0x4e0c] ;  /* 0x004e0c0001897983 */ /* 0x000f220000300800 */
[----:B------:R-:W-:Y:S02]  /*a8250*/  LOP3.LUT R59, R59, 0xffff, RZ, 0xc0, !PT ;  /* 0x0000ffff3b3b7812 */ /* 0x000fe400078ec0ff */
[----:B------:R-:W-:Y:S02]  /*a8260*/  LOP3.LUT R61, R61, 0xffff, RZ, 0xc0, !PT ;  /* 0x0000ffff3d3d7812 */ /* 0x000fe400078ec0ff */
[----:B------:R-:W-:Y:S02]  /*a8270*/  PRMT R55, R59, 0x3340, R57 ;  /* 0x000033403b377816 */ /* 0x000fe40000000039 */
[----:B------:R-:W-:-:S04]  /*a8280*/  PRMT R52, R61, 0x3340, R0 ;  /* 0x000033403d347816 */ /* 0x000fc80000000000 */
[----:B------:R-:W-:Y:S02]  /*a8290*/  PRMT R223, R55, 0x5410, R52 ;  /* 0x0000541037df7816 */ /* 0x000fe40000000034 */
[----:B------:R-:W-:Y:S02]  /*a82a0*/  PRMT R52, R60, 0x3340, R0 ;  /* 0x000033403c347816 */ /* 0x000fe40000000000 */
[----:B------:R-:W-:Y:S02]  /*a82b0*/  PRMT R55, R58, 0x3340, R56 ;  /* 0x000033403a377816 */ /* 0x000fe40000000038 */
[----:B0-----:R-:W-:Y:S02]  /*a82c0*/  IADD3 R8, P2, R66, R2, RZ ;  /* 0x0000000242087210 */ /* 0x001fe40007f5e0ff */
[----:B------:R-:W-:Y:S02]  /*a82d0*/  PRMT R21, R55, 0x5410, R52 ;  /* 0x0000541037157816 */ /* 0x000fe40000000034 */
[----:B------:R-:W-:-:S02]  /*a82e0*/  SHF.R.S32.HI R55, RZ, 0x1f, R66 ;  /* 0x0000001fff377819 */ /* 0x000fc40000011442 */
[----:B------:R-:W-:Y:S02]  /*a82f0*/  SHF.R.U32.HI R58, RZ, 0x8, R58 ;  /* 0x00000008ff3a7819 */ /* 0x000fe4000001163a */
[----:B------:R-:W-:Y:S01]  /*a8300*/  SHF.R.U32.HI R52, RZ, 0x8, R56 ;  /* 0x00000008ff347819 */ /* 0x000fe20000011638 */
[----:B------:R-:W-:Y:S01]  /*a8310*/  IMAD.X R9, R55, 0x1, R13, P2 ;  /* 0x0000000137097824 */ /* 0x000fe200010e060d */
[----:B------:R-:W-:Y:S02]  /*a8320*/  SHF.R.U32.HI R59, RZ, 0x8, R59 ;  /* 0x00000008ff3b7819 */ /* 0x000fe4000001163b */
[----:B------:R-:W-:Y:S01]  /*a8330*/  SHF.R.U32.HI R57, RZ, 0x8, R57 ;  /* 0x00000008ff397819 */ /* 0x000fe20000011639 */
[----:B------:R-:W-:Y:S01]  /*a8340*/  STL [R1+0x53f4], R223 ;  /* 0x0053f4df01007387 */ /* 0x000fe20000100800 */
[----:B------:R-:W-:Y:S02]  /*a8350*/  LOP3.LUT R56, R58, 0xffff, RZ, 0xc0, !PT ;  /* 0x0000ffff3a387812 */ /* 0x000fe400078ec0ff */
[----:B------:R-:W-:Y:S01]  /*a8360*/  LOP3.LUT R52, R52, 0xffff, RZ, 0xc0, !PT ;  /* 0x0000ffff34347812 */ /* 0x000fe200078ec0ff */
[----:B------:R-:W-:Y:S01]  /*a8370*/  STL [R1+0x53f8], R21 ;  /* 0x0053f81501007387 */ /* 0x000fe20000100800 */
[----:B------:R-:W-:-:S02]  /*a8380*/  LOP3.LUT R58, R59, 0xffff, RZ, 0xc0, !PT ;  /* 0x0000ffff3b3a7812 */ /* 0x000fc400078ec0ff */
[----:B------:R-:W-:Y:S01]  /*a8390*/  LOP3.LUT R57, R57, 0xffff, RZ, 0xc0, !PT ;  /* 0x0000ffff39397812 */ /* 0x000fe200078ec0ff */
[----:B------:R0:W-:Y:S04]  /*a83a0*/  STL.64 [R1+0x4c0], R8 ;  /* 0x0004c00801007387 */ /* 0x0001e80000100a00 */
[----:B------:R-:W3:Y:S01]  /*a83b0*/  LDL.LU R65, [R1+0x5088] ;  /* 0x0050880001417983 */ /* 0x000ee20000300800 */
[----:B0-----:R-:W-:Y:S02]  /*a83c0*/  PRMT R9, R56, 0x3340, R52 ;  /* 0x0000334038097816 */ /* 0x001fe40000000034 */
[----:B------:R-:W-:-:S03]  /*a83d0*/  PRMT R8, R58, 0x3340, R57 ;  /* 0x000033403a087816 */ /* 0x000fc60000000039 */
[----:B------:R-:W-:Y:S04]  /*a83e0*/  STL [R1+0xe8], R9 ;  /* 0x0000e80901007387 */ /* 0x000fe80000100800 */
[----:B------:R-:W3:Y:S04]  /*a83f0*/  LDL.LU R62, [R1+0x4640] ;  /* 0x00464000013e7983 */ /* 0x000ee80000300800 */
[----:B------:R0:W-:Y:S04]  /*a8400*/  STL [R1+0xe4], R8 ;  /* 0x0000e40801007387 */ /* 0x0001e80000100800 */
[----:B------:R-:W3:Y:S01]  /*a8410*/  LDL.LU R64, [R1+0x4e18] ;  /* 0x004e180001407983 */ /* 0x000ee20000300800 */
[----:B0-----:R-:W-:-:S05]  /*a8420*/  IADD3 R8, P2, R66, R0, RZ ;  /* 0x0000000042087210 */ /* 0x001fca0007f5e0ff */
[----:B------:R-:W-:Y:S01]  /*a8430*/  IMAD.X R9, R55, 0x1, R7, P2 ;  /* 0x0000000137097824 */ /* 0x000fe200010e0607 */
[----:B------:R-:W-:-:S04]  /*a8440*/  SHF.R.U32.HI R58, RZ, 0x8, R60 ;  /* 0x00000008ff3a7819 */ /* 0x000fc8000001163c */
[----:B------:R0:W-:Y:S04]  /*a8450*/  STL.64 [R1+0x4b8], R8 ;  /* 0x0004b80801007387 */ /* 0x0001e80000100a00 */
[----:B------:R-:W3:Y:S01]  /*a8460*/  LDL.LU R63, [R1+0x50d4] ;  /* 0x0050d400013f7983 */ /* 0x000ee20000300800 */
[----:B--2---:R-:W-:-:S03]  /*a8470*/  LOP3.LUT R60, R139, 0xffff, RZ, 0xc0, !PT ;  /* 0x0000ffff8b3c7812 */ /* 0x004fc600078ec0ff */
[----:B------:R-:W2:Y:S01]  /*a8480*/  LDL.LU R139, [R1+0x4d68] ;  /* 0x004d6800018b7983 */ /* 0x000ea20000300800 */
[----:B----4-:R-:W-:-:S03]  /*a8490*/  LOP3.LUT R59, R137, 0xffff, RZ, 0xc0, !PT ;  /* 0x0000ffff893b7812 */ /* 0x010fc600078ec0ff */
[----:B------:R-:W4:Y:S01]  /*a84a0*/  LDL.LU R137, [R1+0x4eac] ;  /* 0x004eac0001897983 */ /* 0x000f220000300800 */
[----:B------:R-:W-:Y:S02]  /*a84b0*/  SHF.R.U32.HI R52, RZ, 0x8, R61 ;  /* 0x00000008ff347819 */ /* 0x000fe4000001163d */
[----:B---3--:R-:W-:Y:S02]  /*a84c0*/  LOP3.LUT R61, R138, 0xffff, RZ, 0xc0, !PT ;  /* 0x0000ffff8a3d7812 */ /* 0x008fe400078ec0ff */
        /* <DEDUP_REMOVED lines=16> */
[----:B0-----:R-:W-:Y:S02]  /*a85d0*/  PRMT R8, R56, 0x3340, R55 ;  /* 0x0000334038087816 */ /* 0x001fe40000000037 */
[----:B------:R-:W-:-:S03]  /*a85e0*/  LOP3.LUT R62, R62, 0xffff, RZ, 0xc0, !PT ;  /* 0x0000ffff3e3e7812 */ /* 0x000fc600078ec0ff */
[----:B------:R0:W-:Y:S04]  /*a85f0*/  STL [R1+0xe0], R8 ;  /* 0x0000e00801007387 */ /* 0x0001e80000100800 */
[----:B------:R-:W3:Y:S01]  /*a8600*/  LDL.LU R67, [R1+0x50d8] ;  /* 0x0050d80001437983 */ /* 0x000ee20000300800 */
[----:B------:R-:W-:-:S03]  /*a8610*/  LOP3.LUT R57, R64, 0xffff, RZ, 0xc0, !PT ;  /* 0x0000ffff40397812 */ /* 0x000fc600078ec0ff */
[----:B------:R-:W3:Y:S01]  /*a8620*/  LDL.LU R65, [R1+0x4d74] ;  /* 0x004d740001417983 */ /* 0x000ee20000300800 */
[----:B------:R-:W-:-:S03]  /*a8630*/  PRMT R55, R62, 0x3340, R0 ;  /* 0x000033403e377816 */ /* 0x000fc60000000000 */
[----:B------:R-:W3:Y:S01]  /*a8640*/  LDL.LU R66, [R1+0x4eb4] ;  /* 0x004eb40001427983 */ /* 0x000ee20000300800 */
        /* <DEDUP_REMOVED lines=8> */
[----:B------:R-:W-:Y:S02]  /*a86d0*/  LOP3.LUT R61, R63, 0xffff, RZ, 0xc0, !PT ;  /* 0x0000ffff3f3d7812 */ /* 0x000fe400078ec0ff */
[----:B0-----:R-:W-:Y:S01]  /*a86e0*/  PRMT R8, R56, 0x3340, R55 ;  /* 0x0000334038087816 */ /* 0x001fe20000000037 */
[----:B------:R-:W-:Y:S04]  /*a86f0*/  STL [R1+0x541c], R241 ;  /* 0x00541cf101007387 */ /* 0x000fe80000100800 */
[----:B------:R0:W-:Y:S01]  /*a8700*/  STL [R1+0xd4], R8 ;  /* 0x0000d40801007387 */ /* 0x0001e20000100800 */
[----:B--2---:R-:W-:-:S04]  /*a8710*/  LOP3.LUT R63, R139, 0xffff, RZ, 0xc0, !PT ;  /* 0x0000ffff8b3f7812 */ /* 0x004fc800078ec0ff */
[----:B------:R-:W-:Y:S02]  /*a8720*/  PRMT R55, R63, 0x3340, R0 ;  /* 0x000033403f377816 */ /* 0x000fe40000000000 */
[----:B----4-:R-:W-:Y:S02]  /*a8730*/  LOP3.LUT R60, R137, 0xffff, RZ, 0xc0, !PT ;  /* 0x0000ffff893c7812 */ /* 0x010fe400078ec0ff */
[----:B------:R-:W2:Y:S02]  /*a8740*/  LDL.LU R137, [R1+0x5094] ;  /* 0x0050940001897983 */ /* 0x000ea40000300800 */
[----:B------:R-:W-:-:S04]  /*a8750*/  PRMT R56, R61, 0x3340, R60 ;  /* 0x000033403d387816 */ /* 0x000fc8000000003c */
[----:B------:R-:W-:-:S05]  /*a8760*/  PRMT R11, R56, 0x5410, R55 ;  /* 0x00005410380b7816 */ /* 0x000fca0000000037 */
[----:B------:R-:W-:Y:S04]  /*a8770*/  STL [R1+0x5420], R11 ;  /* 0x0054200b01007387 */ /* 0x000fe80000100800 */
[----:B------:R-:W4:Y:S04]  /*a8780*/  LDL.LU R64, [R1+0x4650] ;  /* 0x0046500001407983 */ /* 0x000f280000300800 */
[----:B------:R-:W4:Y:S01]  /*a8790*/  LDL.LU R139, [R1+0x4e2c] ;  /* 0x004e2c00018b7983 */ /* 0x000f220000300800 */
[----:B---3--:R-:W-:Y:S02]  /*a87a0*/  SHF.R.S32.HI R59, RZ, 0x1f, R138 ;  /* 0x0000001fff3b7819 */ /* 0x008fe4000001148a */
[----:B0-----:R-:W-:-:S02]  /*a87b0*/  IADD3 R8, P2, R138, R2, RZ ;  /* 0x000000028a087210 */ /* 0x001fc40007f5e0ff */
[----:B------:R-:W-:Y:S02]  /*a87c0*/  SHF.R.U32.HI R61, RZ, 0x8, R61 ;  /* 0x00000008ff3d7819 */ /* 0x000fe4000001163d */
[----:B------:R-:W-:Y:S01]  /*a87d0*/  SHF.R.U32.HI R55, RZ, 0x8, R60 ;  /* 0x00000008ff377819 */ /* 0x000fe2000001163c */
[----:B------:R-:W-:Y:S01]  /*a87e0*/  IMAD.X R9, R59, 0x1, R13, P2 ;  /* 0x000000013b097824 */ /* 0x000fe200010e060d */
[----:B------:R-:W-:Y:S02]  /*a87f0*/  LOP3.LUT R60, R61, 0xffff, RZ, 0xc0, !PT ;  /* 0x0000ffff3d3c7812 */ /* 0x000fe400078ec0ff */
[----:B------:R-:W-:Y:S02]  /*a8800*/  LOP3.LUT R55, R55, 0xffff, RZ, 0xc0, !PT ;  /* 0x0000ffff37377812 */ /* 0x000fe400078ec0ff */
[----:B------:R-:W-:Y:S01]  /*a8810*/  SHF.R.U32.HI R56, RZ, 0x8, R62 ;  /* 0x00000008ff387819 */ /* 0x000fe2000001163e */
[----:B------:R0:W-:Y:S01]  /*a8820*/  STL.64 [R1+0x4a0], R8 ;  /* 0x0004a00801007387 */ /* 0x0001e20000100a00 */
[----:B------:R-:W-:-:S02]  /*a8830*/  IADD3 R10, P2, R138, R0, RZ ;  /* 0x000000008a0a7210 */ /* 0x000fc40007f5e0ff */
[----:B0-----:R-:W-:-:S05]  /*a8840*/  PRMT R8, R60, 0x3340, R55 ;  /* 0x000033403c087816 */ /* 0x001fca0000000037 */
[----:B------:R0:W-:Y:S01]  /*a8850*/  STL [R1+0xcc], R8 ;  /* 0x0000cc0801007387 */ /* 0x0001e20000100800 */
[----:B------:R-:W-:Y:S02]  /*a8860*/  LOP3.LUT R62, R67, 0xffff, RZ, 0xc0, !PT ;  /* 0x0000ffff433e7812 */ /* 0x000fe400078ec0ff */
[----:B------:R-:W-:Y:S02]  /*a8870*/  LOP3.LUT R65, R65, 0xffff, RZ, 0xc0, !PT ;  /* 0x0000ffff41417812 */ /* 0x000fe400078ec0ff */
[----:B------:R-:W-:Y:S02]  /*a8880*/  LOP3.LUT R61, R66, 0xffff, RZ, 0xc0, !PT ;  /* 0x0000ffff423d7812 */ /* 0x000fe400078ec0ff */
[----:B------:R-:W-:Y:S02]  /*a8890*/  PRMT R55, R65, 0x3340, R0 ;  /* 0x0000334041377816 */ /* 0x000fe40000000000 */
[----:B------:R-:W-:Y:S02]  /*a88a0*/  PRMT R60, R62, 0x3340, R61 ;  /* 0x000033403e3c7816 */ /* 0x000fe4000000003d */
[----:B------:R-:W-:-:S02]  /*a88b0*/  SHF.R.U32.HI R62, RZ, 0x8, R62 ;  /* 0x00000008ff3e7819 */ /* 0x000fc4000001163e */
[----:B0-----:R-:W-:Y:S02]  /*a88c0*/  PRMT R8, R60, 0x5410, R55 ;  /* 0x000054103c087816 */ /* 0x001fe40000000037 */
[----:B------:R-:W-:Y:S02]  /*a88d0*/  SHF.R.U32.HI R60, RZ, 0x8, R61 ;  /* 0x00000008ff3c7819 */ /* 0x000fe4000001163d */
[----:B------:R-:W-:Y:S02]  /*a88e0*/  LOP3.LUT R61, R62, 0xffff, RZ, 0xc0, !PT ;  /* 0x0000ffff3e3d7812 */ /* 0x000fe400078ec0ff */
[----:B------:R-:W-:Y:S01]  /*a88f0*/  LOP3.LUT R60, R60, 0xffff, RZ, 0xc0, !PT ;  /* 0x0000ffff3c3c7812 */ /* 0x000fe200078ec0ff */
[----:B------:R-:W-:Y:S01]  /*a8900*/  IMAD.X R11, R59, 0x1, R7, P2 ;  /* 0x000000013b0b7824 */ /* 0x000fe200010e0607 */
[----:B------:R0:W-:Y:S01]  /*a8910*/  STL [R1+0x5428], R8 ;  /* 0x0054280801007387 */ /* 0x0001e20000100800 */
[----:B------:R-:W-:-:S03]  /*a8920*/  SHF.R.U32.HI R55, RZ, 0x8, R63 ;  /* 0x00000008ff377819 */ /* 0x000fc6000001163f */
[----:B------:R-:W-:Y:S04]  /*a8930*/  STL.64 [R1+0x408], R10 ;  /* 0x0004080a01007387 */ /* 0x000fe80000100a00 */
[----:B------:R-:W3:Y:S01]  /*a8940*/  LDL.LU R66, [R1+0x5098] ;  /* 0x0050980001427983 */ /* 0x000ee20000300800 */
[----:B0-----:R-:W-:-:S05]  /*a8950*/  PRMT R8, R61, 0x3340, R60 ;  /* 0x000033403d087816 */ /* 0x001fca000000003c */
[----:B------:R0:W-:Y:S02]  /*a8960*/  STL [R1+0xdc], R8 ;  /* 0x0000dc0801007387 */ /* 0x0001e40000100800 */
[----:B0-----:R-:W-:-:S05]  /*a8970*/  IADD3 R8, P2, R138, R6, RZ ;  /* 0x000000068a087210 */ /* 0x001fca0007f5e0ff */
[----:B------:R-:W-:Y:S01]  /*a8980*/  IMAD.X R9, R59, 0x1, R5, P2 ;  /* 0x000000013b097824 */ /* 0x000fe200010e0605 */
[----:B--2---:R-:W-:Y:S02]  /*a8990*/  LOP3.LUT R63, R137, 0xffff, RZ, 0xc0, !PT ;  /* 0x0000ffff893f7812 */ /* 0x004fe400078ec0ff */
[----:B------:R-:W2:Y:S04]  /*a89a0*/  LDL.LU R137, [R1+0x465c] ;  /* 0x00465c0001897983 */ /* 0x000ea80000300800 */
[----:B------:R-:W2:Y:S04]  /*a89b0*/  LDL.LU R71, [R1+0x4e34] ;  /* 0x004e340001477983 */ /* 0x000ea80000300800 */
[----:B------:R-:W2:Y:S04]  /*a89c0*/  LDL.LU R70, [R1+0x50dc] ;  /* 0x0050dc0001467983 */ /* 0x000ea80000300800 */
[----:B------:R-:W2:Y:S01]  /*a89d0*/  LDL.LU R67, [R1+0x4da4] ;  /* 0x004da40001437983 */ /* 0x000ea20000300800 */
[----:B----4-:R-:W-:-:S03]  /*a89e0*/  LOP3.LUT R64, R64, 0xffff, RZ, 0xc0, !PT ;  /* 0x0000ffff40407812 */ /* 0x010fc600078ec0ff */
[----:B------:R-:W4:Y:S01]  /*a89f0*/  LDL.LU R69, [R1+0x4ec8] ;  /* 0x004ec80001457983 */ /* 0x000f220000300800 */
[----:B------:R-:W-:Y:S02]  /*a8a00*/  LOP3.LUT R62, R139, 0xffff, RZ, 0xc0, !PT ;  /* 0x0000ffff8b3e7812 */ /* 0x000fe400078ec0ff */
[----:B------:R-:W-:Y:S01]  /*a8a10*/  PRMT R60, R64, 0x3340, R0 ;  /* 0x00003340403c7816 */ /* 0x000fe20000000000 */
[----:B------:R-:W4:Y:S01]  /*a8a20*/  LDL.LU R73, [R1+0xd60] ;  /* 0x000d600001497983 */ /* 0x000f220000300800 */
[----:B------:R-:W-:-:S04]  /*a8a30*/  PRMT R61, R63, 0x3340, R62 ;  /* 0x000033403f3d7816 */ /* 0x000fc8000000003e */
[----:B------:R-:W-:-:S05]  /*a8a40*/  PRMT R252, R61, 0x5410, R60 ;  /* 0x000054103dfc7816 */ /* 0x000fca000000003c */
[----:B------:R-:W-:Y:S04]  /*a8a50*/  STL [R1+0x542c], R252 ;  /* 0x00542cfc01007387 */ /* 0x000fe80000100800 */
[----:B------:R0:W-:Y:S01]  /*a8a60*/  STL.64 [R1+0x3f8], R8 ;  /* 0x0003f80801007387 */ /* 0x0001e20000100a00 */
[----:B------:R-:W-:Y:S02]  /*a8a70*/  SHF.R.U32.HI R60, RZ, 0x8, R63 ;  /* 0x00000008ff3c7819 */ /* 0x000fe4000001163f */
[----:B0-----:R-:W-:-:S05]  /*a8a80*/  IADD3 R8, P2, R138, R4, RZ ;  /* 0x000000048a087210 */ /* 0x001fca0007f5e0ff */
[----:B------:R-:W-:Y:S01]  /*a8a90*/  IMAD.X R9, R59, 0x1, R3, P2 ;  /* 0x000000013b097824 */ /* 0x000fe200010e0603 */
[----:B------:R-:W-:-:S04]  /*a8aa0*/  SHF.R.U32.HI R59, RZ, 0x8, R62 ;  /* 0x00000008ff3b7819 */ /* 0x000fc8000001163e */
[----:B------:R0:W-:Y:S01]  /*a8ab0*/  STL.64 [R1+0x3f0], R8 ;  /* 0x0003f00801007387 */ /* 0x0001e20000100a00 */
[----:B------:R-:W-:-:S03]  /*a8ac0*/  LOP3.LUT R60, R60, 0xffff, RZ, 0xc0, !PT ;  /* 0x0000ffff3c3c7812 */ /* 0x000fc600078ec0ff */
[----:B------:R-:W4:Y:S01]  /*a8ad0*/  LDL.LU R68, [R1+0x50a4] ;  /* 0x0050a40001447983 */ /* 0x000f220000300800 */
[----:B------:R-:W-:-:S03]  /*a8ae0*/  LOP3.LUT R59, R59, 0xffff, RZ, 0xc0, !PT ;  /* 0x0000ffff3b3b7812 */ /* 0x000fc600078ec0ff */
[----:B------:R-:W4:Y:S01]  /*a8af0*/  LDL.LU R139, [R1+0x4664] ;  /* 0x00466400018b7983 */ /* 0x000f220000300800 */
[----:B0-----:R-:W-:-:S05]  /*a8b00*/  PRMT R8, R60, 0x3340, R59 ;  /* 0x000033403c087816 */ /* 0x001fca000000003b */
[----:B------:R0:W-:Y:S04]  /*a8b10*/  STL [R1+0xc8], R8 ;  /* 0x0000c80801007387 */ /* 0x0001e80000100800 */
[----:B------:R-:W4:Y:S01]  /*a8b20*/  LDL.LU R138, [R1+0x4e40] ;  /* 0x004e4000018a7983 */ /* 0x000f220000300800 */
[----:B------:R-:W-:Y:S02]  /*a8b30*/  SHF.R.U32.HI R61, RZ, 0x8, R64 ;  /* 0x00000008ff3d7819 */ /* 0x000fe40000011640 */
[----:B------:R-:W-:Y:S02]  /*a8b40*/  SHF.R.U32.HI R59, RZ, 0x8, R65 ;  /* 0x00000008ff3b7819 */ /* 0x000fe40000011641 */
[----:B---3--:R-:W-:Y:S02]  /*a8b50*/  LOP3.LUT R66, R66, 0xffff, RZ, 0xc0, !PT ;  /* 0x0000ffff42427812 */ /* 0x008fe400078ec0ff */
[----:B--2---:R-:W-:-:S02]  /*a8b60*/  LOP3.LUT R137, R137, 0xffff, RZ, 0xc0, !PT ;  /* 0x0000ffff89897812 */ /* 0x004fc400078ec0ff */
[----:B------:R-:W-:Y:S02]  /*a8b70*/  LOP3.LUT R63, R71, 0xffff, RZ, 0xc0, !PT ;  /* 0x0000ffff473f7812 */ /* 0x000fe400078ec0ff */
[----:B------:R-:W-:Y:S02]  /*a8b80*/  PRMT R60, R137, 0x3340, R0 ;  /* 0x00003340893c7816 */ /* 0x000fe40000000000 */
[----:B------:R-:W-:Y:S02]  /*a8b90*/  PRMT R62, R66, 0x3340, R63 ;  /* 0x00003340423e7816 */ /* 0x000fe4000000003f */
[----:B------:R-:W-:Y:S02]  /*a8ba0*/  LOP3.LUT R65, R70, 0xffff, RZ, 0xc0, !PT ;  /* 0x0000ffff46417812 */ /* 0x000fe400078ec0ff */
[----:B------:R-:W-:Y:S02]  /*a8bb0*/  LOP3.LUT R67, R67, 0xffff, RZ, 0xc0, !PT ;  /* 0x0000ffff43437812 */ /* 0x000fe400078ec0ff */
[----:B----4-:R-:W-:-:S02]  /*a8bc0*/  LOP3.LUT R64, R69, 0xffff, RZ, 0xc0, !PT ;  /* 0x0000ffff45407812 */ /* 0x010fc400078ec0ff */
[----:B------:R-:W-:Y:S02]  /*a8bd0*/  PRMT R250, R62, 0x5410, R60 ;  /* 0x000054103efa7816 */ /* 0x000fe4000000003c */
[----:B------:R-:W-:Y:S02]  /*a8be0*/  PRMT R60, R67, 0x3340, R0 ;  /* 0x00003340433c7816 */ /* 0x000fe40000000000 */
[----:B------:R-:W-:Y:S02]  /*a8bf0*/  PRMT R62, R65, 0x3340, R64 ;  /* 0x00003340413e7816 */ /* 0x000fe40000000040 */
[----:B0-----:R-:W-:Y:S02]  /*a8c00*/  IADD3 R8, P2, R73, R2, RZ ;  /* 0x0000000249087210 */ /* 0x001fe40007f5e0ff */
[----:B------:R-:W-:Y:S02]  /*a8c10*/  PRMT R242, R62, 0x5410, R60 ;  /* 0x000054103ef27816 */ /* 0x000fe4000000003c */
[----:B------:R-:W-:-:S02]  /*a8c20*/  SHF.R.S32.HI R62, RZ, 0x1f, R73 ;  /* 0x0000001fff3e7819 */ /* 0x000fc40000011449 */
[----:B------:R-:W-:Y:S02]  /*a8c30*/  SHF.R.U32.HI R66, RZ, 0x8, R66 ;  /* 0x00000008ff427819 */ /* 0x000fe40000011642 */
[----:B------:R-:W-:Y:S02]  /*a8c40*/  SHF.R.U32.HI R60, RZ, 0x8, R63 ;  /* 0x00000008ff3c7819 */ /* 0x000fe4000001163f */
[----:B------:R-:W-:Y:S02]  /*a8c50*/  SHF.R.U32.HI R65, RZ, 0x8, R65 ;  /* 0x00000008ff417819 */ /* 0x000fe40000011641 */
[----:B------:R-:W-:Y:S01]  /*a8c60*/  SHF.R.U32.HI R64, RZ, 0x8, R64 ;  /* 0x00000008ff407819 */ /* 0x000fe20000011640 */
[----:B------:R-:W-:Y:S01]  /*a8c70*/  IMAD.X R9, R62, 0x1, R13, P2 ;  /* 0x000000013e097824 */ /* 0x000fe200010e060d */
[----:B------:R-:W-:Y:S02]  /*a8c80*/  LOP3.LUT R63, R66, 0xffff, RZ, 0xc0, !PT ;  /* 0x0000ffff423f7812 */ /* 0x000fe400078ec0ff */
[----:B------:R-:W-:Y:S01]  /*a8c90*/  LOP3.LUT R60, R60, 0xffff, RZ, 0xc0, !PT ;  /* 0x0000ffff3c3c7812 */ /* 0x000fe200078ec0ff */
[----:B------:R-:W-:Y:S01]  /*a8ca0*/  STL [R1+0x5430], R250 ;  /* 0x005430fa01007387 */ /* 0x000fe20000100800 */
[----:B------:R-:W-:-:S02]  /*a8cb0*/  LOP3.LUT R65, R65, 0xffff, RZ, 0xc0, !PT ;  /* 0x0000ffff41417812 */ /* 0x000fc400078ec0ff */
[----:B------:R-:W-:Y:S01]  /*a8cc0*/  LOP3.LUT R64, R64, 0xffff, RZ, 0xc0, !PT ;  /* 0x0000ffff40407812 */ /* 0x000fe200078ec0ff */
[----:B------:R-:W-:Y:S01]  /*a8cd0*/  STL [R1+0x5434], R242 ;  /* 0x005434f201007387 */ /* 0x000fe20000100800 */
[----:B------:R-:W-:-:S03]  /*a8ce0*/  PRMT R232, R63, 0x3340, R60 ;  /* 0x000033403fe87816 */ /* 0x000fc6000000003c */
[----:B------:R0:W-:Y:S04]  /*a8cf0*/  STL.64 [R1+0x3e8], R8 ;  /* 0x0003e80801007387 */ /* 0x0001e80000100a00 */
[----:B------:R-:W-:Y:S01]  /*a8d00*/  STL [R1+0x5438], R232 ;  /* 0x005438e801007387 */ /* 0x000fe20000100800 */
[----:B0-----:R-:W-:Y:S02]  /*a8d10*/  PRMT R8, R65, 0x3340, R64 ;  /* 0x0000334041087816 */ /* 0x001fe40000000040 */
[----:B------:R-:W-:-:S03]  /*a8d20*/  LOP3.LUT R66, R139, 0xffff, RZ, 0xc0, !PT ;  /* 0x0000ffff8b427812 */ /* 0x000fc600078ec0ff */
[----:B------:R0:W-:Y:S04]  /*a8d30*/  STL [R1+0xc4], R8 ;  /* 0x0000c40801007387 */ /* 0x0001e80000100800 */
[----:B------:R-:W2:Y:S04]  /*a8d40*/  LDL.LU R72, [R1+0x50e4] ;  /* 0x0050e40001487983 */ /* 0x000ea80000300800 */
[----:B------:R-:W3:Y:S04]  /*a8d50*/  LDL.LU R71, [R1+0x4db8] ;  /* 0x004db80001477983 */ /* 0x000ee80000300800 */
[----:B------:R-:W4:Y:S01]  /*a8d60*/  LDL.LU R139, [R1+0x4ee0] ;  /* 0x004ee000018b7983 */ /* 0x000f220000300800 */
[----:B------:R-:W-:-:S02]  /*a8d70*/  LOP3.LUT R65, R68, 0xffff, RZ, 0xc0, !PT ;  /* 0x0000ffff44417812 */ /* 0x000fc400078ec0ff */
[----:B------:R-:W-:Y:S02]  /*a8d80*/  LOP3.LUT R64, R138, 0xffff, RZ, 0xc0, !PT ;  /* 0x0000ffff8a407812 */ /* 0x000fe400078ec0ff */
[----:B------:R-:W-:Y:S02]  /*a8d90*/  PRMT R60, R66, 0x3340, R0 ;  /* 0x00003340423c7816 */ /* 0x000fe40000000000 */
[----:B------:R-:W-:Y:S02]  /*a8da0*/  PRMT R63, R65, 0x3340, R64 ;  /* 0x00003340413f7816 */ /* 0x000fe40000000040 */
[----:B------:R-:W-:Y:S02]  /*a8db0*/  IADD3 R10, P2, R73, R0, RZ ;  /* 0x00000000490a7210 */ /* 0x000fe40007f5e0ff */
[----:B------:R-:W-:Y:S02]  /*a8dc0*/  PRMT R9, R63, 0x5410, R60 ;  /* 0x000054103f097816 */ /* 0x000fe4000000003c */
[----:B------:R-:W-:-:S02]  /*a8dd0*/  SHF.R.U32.HI R65, RZ, 0x8, R65 ;  /* 0x00000008ff417819 */ /* 0x000fc40000011641 */
[----:B------:R-:W-:Y:S01]  /*a8de0*/  SHF.R.U32.HI R63, RZ, 0x8, R64 ;  /* 0x00000008ff3f7819 */ /* 0x000fe20000011640 */
[----:B------:R-:W-:Y:S01]  /*a8df0*/  IMAD.X R11, R62, 0x1, R7, P2 ;  /* 0x000000013e0b7824 */ /* 0x000fe200010e0607 */
[----:B------:R-:W-:Y:S02]  /*a8e00*/  LOP3.LUT R64, R65, 0xffff, RZ, 0xc0, !PT ;  /* 0x0000ffff41407812 */ /* 0x000fe400078ec0ff */
[----:B------:R-:W-:Y:S01]  /*a8e10*/  LOP3.LUT R63, R63, 0xffff, RZ, 0xc0, !PT ;  /* 0x0000ffff3f3f7812 */ /* 0x000fe200078ec0ff */
[----:B------:R-:W-:Y:S03]  /*a8e20*/  STL [R1+0x543c], R9 ;  /* 0x00543c0901007387 */ /* 0x000fe60000100800 */
[----:B0-----:R-:W-:Y:S01]  /*a8e30*/  PRMT R8, R64, 0x3340, R63 ;  /* 0x0000334040087816 */ /* 0x001fe2000000003f */
[----:B------:R-:W-:Y:S04]  /*a8e40*/  STL.64 [R1+0x3e0], R10 ;  /* 0x0003e00a01007387 */ /* 0x000fe80000100a00 */
[----:B------:R-:W4:Y:S04]  /*a8e50*/  LDL.LU R69, [R1+0x50ac] ;  /* 0x0050ac0001457983 */ /* 0x000f280000300800 */
[----:B------:R-:W4:Y:S04]  /*a8e60*/  LDL.LU R138, [R1+0x466c] ;  /* 0x00466c00018a7983 */ /* 0x000f280000300800 */
[----:B------:R0:W-:Y:S04]  /*a8e70*/  STL [R1+0xc0], R8 ;  /* 0x0000c00801007387 */ /* 0x0001e80000100800 */
[----:B------:R-:W4:Y:S04]  /*a8e80*/  LDL.LU R74, [R1+0x4e58] ;  /* 0x004e5800014a7983 */ /* 0x000f280000300800 */
[----:B------:R-:W4:Y:S01]  /*a8e90*/  LDL.LU R68, [R1+0x50ec] ;  /* 0x0050ec0001447983 */ /* 0x000f220000300800 */
[----:B0-----:R-:W-:-:S03]  /*a8ea0*/  IADD3 R8, P2, R73, R6, RZ ;  /* 0x0000000649087210 */ /* 0x001fc60007f5e0ff */
[----:B------:R-:W4:Y:S02]  /*a8eb0*/  LDL.LU R70, [R1+0x4dc8] ;  /* 0x004dc80001467983 */ /* 0x000f240000300800 */
[----:B------:R-:W-:-:S05]  /*a8ec0*/  IMAD.X R9, R62, 0x1, R5, P2 ;  /* 0x000000013e097824 */ /* 0x000fca00010e0605 */
[----:B------:R0:W-:Y:S02]  /*a8ed0*/  STL.64 [R1+0x3d8], R8 ;  /* 0x0003d80801007387 */ /* 0x0001e40000100a00 */
[----:B0-----:R-:W-:Y:S02]  /*a8ee0*/  IADD3 R8, P2, R73, R4, RZ ;  /* 0x0000000449087210 */ /* 0x001fe40007f5e0ff */
[----:B------:R-:W4:Y:S04]  /*a8ef0*/  LDL.LU R73, [R1+0x4eec] ;  /* 0x004eec0001497983 */ /* 0x000f280000300800 */
[----:B------:R-:W4:Y:S01]  /*a8f00*/  LDL.LU R85, [R1+0xd64] ;  /* 0x000d640001557983 */ /* 0x000f220000300800 */
[----:B------:R-:W-:Y:S02]  /*a8f10*/  SHF.R.U32.HI R60, RZ, 0x8, R67 ;  /* 0x00000008ff3c7819 */ /* 0x000fe40000011643 */
[----:B------:R-:W-:Y:S01]  /*a8f20*/  SHF.R.U32.HI R64, RZ, 0x8, R66 ;  /* 0x00000008ff407819 */ /* 0x000fe20000011642 */
[----:B------:R-:W-:-:S05]  /*a8f30*/  IMAD.X R9, R62, 0x1, R3, P2 ;  /* 0x000000013e097824 */ /* 0x000fca00010e0603 */
[----:B------:R0:W-:Y:S01]  /*a8f40*/  STL.64 [R1+0x3d0], R8 ;  /* 0x0003d00801007387 */ /* 0x0001e20000100a00 */
[----:B--2---:R-:W-:Y:S02]  /*a8f50*/  LOP3.LUT R67, R72, 0xffff, RZ, 0xc0, !PT ;  /* 0x0000ffff48437812 */ /* 0x004fe400078ec0ff */
[----:B---3--:R-:W-:Y:S02]  /*a8f60*/  LOP3.LUT R65, R71, 0xffff, RZ, 0xc0, !PT ;  /* 0x0000ffff47417812 */ /* 0x008fe400078ec0ff */
[----:B----4-:R-:W-:Y:S02]  /*a8f70*/  LOP3.LUT R66, R139, 0xffff, RZ, 0xc0, !PT ;  /* 0x0000ffff8b427812 */ /* 0x010fe400078ec0ff */
[----:B------:R-:W-:Y:S02]  /*a8f80*/  PRMT R62, R65, 0x3340, R0 ;  /* 0x00003340413e7816 */ /* 0x000fe40000000000 */
        /* <DEDUP_REMOVED lines=8> */
[----:B------:R-:W2:Y:S04]  /*a9010*/  LDL.LU R72, [R1+0x50f4] ;  /* 0x0050f40001487983 */ /* 0x000ea80000300800 */
[----:B------:R-:W3:Y:S04]  /*a9020*/  LDL.LU R71, [R1+0x4dd4] ;  /* 0x004dd40001477983 */ /* 0x000ee80000300800 */
[----:B------:R0:W-:Y:S04]  /*a9030*/  STL [R1+0xb8], R8 ;  /* 0x0000b80801007387 */ /* 0x0001e80000100800 */
[----:B------:R-:W4:Y:S01]  /*a9040*/  LDL.LU R139, [R1+0x4ef4] ;  /* 0x004ef400018b7983 */ /* 0x000f220000300800 */
[----:B------:R-:W-:-:S02]  /*a9050*/  SHF.R.U32.HI R65, RZ, 0x8, R65 ;  /* 0x00000008ff417819 */ /* 0x000fc40000011641 */
[----:B------:R-:W-:Y:S02]  /*a9060*/  LOP3.LUT R69, R69, 0xffff, RZ, 0xc0, !PT ;  /* 0x0000ffff45457812 */ /* 0x000fe400078ec0ff */
[----:B------:R-:W-:Y:S02]  /*a9070*/  LOP3.LUT R65, R65, 0xffff, RZ, 0xc0, !PT ;  /* 0x0000ffff41417812 */ /* 0x000fe400078ec0ff */
[----:B------:R-:W-:Y:S02]  /*a9080*/  LOP3.LUT R138, R138, 0xffff, RZ, 0xc0, !PT ;  /* 0x0000ffff8a8a7812 */ /* 0x000fe400078ec0ff */
[----:B------:R-:W-:Y:S02]  /*a9090*/  LOP3.LUT R66, R74, 0xffff, RZ, 0xc0, !PT ;  /* 0x0000ffff4a427812 */ /* 0x000fe400078ec0ff */
[--C-:B------:R-:W-:Y:S02]  /*a90a0*/  PRMT R62, R65, 0x3340, R0.reuse ;  /* 0x00003340413e7816 */ /* 0x100fe40000000000 */
[----:B------:R-:W-:-:S02]  /*a90b0*/  PRMT R63, R138, 0x3340, R0 ;  /* 0x000033408a3f7816 */ /* 0x000fc40000000000 */
[----:B------:R-:W-:Y:S02]  /*a90c0*/  PRMT R65, R69, 0x3340, R66 ;  /* 0x0000334045417816 */ /* 0x000fe40000000042 */
[----:B------:R-:W-:Y:S02]  /*a90d0*/  LOP3.LUT R68, R68, 0xffff, RZ, 0xc0, !PT ;  /* 0x0000ffff44447812 */ /* 0x000fe400078ec0ff */
[----:B------:R-:W-:Y:S02]  /*a90e0*/  LOP3.LUT R70, R70, 0xffff, RZ, 0xc0, !PT ;  /* 0x0000ffff46467812 */ /* 0x000fe400078ec0ff */
[----:B------:R-:W-:Y:S02]  /*a90f0*/  PRMT R248, R65, 0x5410, R63 ;  /* 0x0000541041f87816 */ /* 0x000fe4000000003f */
[----:B------:R-:W-:Y:S02]  /*a9100*/  PRMT R63, R70, 0x3340, R0 ;  /* 0x00003340463f7816 */ /* 0x000fe40000000000 */
[----:B------:R-:W-:-:S02]  /*a9110*/  SHF.R.U32.HI R69, RZ, 0x8, R69 ;  /* 0x00000008ff457819 */ /* 0x000fc40000011645 */
[----:B------:R-:W-:-:S04]  /*a9120*/  LOP3.LUT R67, R73, 0xffff, RZ, 0xc0, !PT ;  /* 0x0000ffff49437812 */ /* 0x000fc800078ec0ff */
[----:B------:R-:W-:Y:S02]  /*a9130*/  PRMT R65, R68, 0x3340, R67 ;  /* 0x0000334044417816 */ /* 0x000fe40000000043 */
[----:B0-----:R-:W-:Y:S02]  /*a9140*/  IADD3 R8, P2, R85, R2, RZ ;  /* 0x0000000255087210 */ /* 0x001fe40007f5e0ff */
[----:B------:R-:W-:Y:S02]  /*a9150*/  PRMT R237, R65, 0x5410, R63 ;  /* 0x0000541041ed7816 */ /* 0x000fe4000000003f */
[----:B------:R-:W-:Y:S02]  /*a9160*/  SHF.R.S32.HI R65, RZ, 0x1f, R85 ;  /* 0x0000001fff417819 */ /* 0x000fe40000011455 */
[----:B------:R-:W-:Y:S02]  /*a9170*/  SHF.R.U32.HI R63, RZ, 0x8, R66 ;  /* 0x00000008ff3f7819 */ /* 0x000fe40000011642 */
[----:B------:R-:W-:-:S02]  /*a9180*/  SHF.R.U32.HI R68, RZ, 0x8, R68 ;  /* 0x00000008ff447819 */ /* 0x000fc40000011644 */
[----:B------:R-:W-:Y:S01]  /*a9190*/  SHF.R.U32.HI R67, RZ, 0x8, R67 ;  /* 0x00000008ff437819 */ /* 0x000fe20000011643 */
[----:B------:R-:W-:Y:S01]  /*a91a0*/  IMAD.X R9, R65, 0x1, R13, P2 ;  /* 0x0000000141097824 */ /* 0x000fe200010e060d */
[----:B------:R-:W-:Y:S02]  /*a91b0*/  LOP3.LUT R66, R69, 0xffff, RZ, 0xc0, !PT ;  /* 0x0000ffff45427812 */ /* 0x000fe400078ec0ff */
[----:B------:R-:W-:Y:S01]  /*a91c0*/  LOP3.LUT R63, R63, 0xffff, RZ, 0xc0, !PT ;  /* 0x0000ffff3f3f7812 */ /* 0x000fe200078ec0ff */
[----:B------:R-:W-:Y:S01]  /*a91d0*/  STL [R1+0x5444], R248 ;  /* 0x005444f801007387 */ /* 0x000fe20000100800 */
        /* <DEDUP_REMOVED lines=8> */
[----:B------:R-:W4:Y:S04]  /*a9260*/  LDL.LU R182, [R1+0x50b8] ;  /* 0x0050b80001b67983 */ /* 0x000f280000300800 */
[----:B------:R-:W4:Y:S04]  /*a9270*/  LDL.LU R86, [R1+0x4678] ;  /* 0x0046780001567983 */ /* 0x000f280000300800 */
[----:B------:R-:W4:Y:S01]  /*a9280*/  LDL.LU R84, [R1+0x4e74] ;  /* 0x004e740001547983 */ /* 0x000f220000300800 */
[----:B0-----:R-:W-:-:S05]  /*a9290*/  IADD3 R8, P2, R85, R0, RZ ;  /* 0x0000000055087210 */ /* 0x001fca0007f5e0ff */
[----:B------:R-:W-:Y:S01]  /*a92a0*/  IMAD.X R9, R65, 0x1, R7, P2 ;  /* 0x0000000141097824 */ /* 0x000fe200010e0607 */
[----:B--2---:R-:W-:Y:S02]  /*a92b0*/  LOP3.LUT R69, R72, 0xffff, RZ, 0xc0, !PT ;  /* 0x0000ffff48457812 */ /* 0x004fe400078ec0ff */
[----:B---3--:R-:W-:-:S04]  /*a92c0*/  LOP3.LUT R67, R71, 0xffff, RZ, 0xc0, !PT ;  /* 0x0000ffff47437812 */ /* 0x008fc800078ec0ff */
[----:B------:R-:W-:Y:S02]  /*a92d0*/  PRMT R63, R67, 0x3340, R0 ;  /* 0x00003340433f7816 */ /* 0x000fe40000000000 */
[----:B----4-:R-:W-:-:S04]  /*a92e0*/  LOP3.LUT R68, R139, 0xffff, RZ, 0xc0, !PT ;  /* 0x0000ffff8b447812 */ /* 0x010fc800078ec0ff */
[----:B------:R-:W-:-:S04]  /*a92f0*/  PRMT R66, R69, 0x3340, R68 ;  /* 0x0000334045427816 */ /* 0x000fc80000000044 */
[----:B------:R-:W-:Y:S02]  /*a9300*/  PRMT R234, R66, 0x5410, R63 ;  /* 0x0000541042ea7816 */ /* 0x000fe4000000003f */
[----:B------:R-:W-:Y:S02]  /*a9310*/  SHF.R.U32.HI R66, RZ, 0x8, R69 ;  /* 0x00000008ff427819 */ /* 0x000fe40000011645 */
[----:B------:R-:W-:Y:S02]  /*a9320*/  SHF.R.U32.HI R63, RZ, 0x8, R68 ;  /* 0x00000008ff3f7819 */ /* 0x000fe40000011644 */
[----:B------:R-:W-:Y:S02]  /*a9330*/  LOP3.LUT R66, R66, 0xffff, RZ, 0xc0, !PT ;  /* 0x0000ffff42427812 */ /* 0x000fe400078ec0ff */
[----:B------:R-:W-:Y:S01]  /*a9340*/  LOP3.LUT R63, R63, 0xffff, RZ, 0xc0, !PT ;  /* 0x0000ffff3f3f7812 */ /* 0x000fe200078ec0ff */
[----:B------:R-:W-:Y:S04]  /*a9350*/  STL [R1+0x5450], R234 ;  /* 0x005450ea01007387 */ /* 0x000fe80000100800 */
[----:B------:R0:W-:Y:S04]  /*a9360*/  STL.64 [R1+0x3c0], R8 ;  /* 0x0003c00801007387 */ /* 0x0001e80000100a00 */
[----:B------:R-:W2:Y:S04]  /*a9370*/  LDL.LU R72, [R1+0x5100] ;  /* 0x0051000001487983 */ /* 0x000ea80000300800 */
[----:B------:R-:W3:Y:S01]  /*a9380*/  LDL.LU R73, [R1+0x4dfc] ;  /* 0x004dfc0001497983 */ /* 0x000ee20000300800 */
[----:B0-----:R-:W-:-:S05]  /*a9390*/  PRMT R8, R66, 0x3340, R63 ;  /* 0x0000334042087816 */ /* 0x001fca000000003f */
[----:B------:R0:W-:Y:S04]  /*a93a0*/  STL [R1+0xa4], R8 ;  /* 0x0000a40801007387 */ /* 0x0001e80000100800 */
[----:B------:R-:W4:Y:S04]  /*a93b0*/  LDL.LU R74, [R1+0x4f04] ;  /* 0x004f0400014a7983 */ /* 0x000f280000300800 */
[----:B------:R-:W4:Y:S01]  /*a93c0*/  LDL.LU R71, [R1+0x50c0] ;  /* 0x0050c00001477983 */ /* 0x000f220000300800 */
[----:B0-----:R-:W-:-:S03]  /*a93d0*/  IADD3 R8, P2, R85, R6, RZ ;  /* 0x0000000655087210 */ /* 0x001fc60007f5e0ff */
[----:B------:R-:W4:Y:S02]  /*a93e0*/  LDL.LU R139, [R1+0x4674] ;  /* 0x00467400018b7983 */ /* 0x000f240000300800 */
[----:B------:R-:W-:-:S05]  /*a93f0*/  IMAD.X R9, R65, 0x1, R5, P2 ;  /* 0x0000000141097824 */ /* 0x000fca00010e0605 */
[----:B------:R0:W-:Y:S01]  /*a9400*/  STL.64 [R1+0x3b8], R8 ;  /* 0x0003b80801007387 */ /* 0x0001e20000100a00 */
[----:B------:R-:W-:Y:S02]  /*a9410*/  SHF.R.U32.HI R67, RZ, 0x8, R67 ;  /* 0x00000008ff437819 */ /* 0x000fe40000011643 */
[----:B0-----:R-:W-:Y:S02]  /*a9420*/  IADD3 R8, P2, R85, R4, RZ ;  /* 0x0000000455087210 */ /* 0x001fe40007f5e0ff */
[----:B------:R-:W4:Y:S01]  /*a9430*/  LDL.LU R85, [R1+0x4e7c] ;  /* 0x004e7c0001557983 */ /* 0x000f220000300800 */
[----:B------:R-:W-:-:S03]  /*a9440*/  LOP3.LUT R67, R67, 0xffff, RZ, 0xc0, !PT ;  /* 0x0000ffff43437812 */ /* 0x000fc600078ec0ff */
[----:B------:R-:W4:Y:S01]  /*a9450*/  LDL.LU R203, [R1+0xd68] ;  /* 0x000d680001cb7983 */ /* 0x000f220000300800 */
[----:B------:R-:W-:Y:S02]  /*a9460*/  PRMT R63, R67, 0x3340, R0 ;  /* 0x00003340433f7816 */ /* 0x000fe40000000000 */
[----:B------:R-:W-:Y:S01]  /*a9470*/  SHF.R.U32.HI R67, RZ, 0x8, R70 ;  /* 0x00000008ff437819 */ /* 0x000fe20000011646 */
[----:B------:R-:W-:Y:S01]  /*a9480*/  IMAD.X R9, R65, 0x1, R3, P2 ;  /* 0x0000000141097824 */ /* 0x000fe200010e0603 */
[----:B------:R-:W-:Y:S02]  /*a9490*/  LOP3.LUT R70, R182, 0xffff, RZ, 0xc0, !PT ;  /* 0x0000ffffb6467812 */ /* 0x000fe400078ec0ff */
[----:B------:R-:W-:Y:S02]  /*a94a0*/  LOP3.LUT R68, R86, 0xffff, RZ, 0xc0, !PT ;  /* 0x0000ffff56447812 */ /* 0x000fe400078ec0ff */
[----:B------:R-:W-:Y:S02]  /*a94b0*/  LOP3.LUT R69, R84, 0xffff, RZ, 0xc0, !PT ;  /* 0x0000ffff54457812 */ /* 0x000fe400078ec0ff */
[----:B------:R-:W-:-:S02]  /*a94c0*/  PRMT R65, R68, 0x3340, R0 ;  /* 0x0000334044417816 */ /* 0x000fc40000000000 */
[----:B------:R-:W-:-:S04]  /*a94d0*/  PRMT R66, R70, 0x3340, R69 ;  /* 0x0000334046427816 */ /* 0x000fc80000000045 */
[----:B------:R-:W-:Y:S01]  /*a94e0*/  PRMT R240, R66, 0x5410, R65 ;  /* 0x0000541042f07816 */ /* 0x000fe20000000041 */
[----:B------:R0:W-:Y:S04]  /*a94f0*/  STL.64 [R1+0x3b0], R8 ;  /* 0x0003b00801007387 */ /* 0x0001e80000100a00 */
[----:B------:R-:W-:Y:S04]  /*a9500*/  STL [R1+0x5454], R240 ;  /* 0x005454f001007387 */ /* 0x000fe80000100800 */
[----:B------:R-:W4:Y:S01]  /*a9510*/  LDL.LU R84, [R1+0x50cc] ;  /* 0x0050cc0001547983 */ /* 0x000f220000300800 */
[----:B------:R-:W-:-:S02]  /*a9520*/  SHF.R.U32.HI R66, RZ, 0x8, R70 ;  /* 0x00000008ff427819 */ /* 0x000fc40000011646 */
[----:B------:R-:W-:Y:S02]  /*a9530*/  SHF.R.U32.HI R65, RZ, 0x8, R69 ;  /* 0x00000008ff417819 */ /* 0x000fe40000011645 */
[----:B------:R-:W-:Y:S02]  /*a9540*/  LOP3.LUT R66, R66, 0xffff, RZ, 0xc0, !PT ;  /* 0x0000ffff42427812 */ /* 0x000fe400078ec0ff */
[----:B------:R-:W-:-:S04]  /*a9550*/  LOP3.LUT R65, R65, 0xffff, RZ, 0xc0, !PT ;  /* 0x0000ffff41417812 */ /* 0x000fc800078ec0ff */
[----:B0-----:R-:W-:-:S05]  /*a9560*/  PRMT R8, R66, 0x3340, R65 ;  /* 0x0000334042087816 */ /* 0x001fca0000000041 */
[----:B------:R0:W-:Y:S04]  /*a9570*/  STL [R1+0xa0], R8 ;  /* 0x0000a00801007387 */ /* 0x0001e80000100800 */
[----:B------:R-:W4:Y:S01]  /*a9580*/  LDL.LU R182, [R1+0x467c] ;  /* 0x00467c0001b67983 */ /* 0x000f220000300800 */
[----:B------:R-:W-:-:S04]  /*a9590*/  SHF.R.U32.HI R68, RZ, 0x8, R68 ;  /* 0x00000008ff447819 */ /* 0x000fc80000011644 */
[----:B------:R-:W-:-:S04]  /*a95a0*/  LOP3.LUT R68, R68, 0xffff, RZ, 0xc0, !PT ;  /* 0x0000ffff44447812 */ /* 0x000fc800078ec0ff */
[--C-:B------:R-:W-:Y:S02]  /*a95b0*/  PRMT R66, R68, 0x3340, R0.reuse ;  /* 0x0000334044427816 */ /* 0x100fe40000000000 */
[----:B--2---:R-:W-:Y:S02]  /*a95c0*/  LOP3.LUT R72, R72, 0xffff, RZ, 0xc0, !PT ;  /* 0x0000ffff48487812 */ /* 0x004fe400078ec0ff */
[----:B---3--:R-:W-:Y:S02]  /*a95d0*/  LOP3.LUT R73, R73, 0xffff, RZ, 0xc0, !PT ;  /* 0x0000ffff49497812 */ /* 0x008fe400078ec0ff */
[----:B----4-:R-:W-:Y:S02]  /*a95e0*/  LOP3.LUT R70, R74, 0xffff, RZ, 0xc0, !PT ;  /* 0x0000ffff4a467812 */ /* 0x010fe400078ec0ff */
[----:B------:R-:W2:Y:S01]  /*a95f0*/  LDL.LU R74, [R1+0x4e8c] ;  /* 0x004e8c00014a7983 */ /* 0x000ea20000300800 */
[----:B------:R-:W-:Y:S02]  /*a9600*/  PRMT R65, R73, 0x3340, R0 ;  /* 0x0000334049417816 */ /* 0x000fe40000000000 */
[----:B------:R-:W-:-:S02]  /*a9610*/  PRMT R68, R72, 0x3340, R70 ;  /* 0x0000334048447816 */ /* 0x000fc40000000046 */
[----:B------:R-:W-:Y:S02]  /*a9620*/  LOP3.LUT R71, R71, 0xffff, RZ, 0xc0, !PT ;  /* 0x0000ffff47477812 */ /* 0x000fe400078ec0ff */
[----:B------:R-:W-:Y:S02]  /*a9630*/  LOP3.LUT R139, R139, 0xffff, RZ, 0xc0, !PT ;  /* 0x0000ffff8b8b7812 */ /* 0x000fe400078ec0ff */
[----:B------:R-:W-:Y:S02]  /*a9640*/  PRMT R220, R68, 0x5410, R65 ;  /* 0x0000541044dc7816 */ /* 0x000fe40000000041 */
[----:B------:R-:W-:Y:S02]  /*a9650*/  PRMT R65, R139, 0x3340, R0 ;  /* 0x000033408b417816 */ /* 0x000fe40000000000 */
[----:B------:R-:W-:Y:S02]  /*a9660*/  SHF.R.U32.HI R72, RZ, 0x8, R72 ;  /* 0x00000008ff487819 */ /* 0x000fe40000011648 */
[----:B------:R-:W-:-:S02]  /*a9670*/  SHF.R.U32.HI R70, RZ, 0x8, R70 ;  /* 0x00000008ff467819 */ /* 0x000fc40000011646 */
[----:B------:R-:W-:-:S04]  /*a9680*/  LOP3.LUT R69, R85, 0xffff, RZ, 0xc0, !PT ;  /* 0x0000ffff55457812 */ /* 0x000fc800078ec0ff */
        /* <DEDUP_REMOVED lines=10> */
[----:B------:R-:W-:Y:S02]  /*a9730*/  LOP3.LUT R71, R72, 0xffff, RZ, 0xc0, !PT ;  /* 0x0000ffff48477812 */ /* 0x000fe400078ec0ff */
[----:B------:R-:W-:Y:S01]  /*a9740*/  LOP3.LUT R70, R70, 0xffff, RZ, 0xc0, !PT ;  /* 0x0000ffff46467812 */ /* 0x000fe200078ec0ff */
[----:B------:R-:W-:Y:S01]  /*a9750*/  STL [R1+0x545c], R244 ;  /* 0x00545cf401007387 */ /* 0x000fe20000100800 */
[----:B------:R-:W-:-:S03]  /*a9760*/  PRMT R11, R69, 0x3340, R65 ;  /* 0x00003340450b7816 */ /* 0x000fc60000000041 */
[----:B------:R0:W-:Y:S04]  /*a9770*/  STL.64 [R1+0x3a8], R8 ;  /* 0x0003a80801007387 */ /* 0x0001e80000100a00 */
[----:B------:R-:W-:Y:S04]  /*a9780*/  STL [R1+0x5460], R11 ;  /* 0x0054600b01007387 */ /* 0x000fe80000100800 */
[----:B------:R-:W3:Y:S01]  /*a9790*/  LDL.LU R86, [R1+0x5110] ;  /* 0x0051100001567983 */ /* 0x000ee20000300800 */
[----:B0-----:R-:W-:Y:S02]  /*a97a0*/  PRMT R8, R71, 0x3340, R70 ;  /* 0x0000334047087816 */ /* 0x001fe40000000046 */
[----:B------:R-:W-:-:S03]  /*a97b0*/  LOP3.LUT R71, R84, 0xffff, RZ, 0xc0, !PT ;  /* 0x0000ffff54477812 */ /* 0x000fc600078ec0ff */
[----:B------:R0:W-:Y:S04]  /*a97c0*/  STL [R1+0x8c], R8 ;  /* 0x00008c0801007387 */ /* 0x0001e80000100800 */
[----:B------:R-:W4:Y:S04]  /*a97d0*/  LDL.LU R85, [R1+0x4e10] ;  /* 0x004e100001557983 */ /* 0x000f280000300800 */
[----:B------:R-:W4:Y:S01]  /*a97e0*/  LDL.LU R84, [R1+0x4f10] ;  /* 0x004f100001547983 */ /* 0x000f220000300800 */
[----:B------:R-:W-:-:S04]  /*a97f0*/  LOP3.LUT R72, R182, 0xffff, RZ, 0xc0, !PT ;  /* 0x0000ffffb6487812 */ /* 0x000fc800078ec0ff */
[----:B------:R-:W-:Y:S02]  /*a9800*/  PRMT R65, R72, 0x3340, R0 ;  /* 0x0000334048417816 */ /* 0x000fe40000000000 */
[----:B0-----:R-:W-:-:S05]  /*a9810*/  IADD3 R8, P2, R203, R0, RZ ;  /* 0x00000000cb087210 */ /* 0x001fca0007f5e0ff */
[----:B------:R-:W-:Y:S01]  /*a9820*/  IMAD.X R9, R68, 0x1, R7, P2 ;  /* 0x0000000144097824 */ /* 0x000fe200010e0607 */
[----:B--2---:R-:W-:-:S04]  /*a9830*/  LOP3.LUT R70, R74, 0xffff, RZ, 0xc0, !PT ;  /* 0x0000ffff4a467812 */ /* 0x004fc800078ec0ff */
[----:B------:R-:W-:-:S04]  /*a9840*/  PRMT R69, R71, 0x3340, R70 ;  /* 0x0000334047457816 */ /* 0x000fc80000000046 */
[----:B------:R-:W-:Y:S02]  /*a9850*/  PRMT R228, R69, 0x5410, R65 ;  /* 0x0000541045e47816 */ /* 0x000fe40000000041 */
[----:B------:R-:W-:-:S03]  /*a9860*/  SHF.R.U32.HI R71, RZ, 0x8, R71 ;  /* 0x00000008ff477819 */ /* 0x000fc60000011647 */
[----:B------:R-:W-:Y:S01]  /*a9870*/  STL [R1+0x5464], R228 ;  /* 0x005464e401007387 */ /* 0x000fe20000100800 */
[----:B------:R-:W-:-:S03]  /*a9880*/  SHF.R.U32.HI R69, RZ, 0x8, R70 ;  /* 0x00000008ff457819 */ /* 0x000fc60000011646 */
[----:B------:R-:W2:Y:S04]  /*a9890*/  LDL.LU R199, [R1+0x50d0] ;  /* 0x0050d00001c77983 */ /* 0x000ea80000300800 */
[----:B------:R-:W2:Y:S01]  /*a98a0*/  LDL.LU R74, [R1+0x47e8] ;  /* 0x0047e800014a7983 */ /* 0x000ea20000300800 */
[----:B------:R-:W-:-:S03]  /*a98b0*/  LOP3.LUT R70, R71, 0xffff, RZ, 0xc0, !PT ;  /* 0x0000ffff47467812 */ /* 0x000fc600078ec0ff */
[----:B------:R-:W2:Y:S01]  /*a98c0*/  LDL.LU R215, [R1+0x4ea0] ;  /* 0x004ea00001d77983 */ /* 0x000ea20000300800 */
[----:B------:R-:W-:-:S03]  /*a98d0*/  LOP3.LUT R69, R69, 0xffff, RZ, 0xc0, !PT ;  /* 0x0000ffff45457812 */ /* 0x000fc600078ec0ff */
[----:B------:R0:W-:Y:S01]  /*a98e0*/  STL.64 [R1+0x3a0], R8 ;  /* 0x0003a00801007387 */ /* 0x0001e20000100a00 */
[----:B------:R-:W-:-:S03]  /*a98f0*/  PRMT R10, R70, 0x3340, R69 ;  /* 0x00003340460a7816 */ /* 0x000fc60000000045 */
[----:B------:R-:W2:Y:S01]  /*a9900*/  LDL.LU R182, [R1+0xd6c] ;  /* 0x000d6c0001b67983 */ /* 0x000ea20000300800 */
[----:B0-----:R-:W-:-:S03]  /*a9910*/  IADD3 R8, P2, R203, R6, RZ ;  /* 0x00000006cb087210 */ /* 0x001fc60007f5e0ff */
[----:B------:R-:W-:Y:S02]  /*a9920*/  STL [R1+0x88], R10 ;  /* 0x0000880a01007387 */ /* 0x000fe40000100800 */
[----:B------:R-:W-:-:S05]  /*a9930*/  IMAD.X R9, R68, 0x1, R5, P2 ;  /* 0x0000000144097824 */ /* 0x000fca00010e0605 */
[----:B------:R0:W-:Y:S01]  /*a9940*/  STL.64 [R1+0x398], R8 ;  /* 0x0003980801007387 */ /* 0x0001e20000100a00 */
[----:B------:R-:W-:Y:S02]  /*a9950*/  SHF.R.U32.HI R65, RZ, 0x8, R73 ;  /* 0x00000008ff417819 */ /* 0x000fe40000011649 */
[----:B0-----:R-:W-:Y:S02]  /*a9960*/  IADD3 R8, P2, R203, R4, RZ ;  /* 0x00000004cb087210 */ /* 0x001fe40007f5e0ff */
[----:B------:R-:W2:Y:S03]  /*a9970*/  LDL.LU R203, [R1+0xd70] ;  /* 0x000d700001cb7983 */ /* 0x000ea60000300800 */
[----:B------:R-:W-:Y:S01]  /*a9980*/  IMAD.X R9, R68, 0x1, R3, P2 ;  /* 0x0000000144097824 */ /* 0x000fe200010e0603 */
[----:B------:R-:W-:Y:S02]  /*a9990*/  SHF.R.U32.HI R69, RZ, 0x8, R72 ;  /* 0x00000008ff457819 */ /* 0x000fe40000011648 */
[----:B---3--:R-:W-:-:S02]  /*a99a0*/  LOP3.LUT R73, R86, 0xffff, RZ, 0xc0, !PT ;  /* 0x0000ffff56497812 */ /* 0x008fc400078ec0ff */
[----:B------:R0:W-:Y:S01]  /*a99b0*/  STL.64 [R1+0x390], R8 ;  /* 0x0003900801007387 */ /* 0x0001e20000100a00 */
[----:B----4-:R-:W-:-:S03]  /*a99c0*/  LOP3.LUT R71, R85, 0xffff, RZ, 0xc0, !PT ;  /* 0x0000ffff55477812 */ /* 0x010fc600078ec0ff */
[----:B------:R-:W3:Y:S01]  /*a99d0*/  LDL.LU R85, [R1+0x5120] ;  /* 0x0051200001557983 */ /* 0x000ee20000300800 */
[----:B------:R-:W-:-:S03]  /*a99e0*/  LOP3.LUT R72, R84, 0xffff, RZ, 0xc0, !PT ;  /* 0x0000ffff54487812 */ /* 0x000fc600078ec0ff */
[----:B------:R-:W4:Y:S04]  /*a99f0*/  LDL.LU R86, [R1+0x4e20] ;  /* 0x004e200001567983 */ /* 0x000f280000300800 */
[----:B------:R-:W4:Y:S01]  /*a9a00*/  LDL.LU R84, [R1+0x4f28] ;  /* 0x004f280001547983 */ /* 0x000f220000300800 */
[----:B------:R-:W-:Y:S02]  /*a9a10*/  PRMT R68, R71, 0x3340, R0 ;  /* 0x0000334047447816 */ /* 0x000fe40000000000 */
[----:B------:R-:W-:Y:S02]  /*a9a20*/  PRMT R70, R73, 0x3340, R72 ;  /* 0x0000334049467816 */ /* 0x000fe40000000048 */
[----:B------:R-:W-:Y:S02]  /*a9a30*/  SHF.R.U32.HI R71, RZ, 0x8, R71 ;  /* 0x00000008ff477819 */ /* 0x000fe40000011647 */
[----:B------:R-:W-:-:S02]  /*a9a40*/  PRMT R225, R70, 0x5410, R68 ;  /* 0x0000541046e17816 */ /* 0x000fc40000000044 */
[----:B------:R-:W-:Y:S02]  /*a9a50*/  SHF.R.U32.HI R70, RZ, 0x8, R73 ;  /* 0x00000008ff467819 */ /* 0x000fe40000011649 */
[----:B------:R-:W-:Y:S02]  /*a9a60*/  SHF.R.U32.HI R68, RZ, 0x8, R72 ;  /* 0x00000008ff447819 */ /* 0x000fe40000011648 */
[----:B------:R-:W-:Y:S02]  /*a9a70*/  LOP3.LUT R70, R70, 0xffff, RZ, 0xc0, !PT ;  /* 0x0000ffff46467812 */ /* 0x000fe400078ec0ff */
[----:B------:R-:W-:Y:S02]  /*a9a80*/  LOP3.LUT R68, R68, 0xffff, RZ, 0xc0, !PT ;  /* 0x0000ffff44447812 */ /* 0x000fe400078ec0ff */
[----:B------:R-:W-:Y:S02]  /*a9a90*/  LOP3.LUT R71, R71, 0xffff, RZ, 0xc0, !PT ;  /* 0x0000ffff47477812 */ /* 0x000fe400078ec0ff */
[----:B0-----:R-:W-:-:S02]  /*a9aa0*/  PRMT R8, R70, 0x3340, R68 ;  /* 0x0000334046087816 */ /* 0x001fc40000000044 */
[----:B------:R-:W-:Y:S01]  /*a9ab0*/  PRMT R68, R71, 0x3340, R0 ;  /* 0x0000334047447816 */ /* 0x000fe20000000000 */
[----:B------:R-:W-:Y:S04]  /*a9ac0*/  STL [R1+0x5468], R225 ;  /* 0x005468e101007387 */ /* 0x000fe80000100800 */
[----:B------:R0:W-:Y:S01]  /*a9ad0*/  STL [R1+0x84], R8 ;  /* 0x0000840801007387 */ /* 0x0001e20000100800 */
[----:B--2---:R-:W-:Y:S02]  /*a9ae0*/  LOP3.LUT R73, R199, 0xffff, RZ, 0xc0, !PT ;  /* 0x0000ffffc7497812 */ /* 0x004fe400078ec0ff */
[----:B------:R-:W-:Y:S02]  /*a9af0*/  LOP3.LUT R74, R74, 0xffff, RZ, 0xc0, !PT ;  /* 0x0000ffff4a4a7812 */ /* 0x000fe400078ec0ff */
[----:B------:R-:W-:-:S02]  /*a9b00*/  LOP3.LUT R72, R215, 0xffff, RZ, 0xc0, !PT ;  /* 0x0000ffffd7487812 */ /* 0x000fc400078ec0ff */
[----:B------:R-:W-:Y:S02]  /*a9b10*/  PRMT R70, R74, 0x3340, R0 ;  /* 0x000033404a467816 */ /* 0x000fe40000000000 */
[----:B------:R-:W-:-:S04]  /*a9b20*/  PRMT R71, R73, 0x3340, R72 ;  /* 0x0000334049477816 */ /* 0x000fc80000000048 */
[----:B------:R-:W-:Y:S02]  /*a9b30*/  PRMT R231, R71, 0x5410, R70 ;  /* 0x0000541047e77816 */ /* 0x000fe40000000046 */
[----:B------:R-:W-:Y:S02]  /*a9b40*/  SHF.R.S32.HI R71, RZ, 0x1f, R182 ;  /* 0x0000001fff477819 */ /* 0x000fe400000114b6 */
[----:B0-----:R-:W-:Y:S02]  /*a9b50*/  IADD3 R8, P2, R182, R2, RZ ;  /* 0x00000002b6087210 */ /* 0x001fe40007f5e0ff */
[----:B------:R-:W-:Y:S02]  /*a9b60*/  SHF.R.U32.HI R73, RZ, 0x8, R73 ;  /* 0x00000008ff497819 */ /* 0x000fe40000011649 */
[----:B------:R-:W-:Y:S01]  /*a9b70*/  SHF.R.U32.HI R70, RZ, 0x8, R72 ;  /* 0x00000008ff467819 */ /* 0x000fe20000011648 */
[----:B------:R-:W-:Y:S01]  /*a9b80*/  IMAD.X R9, R71, 0x1, R13, P2 ;  /* 0x0000000147097824 */ /* 0x000fe200010e060d */
[----:B------:R-:W-:-:S02]  /*a9b90*/  LOP3.LUT R72, R73, 0xffff, RZ, 0xc0, !PT ;  /* 0x0000ffff49487812 */ /* 0x000fc400078ec0ff */
[----:B------:R-:W-:Y:S01]  /*a9ba0*/  LOP3.LUT R70, R70, 0xffff, RZ, 0xc0, !PT ;  /* 0x0000ffff46467812 */ /* 0x000fe200078ec0ff */
[----:B------:R-:W-:Y:S03]  /*a9bb0*/  STL [R1+0x546c], R231 ;  /* 0x00546ce701007387 */ /* 0x000fe60000100800 */
[----:B------:R-:W-:Y:S01]  /*a9bc0*/  PRMT R10, R72, 0x3340, R70 ;  /* 0x00003340480a7816 */ /* 0x000fe20000000046 */
[----:B------:R0:W-:Y:S01]  /*a9bd0*/  STL.64 [R1+0x388], R8 ;  /* 0x0003880801007387 */ /* 0x0001e20000100a00 */
[----:B------:R-:W-:-:S03]  /*a9be0*/  SHF.R.U32.HI R70, RZ, 0x8, R74 ;  /* 0x00000008ff467819 */ /* 0x000fc6000001164a */
[----:B------:R-:W-:Y:S01]  /*a9bf0*/  STL [R1+0x80], R10 ;  /* 0x0000800a01007387 */ /* 0x000fe20000100800 */
[----:B------:R-:W-:Y:S02]  /*a9c00*/  SHF.R.S32.HI R72, RZ, 0x1f, R203 ;  /* 0x0000001fff487819 */ /* 0x000fe400000114cb */
[----:B0-----:R-:W-:Y:S01]  /*a9c10*/  IADD3 R8, P2, R203, R2, RZ ;  /* 0x00000002cb087210 */ /* 0x001fe20007f5e0ff */
[----:B------:R-:W-:Y:S04]  /*a9c20*/  STL [R1+0x5470], R2 ;  /* 0x0054700201007387 */ /* 0x000fe80000100800 */
[----:B------:R-:W-:Y:S01]  /*a9c30*/  IMAD.X R9, R72, 0x1, R13, P2 ;  /* 0x0000000148097824 */ /* 0x000fe200010e060d */
[----:B------:R-:W-:Y:S01]  /*a9c40*/  STL [R1+0x5474], R13 ;  /* 0x0054740d01007387 */ /* 0x000fe20000100800 */
[----:B---3--:R-:W-:-:S03]  /*a9c50*/  LOP3.LUT R85, R85, 0xffff, RZ, 0xc0, !PT ;  /* 0x0000ffff55557812 */ /* 0x008fc600078ec0ff */
[----:B------:R0:W-:Y:S01]  /*a9c60*/  STL.64 [R1+0x380], R8 ;  /* 0x0003800801007387 */ /* 0x0001e20000100a00 */
[----:B----4-:R-:W-:Y:S02]  /*a9c70*/  LOP3.LUT R86, R86, 0xffff, RZ, 0xc0, !PT ;  /* 0x0000ffff56567812 */ /* 0x010fe400078ec0ff */
[----:B------:R-:W-:Y:S02]  /*a9c80*/  LOP3.LUT R84, R84, 0xffff, RZ, 0xc0, !PT ;  /* 0x0000ffff54547812 */ /* 0x000fe400078ec0ff */
[----:B------:R-:W-:Y:S02]  /*a9c90*/  PRMT R73, R86, 0x3340, R0 ;  /* 0x0000334056497816 */ /* 0x000fe40000000000 */
[----:B------:R-:W-:Y:S02]  /*a9ca0*/  PRMT R74, R85, 0x3340, R84 ;  /* 0x00003340554a7816 */ /* 0x000fe40000000054 */
[----:B0-----:R-:W-:Y:S02]  /*a9cb0*/  IADD3 R8, P2, R182, R0, RZ ;  /* 0x00000000b6087210 */ /* 0x001fe40007f5e0ff */
[----:B------:R-:W-:-:S03]  /*a9cc0*/  PRMT R18, R74, 0x5410, R73 ;  /* 0x000054104a127816 */ /* 0x000fc60000000049 */
[----:B------:R-:W-:Y:S02]  /*a9cd0*/  IMAD.X R9, R71, 0x1, R7, P2 ;  /* 0x0000000147097824 */ /* 0x000fe400010e0607 */
[----:B------:R-:W-:Y:S04]  /*a9ce0*/  STL [R1+0x5478], R18 ;  /* 0x0054781201007387 */ /* 0x000fe80000100800 */
[----:B------:R0:W-:Y:S04]  /*a9cf0*/  STL.64 [R1+0x378], R8 ;  /* 0x0003780801007387 */ /* 0x0001e80000100a00 */
[----:B------:R-:W2:Y:S01]  /*a9d00*/  LDL.LU R199, [R1+0x47e4] ;  /* 0x0047e40001c77983 */ /* 0x000ea20000300800 */
[----:B0-----:R-:W-:-:S05]  /*a9d10*/  IADD3 R8, P2, R203, R0, RZ ;  /* 0x00000000cb087210 */ /* 0x001fca0007f5e0ff */
[----:B------:R-:W-:-:S05]  /*a9d20*/  IMAD.X R9, R72, 0x1, R7, P2 ;  /* 0x0000000148097824 */ /* 0x000fca00010e0607 */
[----:B------:R0:W-:Y:S02]  /*a9d30*/  STL.64 [R1+0x370], R8 ;  /* 0x0003700801007387 */ /* 0x0001e40000100a00 */
[----:B0-----:R-:W-:-:S05]  /*a9d40*/  IADD3 R8, P2, R182, R6, RZ ;  /* 0x00000006b6087210 */ /* 0x001fca0007f5e0ff */
[----:B------:R-:W-:-:S05]  /*a9d50*/  IMAD.X R9, R71, 0x1, R5, P2 ;  /* 0x0000000147097824 */ /* 0x000fca00010e0605 */
[----:B------:R0:W-:Y:S04]  /*a9d60*/  STL.64 [R1+0x368], R8 ;  /* 0x0003680801007387 */ /* 0x0001e80000100a00 */
[----:B------:R-:W3:Y:S01]  /*a9d70*/  LDL.LU R215, [R1+0x4668] ;  /* 0x0046680001d77983 */ /* 0x000ee20000300800 */
[----:B0-----:R-:W-:-:S05]  /*a9d80*/  IADD3 R8, P2, R203, R6, RZ ;  /* 0x00000006cb087210 */ /* 0x001fca0007f5e0ff */
[----:B------:R-:W-:-:S05]  /*a9d90*/  IMAD.X R9, R72, 0x1, R5, P2 ;  /* 0x0000000148097824 */ /* 0x000fca00010e0605 */
[----:B------:R0:W-:Y:S02]  /*a9da0*/  STL.64 [R1+0x360], R8 ;  /* 0x0003600801007387 */ /* 0x0001e40000100a00 */
[----:B0-----:R-:W-:-:S05]  /*a9db0*/  IADD3 R8, P2, R203, R4, RZ ;  /* 0x00000004cb087210 */ /* 0x001fca0007f5e0ff */
[----:B------:R-:W-:-:S05]  /*a9dc0*/  IMAD.X R9, R72, 0x1, R3, P2 ;  /* 0x0000000148097824 */ /* 0x000fca00010e0603 */
[----:B------:R0:W-:Y:S02]  /*a9dd0*/  STL.64 [R1+0x358], R8 ;  /* 0x0003580801007387 */ /* 0x0001e40000100a00 */
[----:B0-----:R-:W-:Y:S02]  /*a9de0*/  IADD3 R8, P2, R182, R4, RZ ;  /* 0x00000004b6087210 */ /* 0x001fe40007f5e0ff */
[----:B------:R-:W4:Y:S04]  /*a9df0*/  LDL.LU R182, [R1+0x4654] ;  /* 0x0046540001b67983 */ /* 0x000f280000300800 */
[----:B------:R-:W4:Y:S04]  /*a9e00*/  LDL.LU R171, [R1+0x4644] ;  /* 0x0046440001ab7983 */ /* 0x000f280000300800 */
[----:B------:R-:W4:Y:S04]  /*a9e10*/  LDL.LU R206, [R1+0x463c] ;  /* 0x00463c0001ce7983 */ /* 0x000f280000300800 */
[----:B------:R-:W4:Y:S01]  /*a9e20*/  LDL.LU R202, [R1+0x4634] ;  /* 0x0046340001ca7983 */ /* 0x000f220000300800 */
[----:B------:R-:W-:Y:S01]  /*a9e30*/  IMAD.X R9, R71, 0x1, R3, P2 ;  /* 0x0000000147097824 */ /* 0x000fe200010e0603 */
[----:B------:R-:W-:-:S02]  /*a9e40*/  PRMT R6, R81, 0x3340, R6 ;  /* 0x0000334051067816 */ /* 0x000fc40000000006 */
[----:B------:R-:W-:Y:S02]  /*a9e50*/  PRMT R81, R129, 0x3340, R125 ;  /* 0x0000334081517816 */ /* 0x000fe4000000007d */
[----:B------:R-:W-:Y:S01]  /*a9e60*/  STL.64 [R1+0x350], R8 ;  /* 0x0003500801007387 */ /* 0x000fe20000100a00 */
[----:B------:R-:W-:-:S03]  /*a9e70*/  PRMT R73, R96, 0x3340, R0 ;  /* 0x0000334060497816 */ /* 0x000fc60000000000 */
[----:B------:R0:W-:Y:S01]  /*a9e80*/  STL [R1+0x547c], R3 ;  /* 0x00547c0301007387 */ /* 0x0001e20000100800 */
[----:B------:R-:W-:-:S03]  /*a9e90*/  PRMT R4, R75, 0x3340, R4 ;  /* 0x000033404b047816 */ /* 0x000fc60000000004 */
[----:B------:R-:W4:Y:S01]  /*a9ea0*/  LDL.LU R96, [R1+0x5508] ;  /* 0x0055080001607983 */ /* 0x000f220000300800 */
[----:B------:R-:W-:-:S03]  /*a9eb0*/  SHF.R.U32.HI R31, RZ, 0x8, R75 ;  /* 0x00000008ff1f7819 */ /* 0x000fc6000001164b */
[----:B------:R-:W4:Y:S01]  /*a9ec0*/  LDL.LU R203, [R1+0xd8] ;  /* 0x0000d80001cb7983 */ /* 0x000f220000300800 */
[----:B------:R-:W-:Y:S02]  /*a9ed0*/  PRMT R5, R78, 0x3340, R5 ;  /* 0x000033404e057816 */ /* 0x000fe40000000005 */
[----:B------:R-:W-:Y:S02]  /*a9ee0*/  PRMT R76, R77, 0x3340, R76 ;  /* 0x000033404d4c7816 */ /* 0x000fe4000000004c */
[----:B------:R-:W-:Y:S02]  /*a9ef0*/  PRMT R78, R83, 0x3340, R82 ;  /* 0x00003340534e7816 */ /* 0x000fe40000000052 */
[----:B------:R-:W-:Y:S02]  /*a9f00*/  PRMT R82, R123, 0x3340, R110 ;  /* 0x000033407b527816 */ /* 0x000fe4000000006e */
[----:B------:R-:W4:Y:S01]  /*a9f10*/  LDL.LU R110, [R1+0x5504] ;  /* 0x00550400016e7983 */ /* 0x000f220000300800 */
[----:B0-----:R-:W-:-:S02]  /*a9f20*/  PRMT R3, R87, 0x5410, R4 ;  /* 0x0000541057037816 */ /* 0x001fc40000000004 */
[----:B------:R-:W-:Y:S01]  /*a9f30*/  SHF.R.U32.HI R92, RZ, 0x8, R111 ;  /* 0x00000008ff5c7819 */ /* 0x000fe2000001166f */
[----:B------:R-:W4:Y:S01]  /*a9f40*/  LDL.LU R123, [R1+0x5500] ;  /* 0x00550000017b7983 */ /* 0x000f220000300800 */
[----:B------:R-:W-:Y:S02]  /*a9f50*/  PRMT R74, R111, 0x3340, R0 ;  /* 0x000033406f4a7816 */ /* 0x000fe40000000000 */
[----:B------:R-:W-:Y:S01]  /*a9f60*/  PRMT R83, R112, 0x3340, R124 ;  /* 0x0000334070537816 */ /* 0x000fe2000000007c */
[----:B------:R-:W4:Y:S04]  /*a9f70*/  LDL.LU R111, [R1+0x54fc] ;  /* 0x0054fc00016f7983 */ /* 0x000f280000300800 */
[----:B------:R-:W4:Y:S04]  /*a9f80*/  LDL.LU R124, [R1+0x54f8] ;  /* 0x0054f800017c7983 */ /* 0x000f280000300800 */
[----:B------:R-:W4:Y:S04]  /*a9f90*/  LDL.LU R112, [R1+0x54f4] ;  /* 0x0054f40001707983 */ /* 0x000f280000300800 */
[----:B------:R0:W-:Y:S04]  /*a9fa0*/  STL [R1+0x462c], R3 ;  /* 0x00462c0301007387 */ /* 0x0001e80000100800 */
[----:B------:R-:W4:Y:S01]  /*a9fb0*/  LDL.LU R208, [R1+0xd0] ;  /* 0x0000d00001d07983 */ /* 0x000f220000300800 */
[----:B------:R-:W-:-:S02]  /*a9fc0*/  PRMT R77, R80, 0x3340, R79 ;  /* 0x00003340504d7816 */ /* 0x000fc4000000004f */
[----:B------:R-:W-:Y:S02]  /*a9fd0*/  PRMT R80, R122, 0x3340, R119 ;  /* 0x000033407a507816 */ /* 0x000fe40000000077 */
[----:B0-----:R-:W-:Y:S02]  /*a9fe0*/  PRMT R3, R89, 0x5410, R6 ;  /* 0x0000541059037816 */ /* 0x001fe40000000006 */
[----:B--2---:R-:W-:-:S04]  /*a9ff0*/  LOP3.LUT R129, R199, 0xffff, RZ, 0xc0, !PT ;  /* 0x0000ffffc7817812 */ /* 0x004fc800078ec0ff */
[----:B------:R-:W-:-:S04]  /*aa000*/  PRMT R75, R129, 0x3340, R0 ;  /* 0x00003340814b7816 */ /* 0x000fc80000000000 */
[----:B------:R-:W-:-:S05]  /*aa010*/  PRMT R2, R76, 0x5410, R75 ;  /* 0x000054104c027816 */ /* 0x000fca000000004b */
[----:B------:R0:W-:Y:S02]  /*aa020*/  STL [R1+0x4630], R2 ;  /* 0x0046300201007387 */ /* 0x0001e40000100800 */
[----:B0-----:R-:W-:-:S05]  /*aa030*/  PRMT R2, R88, 0x5410, R5 ;  /* 0x0000541058027816 */ /* 0x001fca0000000005 */
[----:B------:R0:W-:Y:S01]  /*aa040*/  STL [R1+0x4638], R2 ;  /* 0x0046380201007387 */ /* 0x0001e20000100800 */
[----:B---3--:R-:W-:-:S04]  /*aa050*/  LOP3.LUT R125, R215, 0xffff, RZ, 0xc0, !PT ;  /* 0x0000ffffd77d7812 */ /* 0x008fc800078ec0ff */
[----:B------:R-:W-:-:S04]  /*aa060*/  PRMT R4, R125, 0x3340, R0 ;  /* 0x000033407d047816 */ /* 0x000fc80000000000 */
[----:B0-----:R-:W-:-:S05]  /*aa070*/  PRMT R2, R77, 0x5410, R4 ;  /* 0x000054104d027816 */ /* 0x001fca0000000004 */
[----:B------:R0:W-:Y:S04]  /*aa080*/  STL [R1+0x4640], R2 ;  /* 0x0046400201007387 */ /* 0x0001e80000100800 */
[----:B------:R-:W2:Y:S04]  /*aa090*/  LDL.LU R199, [R1+0x50e0] ;  /* 0x0050e00001c77983 */ /* 0x000ea80000300800 */
[----:B------:R-:W-:Y:S04]  /*aa0a0*/  STL [R1+0x4648], R3 ;  /* 0x0046480301007387 */ /* 0x000fe80000100800 */
[----:B------:R-:W3:Y:S01]  /*aa0b0*/  LDL.LU R215, [R1+0x47ec] ;  /* 0x0047ec0001d77983 */ /* 0x000ee20000300800 */
[----:B----4-:R-:W-:-:S04]  /*aa0c0*/  LOP3.LUT R122, R182, 0xffff, RZ, 0xc0, !PT ;  /* 0x0000ffffb67a7812 */ /* 0x010fc800078ec0ff */
[----:B------:R-:W-:-:S04]  /*aa0d0*/  PRMT R4, R122, 0x3340, R0 ;  /* 0x000033407a047816 */ /* 0x000fc80000000000 */
[----:B0-----:R-:W-:-:S05]  /*aa0e0*/  PRMT R2, R78, 0x5410, R4 ;  /* 0x000054104e027816 */ /* 0x001fca0000000004 */
[----:B------:R0:W-:Y:S04]  /*aa0f0*/  STL [R1+0x464c], R2 ;  /* 0x00464c0201007387 */ /* 0x0001e80000100800 */
[----:B------:R-:W4:Y:S01]  /*aa100*/  LDL.LU R182, [R1+0x4ec4] ;  /* 0x004ec40001b67983 */ /* 0x000f220000300800 */
[----:B------:R-:W-:Y:S02]  /*aa110*/  LOP3.LUT R119, R171, 0xffff, RZ, 0xc0, !PT ;  /* 0x0000ffffab777812 */ /* 0x000fe400078ec0ff */
[----:B------:R-:W-:Y:S02]  /*aa120*/  PRMT R7, R113, 0x3340, R7 ;  /* 0x0000334071077816 */ /* 0x000fe40000000007 */
[----:B------:R-:W-:Y:S02]  /*aa130*/  PRMT R79, R115, 0x3340, R114 ;  /* 0x00003340734f7816 */ /* 0x000fe40000000072 */
[----:B------:R-:W-:-:S02]  /*aa140*/  PRMT R4, R119, 0x3340, R0 ;  /* 0x0000334077047816 */ /* 0x000fc40000000000 */
[----:B------:R-:W-:Y:S02]  /*aa150*/  SHF.R.U32.HI R176, RZ, 0x8, R116 ;  /* 0x00000008ffb07819 */ /* 0x000fe40000011674 */
[----:B------:R-:W-:Y:S02]  /*aa160*/  PRMT R71, R116, 0x3340, R0 ;  /* 0x0000334074477816 */ /* 0x000fe40000000000 */
[----:B0-----:R-:W-:Y:S02]  /*aa170*/  PRMT R2, R90, 0x5410, R7 ;  /* 0x000054105a027816 */ /* 0x001fe40000000007 */
[----:B------:R-:W-:Y:S02]  /*aa180*/  LOP3.LUT R116, R206, 0xffff, RZ, 0xc0, !PT ;  /* 0x0000ffffce747812 */ /* 0x000fe400078ec0ff */
[----:B------:R-:W-:Y:S01]  /*aa190*/  PRMT R3, R79, 0x5410, R4 ;  /* 0x000054104f037816 */ /* 0x000fe20000000004 */
[----:B------:R0:W-:Y:S01]  /*aa1a0*/  STL [R1+0x4644], R2 ;  /* 0x0046440201007387 */ /* 0x0001e20000100800 */
[----:B------:R-:W-:-:S02]  /*aa1b0*/  PRMT R4, R116, 0x3340, R0 ;  /* 0x0000334074047816 */ /* 0x000fc40000000000 */
[----:B------:R-:W-:Y:S01]  /*aa1c0*/  LOP3.LUT R171, R202, 0xffff, RZ, 0xc0, !PT ;  /* 0x0000ffffcaab7812 */ /* 0x000fe200078ec0ff */
[----:B------:R1:W-:Y:S01]  /*aa1d0*/  STL [R1+0x463c], R3 ;  /* 0x00463c0301007387 */ /* 0x0003e20000100800 */
[----:B------:R-:W-:Y:S02]  /*aa1e0*/  PRMT R72, R173, 0x3340, R0 ;  /* 0x00003340ad487816 */ /* 0x000fe40000000000 */
[----:B0-----:R-:W-:Y:S02]  /*aa1f0*/  PRMT R2, R91, 0x5410, R71 ;  /* 0x000054105b027816 */ /* 0x001fe40000000047 */
[----:B-1----:R-:W-:-:S03]  /*aa200*/  PRMT R3, R80, 0x5410, R4 ;  /* 0x0000541050037816 */ /* 0x002fc60000000004 */
[----:B------:R0:W-:Y:S01]  /*aa210*/  STL [R1+0x4650], R2 ;  /* 0x0046500201007387 */ /* 0x0001e20000100800 */
[----:B------:R-:W-:-:S03]  /*aa220*/  PRMT R4, R171, 0x3340, R0 ;  /* 0x00003340ab047816 */ /* 0x000fc60000000000 */
[----:B------:R1:W-:Y:S01]  /*aa230*/  STL [R1+0x4654], R3 ;  /* 0x0046540301007387 */ /* 0x0003e20000100800 */
[----:B0-----:R-:W-:Y:S02]  /*aa240*/  PRMT R2, R133, 0x5410, R72 ;  /* 0x0000541085027816 */ /* 0x001fe40000000048 */
[----:B-1----:R-:W-:-:S03]  /*aa250*/  PRMT R3, R81, 0x5410, R4 ;  /* 0x0000541051037816 */ /* 0x002fc60000000004 */
[----:B------:R0:W-:Y:S01]  /*aa260*/  STL [R1+0x4634], R2 ;  /* 0x0046340201007387 */ /* 0x0001e20000100800 */
[----:B------:R-:W-:-:S03]  /*aa270*/  LOP3.LUT R172, R203, 0xffff, RZ, 0xc0, !PT ;  /* 0x0000ffffcbac7812 */ /* 0x000fc600078ec0ff */
[----:B------:R1:W-:Y:S04]  /*aa280*/  STL [R1+0x4658], R3 ;  /* 0x0046580301007387 */ /* 0x0003e80000100800 */
[----:B------:R-:W4:Y:S01]  /*aa290*/  LDL.LU R206, [R1+0x513c] ;  /* 0x00513c0001ce7983 */ /* 0x000f220000300800 */
[----:B0-----:R-:W-:-:S03]  /*aa2a0*/  PRMT R2, R140, 0x5410, R73 ;  /* 0x000054108c027816 */ /* 0x001fc60000000049 */
[----:B------:R-:W4:Y:S04]  /*aa2b0*/  LDL.LU R202, [R1+0x4e48] ;  /* 0x004e480001ca7983 */ /* 0x000f280000300800 */
[----:B------:R0:W-:Y:S04]  /*aa2c0*/  STL [R1+0x465c], R2 ;  /* 0x00465c0201007387 */ /* 0x0001e80000100800 */
[----:B------:R-:W4:Y:S01]  /*aa2d0*/  LDL.LU R203, [R1+0x4f4c] ;  /* 0x004f4c0001cb7983 */ /* 0x000f220000300800 */
[----:B------:R-:W-:Y:S02]  /*aa2e0*/  PRMT R4, R172, 0x3340, R0 ;  /* 0x00003340ac047816 */ /* 0x000fe40000000000 */
[----:B------:R-:W-:-:S02]  /*aa2f0*/  LOP3.LUT R173, R208, 0xffff, RZ, 0xc0, !PT ;  /* 0x0000ffffd0ad7812 */ /* 0x000fc400078ec0ff */
[----:B------:R-:W-:Y:S02]  /*aa300*/  SHF.R.U32.HI R6, RZ, 0x8, R85 ;  /* 0x00000008ff067819 */ /* 0x000fe40000011655 */
[----:B------:R-:W-:Y:S02]  /*aa310*/  SHF.R.U32.HI R5, RZ, 0x8, R84 ;  /* 0x00000008ff057819 */ /* 0x000fe40000011654 */
[----:B-1----:R-:W-:Y:S02]  /*aa320*/  PRMT R3, R82, 0x5410, R4 ;  /* 0x0000541052037816 */ /* 0x002fe40000000004 */
[----:B0-----:R-:W-:Y:S02]  /*aa330*/  PRMT R2, R142, 0x5410, R74 ;  /* 0x000054108e027816 */ /* 0x001fe4000000004a */
[----:B------:R-:W-:Y:S02]  /*aa340*/  PRMT R4, R173, 0x3340, R0 ;  /* 0x00003340ad047816 */ /* 0x000fe40000000000 */
[----:B------:R-:W-:-:S02]  /*aa350*/  LOP3.LUT R6, R6, 0xffff, RZ, 0xc0, !PT ;  /* 0x0000ffff06067812 */ /* 0x000fc400078ec0ff */
[----:B------:R-:W-:Y:S01]  /*aa360*/  LOP3.LUT R5, R5, 0xffff, RZ, 0xc0, !PT ;  /* 0x0000ffff05057812 */ /* 0x000fe200078ec0ff */
[----:B------:R0:W-:Y:S04]  /*aa370*/  STL [R1+0x4660], R3 ;  /* 0x0046600301007387 */ /* 0x0001e80000100800 */
[----:B------:R1:W-:Y:S01]  /*aa380*/  STL [R1+0x4664], R2 ;  /* 0x0046640201007387 */ /* 0x0003e20000100800 */
[----:B0-----:R-:W-:Y:S02]  /*aa390*/  PRMT R3, R83, 0x5410, R4 ;  /* 0x0000541053037816 */ /* 0x001fe40000000004 */
[----:B-1----:R-:W-:-:S03]  /*aa3a0*/  PRMT R2, R6, 0x3340, R5 ;  /* 0x0000334006027816 */ /* 0x002fc60000000005 */
[----:B------:R-:W-:Y:S04]  /*aa3b0*/  STL [R1+0x4668], R3 ;  /* 0x0046680301007387 */ /* 0x000fe80000100800 */
[----:B------:R0:W-:Y:S01]  /*aa3c0*/  STL [R1+0x6c], R2 ;  /* 0x00006c0201007387 */ /* 0x0001e20000100800 */
[----:B--2---:R-:W-:-:S03]  /*aa3d0*/  LOP3.LUT R7, R199, 0xffff, RZ, 0xc0, !PT ;  /* 0x0000ffffc7077812 */ /* 0x004fc600078ec0ff */
[----:B------:R-:W2:Y:S01]  /*aa3e0*/  LDL.LU R199, [R1+0x50e8] ;  /* 0x0050e80001c77983 */ /* 0x000ea20000300800 */
[----:B---3--:R-:W-:-:S03]  /*aa3f0*/  LOP3.LUT R72, R215, 0xffff, RZ, 0xc0, !PT ;  /* 0x0000ffffd7487812 */ /* 0x008fc600078ec0ff */
[----:B------:R-:W3:Y:S01]  /*aa400*/  LDL.LU R215, [R1+0x47f0] ;  /* 0x0047f00001d77983 */ /* 0x000ee20000300800 */
[----:B----4-:R-:W-:-:S03]  /*aa410*/  LOP3.LUT R6, R182, 0xffff, RZ, 0xc0, !PT ;  /* 0x0000ffffb6067812 */ /* 0x010fc600078ec0ff */
[----:B------:R-:W4:Y:S01]  /*aa420*/  LDL.LU R182, [R1+0x4ed4] ;  /* 0x004ed40001b67983 */ /* 0x000f220000300800 */
[----:B------:R-:W-:Y:S02]  /*aa430*/  PRMT R4, R72, 0x3340, R0 ;  /* 0x0000334048047816 */ /* 0x000fe40000000000 */
[----:B------:R-:W-:Y:S02]  /*aa440*/  PRMT R5, R7, 0x3340, R6 ;  /* 0x0000334007057816 */ /* 0x000fe40000000006 */
[----:B------:R-:W-:Y:S02]  /*aa450*/  SHF.R.U32.HI R7, RZ, 0x8, R7 ;  /* 0x00000008ff077819 */ /* 0x000fe40000011607 */
[----:B------:R-:W-:Y:S02]  /*aa460*/  PRMT R216, R5, 0x5410, R4 ;  /* 0x0000541005d87816 */ /* 0x000fe40000000004 */
[----:B------:R-:W-:Y:S02]  /*aa470*/  SHF.R.U32.HI R5, RZ, 0x8, R6 ;  /* 0x00000008ff057819 */ /* 0x000fe40000011606 */
[----:B------:R-:W-:-:S02]  /*aa480*/  LOP3.LUT R6, R7, 0xffff, RZ, 0xc0, !PT ;  /* 0x0000ffff07067812 */ /* 0x000fc400078ec0ff */
[----:B------:R-:W-:-:S04]  /*aa490*/  LOP3.LUT R5, R5, 0xffff, RZ, 0xc0, !PT ;  /* 0x0000ffff05057812 */ /* 0x000fc800078ec0ff */
[----:B0-----:R-:W-:Y:S01]  /*aa4a0*/  PRMT R2, R6, 0x3340, R5 ;  /* 0x0000334006027816 */ /* 0x001fe20000000005 */
[----:B------:R-:W-:Y:S04]  /*aa4b0*/  STL [R1+0x5480], R216 ;  /* 0x005480d801007387 */ /* 0x000fe80000100800 */
[----:B------:R0:W-:Y:S04]  /*aa4c0*/  STL [R1+0x68], R2 ;  /* 0x0000680201007387 */ /* 0x0001e80000100800 */
[----:B------:R-:W4:Y:S04]  /*aa4d0*/  LDL.LU R211, [R1+0x514c] ;  /* 0x00514c0001d37983 */ /* 0x000f280000300800 */
[----:B------:R-:W4:Y:S04]  /*aa4e0*/  LDL.LU R209, [R1+0x4e5c] ;  /* 0x004e5c0001d17983 */ /* 0x000f280000300800 */
[----:B------:R-:W4:Y:S01]  /*aa4f0*/  LDL.LU R208, [R1+0x4f60] ;  /* 0x004f600001d07983 */ /* 0x000f220000300800 */
[----:B------:R-:W-:-:S02]  /*aa500*/  LOP3.LUT R71, R206, 0xffff, RZ, 0xc0, !PT ;  /* 0x0000ffffce477812 */ /* 0x000fc400078ec0ff */
[----:B------:R-:W-:-:S04]  /*aa510*/  LOP3.LUT R73, R202, 0xffff, RZ, 0xc0, !PT ;  /* 0x0000ffffca497812 */ /* 0x000fc800078ec0ff */
[----:B------:R-:W-:Y:S02]  /*aa520*/  PRMT R5, R73, 0x3340, R0 ;  /* 0x0000334049057816 */ /* 0x000fe40000000000 */
[----:B------:R-:W-:-:S04]  /*aa530*/  LOP3.LUT R7, R203, 0xffff, RZ, 0xc0, !PT ;  /* 0x0000ffffcb077812 */ /* 0x000fc800078ec0ff */
[----:B------:R-:W-:Y:S02]  /*aa540*/  PRMT R6, R71, 0x3340, R7 ;  /* 0x0000334047067816 */ /* 0x000fe40000000007 */
[----:B------:R-:W-:Y:S02]  /*aa550*/  SHF.R.U32.HI R71, RZ, 0x8, R71 ;  /* 0x00000008ff477819 */ /* 0x000fe40000011647 */
[----:B------:R-:W-:Y:S02]  /*aa560*/  PRMT R17, R6, 0x5410, R5 ;  /* 0x0000541006117816 */ /* 0x000fe40000000005 */
[----:B------:R-:W-:Y:S02]  /*aa570*/  SHF.R.U32.HI R6, RZ, 0x8, R7 ;  /* 0x00000008ff067819 */ /* 0x000fe40000011607 */
[----:B------:R-:W-:Y:S02]  /*aa580*/  LOP3.LUT R7, R71, 0xffff, RZ, 0xc0, !PT ;  /* 0x0000ffff47077812 */ /* 0x000fe400078ec0ff */
[----:B------:R-:W-:-:S04]  /*aa590*/  LOP3.LUT R6, R6, 0xffff, RZ, 0xc0, !PT ;  /* 0x0000ffff06067812 */ /* 0x000fc800078ec0ff */
[----:B0-----:R-:W-:Y:S01]  /*aa5a0*/  PRMT R2, R7, 0x3340, R6 ;  /* 0x0000334007027816 */ /* 0x001fe20000000006 */
[----:B------:R0:W-:Y:S01]  /*aa5b0*/  STL [R1+0x5484], R17 ;  /* 0x0054841101007387 */ /* 0x0001e20000100800 */
[----:B------:R-:W-:-:S03]  /*aa5c0*/  SHF.R.U32.HI R5, RZ, 0x8, R72 ;  /* 0x00000008ff057819 */ /* 0x000fc60000011648 */
        /* <DEDUP_REMOVED lines=8> */
[----:B----4-:R-:W-:-:S03]  /*aa650*/  LOP3.LUT R71, R182, 0xffff, RZ, 0xc0, !PT ;  /* 0x0000ffffb6477812 */ /* 0x010fc600078ec0ff */
[----:B------:R-:W4:Y:S01]  /*aa660*/  LDL.LU R182, [R1+0x4ee8] ;  /* 0x004ee80001b67983 */ /* 0x000f220000300800 */
        /* <DEDUP_REMOVED lines=8> */
[----:B------:R-:W-:Y:S02]  /*aa6f0*/  PRMT R222, R71, 0x3340, R7 ;  /* 0x0000334047de7816 */ /* 0x000fe40000000007 */
[----:B------:R-:W-:Y:S02]  /*aa700*/  LOP3.LUT R74, R211, 0xffff, RZ, 0xc0, !PT ;  /* 0x0000ffffd34a7812 */ /* 0x000fe400078ec0ff */
[----:B------:R-:W4:Y:S01]  /*aa710*/  LDL.LU R211, [R1+0x50fc] ;  /* 0x0050fc0001d37983 */ /* 0x000f220000300800 */
[----:B------:R-:W-:-:S03]  /*aa720*/  LOP3.LUT R72, R209, 0xffff, RZ, 0xc0, !PT ;  /* 0x0000ffffd1487812 */ /* 0x000fc600078ec0ff */
[----:B------:R-:W4:Y:S01]  /*aa730*/  LDL.LU R209, [R1+0x47f8] ;  /* 0x0047f80001d17983 */ /* 0x000f220000300800 */
[----:B------:R-:W-:-:S03]  /*aa740*/  LOP3.LUT R73, R208, 0xffff, RZ, 0xc0, !PT ;  /* 0x0000ffffd0497812 */ /* 0x000fc600078ec0ff */
[----:B------:R-:W4:Y:S01]  /*aa750*/  LDL.LU R208, [R1+0x4ef0] ;  /* 0x004ef00001d07983 */ /* 0x000f220000300800 */
[----:B------:R-:W-:Y:S02]  /*aa760*/  PRMT R7, R72, 0x3340, R0 ;  /* 0x0000334048077816 */ /* 0x000fe40000000000 */
[----:B------:R-:W-:-:S04]  /*aa770*/  PRMT R71, R74, 0x3340, R73 ;  /* 0x000033404a477816 */ /* 0x000fc80000000049 */
[----:B------:R-:W-:Y:S02]  /*aa780*/  PRMT R249, R71, 0x5410, R7 ;  /* 0x0000541047f97816 */ /* 0x000fe40000000007 */
[----:B------:R-:W-:Y:S02]  /*aa790*/  SHF.R.U32.HI R7, RZ, 0x8, R73 ;  /* 0x00000008ff077819 */ /* 0x000fe40000011649 */
[----:B--2---:R-:W-:Y:S02]  /*aa7a0*/  LOP3.LUT R75, R199, 0xffff, RZ, 0xc0, !PT ;  /* 0x0000ffffc74b7812 */ /* 0x004fe400078ec0ff */
[----:B------:R-:W2:Y:S01]  /*aa7b0*/  LDL.LU R199, [R1+0x5158] ;  /* 0x0051580001c77983 */ /* 0x000ea20000300800 */
[----:B---3--:R-:W-:-:S03]  /*aa7c0*/  LOP3.LUT R77, R215, 0xffff, RZ, 0xc0, !PT ;  /* 0x0000ffffd74d7812 */ /* 0x008fc600078ec0ff */
[----:B------:R-:W3:Y:S01]  /*aa7d0*/  LDL.LU R215, [R1+0x4e78] ;  /* 0x004e780001d77983 */ /* 0x000ee20000300800 */
[----:B----4-:R-:W-:-:S03]  /*aa7e0*/  LOP3.LUT R73, R182, 0xffff, RZ, 0xc0, !PT ;  /* 0x0000ffffb6497812 */ /* 0x010fc600078ec0ff */
[----:B------:R-:W4:Y:S01]  /*aa7f0*/  LDL.LU R182, [R1+0x4f7c] ;  /* 0x004f7c0001b67983 */ /* 0x000f220000300800 */
[----:B------:R-:W-:Y:S02]  /*aa800*/  SHF.R.U32.HI R71, RZ, 0x8, R74 ;  /* 0x00000008ff477819 */ /* 0x000fe4000001164a */
[----:B------:R-:W-:Y:S02]  /*aa810*/  SHF.R.U32.HI R72, RZ, 0x8, R72 ;  /* 0x00000008ff487819 */ /* 0x000fe40000011648 */
[----:B------:R-:W-:Y:S02]  /*aa820*/  LOP3.LUT R71, R71, 0xffff, RZ, 0xc0, !PT ;  /* 0x0000ffff47477812 */ /* 0x000fe400078ec0ff */
[----:B------:R-:W-:Y:S02]  /*aa830*/  LOP3.LUT R7, R7, 0xffff, RZ, 0xc0, !PT ;  /* 0x0000ffff07077812 */ /* 0x000fe400078ec0ff */
[----:B------:R-:W-:Y:S02]  /*aa840*/  LOP3.LUT R72, R72, 0xffff, RZ, 0xc0, !PT ;  /* 0x0000ffff48487812 */ /* 0x000fe400078ec0ff */
[----:B------:R-:W-:-:S02]  /*aa850*/  LOP3.LUT R76, R206, 0xffff, RZ, 0xc0, !PT ;  /* 0x0000ffffce4c7812 */ /* 0x000fc400078ec0ff */
[----:B------:R-:W-:Y:S01]  /*aa860*/  LOP3.LUT R78, R202, 0xffff, RZ, 0xc0, !PT ;  /* 0x0000ffffca4e7812 */ /* 0x000fe200078ec0ff */
[----:B------:R-:W4:Y:S01]  /*aa870*/  LDL.LU R206, [R1+0x515c] ;  /* 0x00515c0001ce7983 */ /* 0x000f220000300800 */
[----:B------:R-:W-:Y:S02]  /*aa880*/  LOP3.LUT R74, R203, 0xffff, RZ, 0xc0, !PT ;  /* 0x0000ffffcb4a7812 */ /* 0x000fe400078ec0ff */
[----:B0-----:R-:W-:Y:S01]  /*aa890*/  PRMT R17, R71, 0x3340, R7 ;  /* 0x0000334047117816 */ /* 0x001fe20000000007 */
[----:B------:R-:W4:Y:S01]  /*aa8a0*/  LDL.LU R202, [R1+0x4e80] ;  /* 0x004e800001ca7983 */ /* 0x000f220000300800 */
[--C-:B------:R-:W-:Y:S02]  /*aa8b0*/  PRMT R7, R72, 0x3340, R0.reuse ;  /* 0x0000334048077816 */ /* 0x100fe40000000000 */
[----:B------:R-:W-:Y:S01]  /*aa8c0*/  PRMT R71, R78, 0x3340, R0 ;  /* 0x000033404e477816 */ /* 0x000fe20000000000 */
[----:B------:R-:W4:Y:S01]  /*aa8d0*/  LDL.LU R203, [R1+0x4f84] ;  /* 0x004f840001cb7983 */ /* 0x000f220000300800 */
[----:B------:R-:W-:-:S04]  /*aa8e0*/  PRMT R72, R76, 0x3340, R74 ;  /* 0x000033404c487816 */ /* 0x000fc8000000004a */
[----:B------:R-:W-:Y:S02]  /*aa8f0*/  PRMT R15, R72, 0x5410, R71 ;  /* 0x00005410480f7816 */ /* 0x000fe40000000047 */
[----:B------:R-:W-:Y:S02]  /*aa900*/  PRMT R71, R77, 0x3340, R0 ;  /* 0x000033404d477816 */ /* 0x000fe40000000000 */
[----:B------:R-:W-:-:S04]  /*aa910*/  PRMT R72, R75, 0x3340, R73 ;  /* 0x000033404b487816 */ /* 0x000fc80000000049 */
[----:B------:R-:W-:Y:S02]  /*aa920*/  PRMT R235, R72, 0x5410, R71 ;  /* 0x0000541048eb7816 */ /* 0x000fe40000000047 */
[----:B------:R-:W-:Y:S02]  /*aa930*/  SHF.R.U32.HI R72, RZ, 0x8, R76 ;  /* 0x00000008ff487819 */ /* 0x000fe4000001164c */
[----:B------:R-:W-:Y:S02]  /*aa940*/  SHF.R.U32.HI R71, RZ, 0x8, R74 ;  /* 0x00000008ff477819 */ /* 0x000fe4000001164a */
[----:B------:R-:W-:Y:S02]  /*aa950*/  LOP3.LUT R72, R72, 0xffff, RZ, 0xc0, !PT ;  /* 0x0000ffff48487812 */ /* 0x000fe400078ec0ff */
[----:B------:R-:W-:-:S04]  /*aa960*/  LOP3.LUT R71, R71, 0xffff, RZ, 0xc0, !PT ;  /* 0x0000ffff47477812 */ /* 0x000fc800078ec0ff */
        /* <DEDUP_REMOVED lines=12> */
[----:B------:R-:W-:Y:S02]  /*aaa30*/  SHF.R.U32.HI R71, RZ, 0x8, R77 ;  /* 0x00000008ff477819 */ /* 0x000fe4000001164d */
[----:B------:R-:W-:-:S02]  /*aaa40*/  LOP3.LUT R77, R211, 0xffff, RZ, 0xc0, !PT ;  /* 0x0000ffffd34d7812 */ /* 0x000fc400078ec0ff */
[----:B------:R-:W-:Y:S01]  /*aaa50*/  LOP3.LUT R114, R209, 0xffff, RZ, 0xc0, !PT ;  /* 0x0000ffffd1727812 */ /* 0x000fe200078ec0ff */
[----:B------:R-:W4:Y:S01]  /*aaa60*/  LDL.LU R211, [R1+0x510c] ;  /* 0x00510c0001d37983 */ /* 0x000f220000300800 */
[----:B------:R-:W-:Y:S02]  /*aaa70*/  LOP3.LUT R75, R208, 0xffff, RZ, 0xc0, !PT ;  /* 0x0000ffffd04b7812 */ /* 0x000fe400078ec0ff */
[----:B------:R-:W-:Y:S01]  /*aaa80*/  PRMT R216, R74, 0x3340, R73 ;  /* 0x000033404ad87816 */ /* 0x000fe20000000049 */
[----:B------:R-:W4:Y:S01]  /*aaa90*/  LDL.LU R209, [R1+0x4800] ;  /* 0x0048000001d17983 */ /* 0x000f220000300800 */
[----:B------:R-:W-:Y:S02]  /*aaaa0*/  PRMT R73, R114, 0x3340, R0 ;  /* 0x0000334072497816 */ /* 0x000fe40000000000 */
[----:B------:R-:W-:Y:S01]  /*aaab0*/  PRMT R74, R77, 0x3340, R75 ;  /* 0x000033404d4a7816 */ /* 0x000fe2000000004b */
[----:B------:R-:W4:Y:S03]  /*aaac0*/  LDL.LU R208, [R1+0x4f08] ;  /* 0x004f080001d07983 */ /* 0x000f260000300800 */
[----:B------:R-:W-:-:S02]  /*aaad0*/  PRMT R16, R74, 0x5410, R73 ;  /* 0x000054104a107816 */ /* 0x000fc40000000049 */
[----:B------:R-:W-:Y:S02]  /*aaae0*/  PRMT R73, R79, 0x3340, R0 ;  /* 0x000033404f497816 */ /* 0x000fe40000000000 */
[----:B------:R-:W-:Y:S02]  /*aaaf0*/  PRMT R74, R78, 0x3340, R76 ;  /* 0x000033404e4a7816 */ /* 0x000fe4000000004c */
[----:B------:R-:W-:Y:S02]  /*aab00*/  SHF.R.U32.HI R78, RZ, 0x8, R78 ;  /* 0x00000008ff4e7819 */ /* 0x000fe4000001164e */
[----:B------:R-:W-:Y:S02]  /*aab10*/  PRMT R10, R74, 0x5410, R73 ;  /* 0x000054104a0a7816 */ /* 0x000fe40000000049 */
[----:B------:R-:W-:Y:S02]  /*aab20*/  SHF.R.U32.HI R73, RZ, 0x8, R75 ;  /* 0x00000008ff497819 */ /* 0x000fe4000001164b */
[----:B------:R-:W-:-:S02]  /*aab30*/  SHF.R.U32.HI R75, RZ, 0x8, R76 ;  /* 0x00000008ff4b7819 */ /* 0x000fc4000001164c */
[----:B------:R-:W-:Y:S02]  /*aab40*/  LOP3.LUT R76, R78, 0xffff, RZ, 0xc0, !PT ;  /* 0x0000ffff4e4c7812 */ /* 0x000fe400078ec0ff */
[----:B------:R-:W-:Y:S02]  /*aab50*/  LOP3.LUT R75, R75, 0xffff, RZ, 0xc0, !PT ;  /* 0x0000ffff4b4b7812 */ /* 0x000fe400078ec0ff */
[----:B------:R-:W-:Y:S02]  /*aab60*/  LOP3.LUT R78, R202, 0xffff, RZ, 0xc0, !PT ;  /* 0x0000ffffca4e7812 */ /* 0x000fe400078ec0ff */
[----:B------:R-:W-:Y:S02]  /*aab70*/  PRMT R18, R76, 0x3340, R75 ;  /* 0x000033404c127816 */ /* 0x000fe4000000004b */
[----:B------:R-:W-:Y:S02]  /*aab80*/  LOP3.LUT R76, R206, 0xffff, RZ, 0xc0, !PT ;  /* 0x0000ffffce4c7812 */ /* 0x000fe400078ec0ff */
[----:B------:R-:W4:Y:S01]  /*aab90*/  LDL.LU R206, [R1+0x5160] ;  /* 0x0051600001ce7983 */ /* 0x000f220000300800 */
[----:B------:R-:W-:-:S03]  /*aaba0*/  LOP3.LUT R75, R203, 0xffff, RZ, 0xc0, !PT ;  /* 0x0000ffffcb4b7812 */ /* 0x000fc600078ec0ff */
[----:B------:R-:W4:Y:S04]  /*aabb0*/  LDL.LU R202, [R1+0x4e98] ;  /* 0x004e980001ca7983 */ /* 0x000f280000300800 */
[----:B------:R-:W4:Y:S01]  /*aabc0*/  LDL.LU R203, [R1+0x4f9c] ;  /* 0x004f9c0001cb7983 */ /* 0x000f220000300800 */
[----:B------:R-:W-:Y:S02]  /*aabd0*/  SHF.R.U32.HI R74, RZ, 0x8, R77 ;  /* 0x00000008ff4a7819 */ /* 0x000fe4000001164d */
[----:B------:R-:W-:Y:S02]  /*aabe0*/  LOP3.LUT R73, R73, 0xffff, RZ, 0xc0, !PT ;  /* 0x0000ffff49497812 */ /* 0x000fe400078ec0ff */
[----:B------:R-:W-:-:S04]  /*aabf0*/  LOP3.LUT R74, R74, 0xffff, RZ, 0xc0, !PT ;  /* 0x0000ffff4a4a7812 */ /* 0x000fc800078ec0ff */
[----:B------:R-:W-:Y:S02]  /*aac00*/  PRMT R8, R74, 0x3340, R73 ;  /* 0x000033404a087816 */ /* 0x000fe40000000049 */
[----:B------:R-:W-:Y:S02]  /*aac10*/  PRMT R73, R78, 0x3340, R0 ;  /* 0x000033404e497816 */ /* 0x000fe40000000000 */
[----:B------:R-:W-:Y:S02]  /*aac20*/  PRMT R74, R76, 0x3340, R75 ;  /* 0x000033404c4a7816 */ /* 0x000fe4000000004b */
[----:B------:R-:W-:Y:S02]  /*aac30*/  SHF.R.U32.HI R76, RZ, 0x8, R76 ;  /* 0x00000008ff4c7819 */ /* 0x000fe4000001164c */
[----:B------:R-:W-:Y:S02]  /*aac40*/  PRMT R238, R74, 0x5410, R73 ;  /* 0x000054104aee7816 */ /* 0x000fe40000000049 */
[----:B------:R-:W-:-:S02]  /*aac50*/  SHF.R.U32.HI R73, RZ, 0x8, R79 ;  /* 0x00000008ff497819 */ /* 0x000fc4000001164f */
[----:B------:R-:W-:Y:S02]  /*aac60*/  SHF.R.U32.HI R74, RZ, 0x8, R75 ;  /* 0x00000008ff4a7819 */ /* 0x000fe4000001164b */
[----:B------:R-:W-:Y:S02]  /*aac70*/  LOP3.LUT R75, R76, 0xffff, RZ, 0xc0, !PT ;  /* 0x0000ffff4c4b7812 */ /* 0x000fe400078ec0ff */
[----:B--2---:R-:W-:Y:S02]  /*aac80*/  LOP3.LUT R77, R199, 0xffff, RZ, 0xc0, !PT ;  /* 0x0000ffffc74d7812 */ /* 0x004fe400078ec0ff */
[----:B------:R-:W2:Y:S01]  /*aac90*/  LDL.LU R199, [R1+0x5164] ;  /* 0x0051640001c77983 */ /* 0x000ea20000300800 */
[----:B---3--:R-:W-:-:S03]  /*aaca0*/  LOP3.LUT R79, R215, 0xffff, RZ, 0xc0, !PT ;  /* 0x0000ffffd74f7812 */ /* 0x008fc600078ec0ff */
[----:B------:R-:W3:Y:S01]  /*aacb0*/  LDL.LU R215, [R1+0x4e9c] ;  /* 0x004e9c0001d77983 */ /* 0x000ee20000300800 */
[----:B----4-:R-:W-:-:S03]  /*aacc0*/  LOP3.LUT R76, R182, 0xffff, RZ, 0xc0, !PT ;  /* 0x0000ffffb64c7812 */ /* 0x010fc600078ec0ff */
[----:B------:R-:W4:Y:S01]  /*aacd0*/  LDL.LU R182, [R1+0x4fa4] ;  /* 0x004fa40001b67983 */ /* 0x000f220000300800 */
        /* <DEDUP_REMOVED lines=9> */
[----:B------:R-:W-:Y:S02]  /*aad70*/  LOP3.LUT R75, R75, 0xffff, RZ, 0xc0, !PT ;  /* 0x0000ffff4b4b7812 */ /* 0x000fe400078ec0ff */
[----:B------:R-:W-:Y:S02]  /*aad80*/  LOP3.LUT R78, R211, 0xffff, RZ, 0xc0, !PT ;  /* 0x0000ffffd34e7812 */ /* 0x000fe400078ec0ff */
[----:B------:R-:W-:Y:S02]  /*aad90*/  LOP3.LUT R113, R209, 0xffff, RZ, 0xc0, !PT ;  /* 0x0000ffffd1717812 */ /* 0x000fe400078ec0ff */
[----:B------:R-:W-:-:S02]  /*aada0*/  LOP3.LUT R77, R208, 0xffff, RZ, 0xc0, !PT ;  /* 0x0000ffffd04d7812 */ /* 0x000fc400078ec0ff */
[----:B-1----:R-:W-:Y:S02]  /*aadb0*/  PRMT R2, R76, 0x3340, R75 ;  /* 0x000033404c027816 */ /* 0x002fe4000000004b */
[----:B------:R-:W-:Y:S02]  /*aadc0*/  PRMT R75, R113, 0x3340, R0 ;  /* 0x00003340714b7816 */ /* 0x000fe40000000000 */
[----:B------:R-:W-:-:S04]  /*aadd0*/  PRMT R76, R78, 0x3340, R77 ;  /* 0x000033404e4c7816 */ /* 0x000fc8000000004d */
[----:B------:R-:W-:Y:S02]  /*aade0*/  PRMT R221, R76, 0x5410, R75 ;  /* 0x000054104cdd7816 */ /* 0x000fe4000000004b */
[----:B------:R-:W-:Y:S02]  /*aadf0*/  SHF.R.U32.HI R75, RZ, 0x8, R79 ;  /* 0x00000008ff4b7819 */ /* 0x000fe4000001164f */
[----:B------:R-:W-:Y:S02]  /*aae00*/  LOP3.LUT R81, R206, 0xffff, RZ, 0xc0, !PT ;  /* 0x0000ffffce517812 */ /* 0x000fe400078ec0ff */
[----:B------:R-:W4:Y:S01]  /*aae10*/  LDL.LU R206, [R1+0x5124] ;  /* 0x0051240001ce7983 */ /* 0x000f220000300800 */
[----:B------:R-:W-:-:S03]  /*aae20*/  LOP3.LUT R83, R202, 0xffff, RZ, 0xc0, !PT ;  /* 0x0000ffffca537812 */ /* 0x000fc600078ec0ff */
[----:B------:R-:W4:Y:S01]  /*aae30*/  LDL.LU R202, [R1+0x4804] ;  /* 0x0048040001ca7983 */ /* 0x000f220000300800 */
[----:B------:R-:W-:-:S03]  /*aae40*/  LOP3.LUT R79, R203, 0xffff, RZ, 0xc0, !PT ;  /* 0x0000ffffcb4f7812 */ /* 0x000fc600078ec0ff */
[----:B------:R-:W4:Y:S01]  /*aae50*/  LDL.LU R203, [R1+0x4f18] ;  /* 0x004f180001cb7983 */ /* 0x000f220000300800 */
[----:B------:R-:W-:Y:S02]  /*aae60*/  SHF.R.U32.HI R78, RZ, 0x8, R78 ;  /* 0x00000008ff4e7819 */ /* 0x000fe4000001164e */
        /* <DEDUP_REMOVED lines=8> */
[----:B------:R-:W-:-:S03]  /*aaef0*/  LOP3.LUT R76, R76, 0xffff, RZ, 0xc0, !PT ;  /* 0x0000ffff4c4c7812 */ /* 0x000fc600078ec0ff */
[----:B------:R-:W4:Y:S01]  /*aaf00*/  LDL.LU R211, [R1+0x5168] ;  /* 0x0051680001d37983 */ /* 0x000f220000300800 */
[----:B------:R-:W-:Y:S02]  /*aaf10*/  PRMT R252, R77, 0x3340, R76 ;  /* 0x000033404dfc7816 */ /* 0x000fe4000000004c */
[----:B------:R-:W-:Y:S01]  /*aaf20*/  PRMT R76, R83, 0x3340, R0 ;  /* 0x00003340534c7816 */ /* 0x000fe20000000000 */
[----:B------:R-:W4:Y:S01]  /*aaf30*/  LDL.LU R209, [R1+0x4eb0] ;  /* 0x004eb00001d17983 */ /* 0x000f220000300800 */
[----:B------:R-:W-:-:S03]  /*aaf40*/  PRMT R77, R81, 0x3340, R79 ;  /* 0x00003340514d7816 */ /* 0x000fc6000000004f */
[----:B------:R-:W4:Y:S01]  /*aaf50*/  LDL.LU R208, [R1+0x4fb8] ;  /* 0x004fb80001d07983 */ /* 0x000f220000300800 */
[----:B------:R-:W-:Y:S02]  /*aaf60*/  PRMT R12, R77, 0x5410, R76 ;  /* 0x000054104d0c7816 */ /* 0x000fe4000000004c */
[----:B------:R-:W-:Y:S02]  /*aaf70*/  PRMT R76, R82, 0x3340, R0 ;  /* 0x00003340524c7816 */ /* 0x000fe40000000000 */
[----:B------:R-:W-:-:S04]  /*aaf80*/  PRMT R77, R80, 0x3340, R78 ;  /* 0x00003340504d7816 */ /* 0x000fc8000000004e */
[----:B------:R-:W-:Y:S02]  /*aaf90*/  PRMT R226, R77, 0x5410, R76 ;  /* 0x000054104de27816 */ /* 0x000fe4000000004c */
[----:B------:R-:W-:Y:S02]  /*aafa0*/  SHF.R.U32.HI R77, RZ, 0x8, R80 ;  /* 0x00000008ff4d7819 */ /* 0x000fe40000011650 */
[----:B------:R-:W-:Y:S02]  /*aafb0*/  SHF.R.U32.HI R76, RZ, 0x8, R78 ;  /* 0x00000008ff4c7819 */ /* 0x000fe4000001164e */
[----:B------:R-:W-:Y:S02]  /*aafc0*/  LOP3.LUT R77, R77, 0xffff, RZ, 0xc0, !PT ;  /* 0x0000ffff4d4d7812 */ /* 0x000fe400078ec0ff */
[----:B------:R-:W-:Y:S02]  /*aafd0*/  LOP3.LUT R76, R76, 0xffff, RZ, 0xc0, !PT ;  /* 0x0000ffff4c4c7812 */ /* 0x000fe400078ec0ff */
[----:B------:R-:W-:-:S02]  /*aafe0*/  SHF.R.U32.HI R81, RZ, 0x8, R81 ;  /* 0x00000008ff517819 */ /* 0x000fc40000011651 */
[----:B------:R-:W-:Y:S02]  /*aaff0*/  PRMT R225, R77, 0x3340, R76 ;  /* 0x000033404de17816 */ /* 0x000fe4000000004c */
[----:B------:R-:W-:Y:S02]  /*ab000*/  SHF.R.U32.HI R77, RZ, 0x8, R82 ;  /* 0x00000008ff4d7819 */ /* 0x000fe40000011652 */
[----:B------:R-:W-:Y:S02]  /*ab010*/  SHF.R.U32.HI R78, RZ, 0x8, R79 ;  /* 0x00000008ff4e7819 */ /* 0x000fe4000001164f */
[----:B------:R-:W-:Y:S02]  /*ab020*/  LOP3.LUT R79, R81, 0xffff, RZ, 0xc0, !PT ;  /* 0x0000ffff514f7812 */ /* 0x000fe400078ec0ff */
[----:B------:R-:W-:Y:S02]  /*ab030*/  LOP3.LUT R82, R206, 0xffff, RZ, 0xc0, !PT ;  /* 0x0000ffffce527812 */ /* 0x000fe400078ec0ff */
[----:B------:R-:W4:Y:S01]  /*ab040*/  LDL.LU R206, [R1+0x516c] ;  /* 0x00516c0001ce7983 */ /* 0x000f220000300800 */
[----:B------:R-:W-:-:S03]  /*ab050*/  LOP3.LUT R80, R202, 0xffff, RZ, 0xc0, !PT ;  /* 0x0000ffffca507812 */ /* 0x000fc600078ec0ff */
[----:B------:R-:W4:Y:S01]  /*ab060*/  LDL.LU R202, [R1+0x4eb8] ;  /* 0x004eb80001ca7983 */ /* 0x000f220000300800 */
[----:B------:R-:W-:-:S03]  /*ab070*/  LOP3.LUT R81, R203, 0xffff, RZ, 0xc0, !PT ;  /* 0x0000ffffcb517812 */ /* 0x000fc600078ec0ff */
[----:B------:R-:W4:Y:S01]  /*ab080*/  LDL.LU R203, [R1+0x4fc4] ;  /* 0x004fc40001cb7983 */ /* 0x000f220000300800 */
[----:B------:R-:W-:Y:S02]  /*ab090*/  LOP3.LUT R78, R78, 0xffff, RZ, 0xc0, !PT ;  /* 0x0000ffff4e4e7812 */ /* 0x000fe400078ec0ff */
[----:B------:R-:W-:Y:S02]  /*ab0a0*/  SHF.R.U32.HI R76, RZ, 0x8, R83 ;  /* 0x00000008ff4c7819 */ /* 0x000fe40000011653 */
[----:B------:R-:W-:Y:S02]  /*ab0b0*/  PRMT R231, R79, 0x3340, R78 ;  /* 0x000033404fe77816 */ /* 0x000fe4000000004e */
[----:B------:R-:W-:Y:S02]  /*ab0c0*/  PRMT R78, R80, 0x3340, R0 ;  /* 0x00003340504e7816 */ /* 0x000fe40000000000 */
[----:B------:R-:W-:-:S04]  /*ab0d0*/  PRMT R79, R82, 0x3340, R81 ;  /* 0x00003340524f7816 */ /* 0x000fc80000000051 */
[----:B------:R-:W-:Y:S02]  /*ab0e0*/  PRMT R251, R79, 0x5410, R78 ;  /* 0x000054104ffb7816 */ /* 0x000fe4000000004e */
[----:B------:R-:W-:Y:S02]  /*ab0f0*/  SHF.R.U32.HI R78, RZ, 0x8, R81 ;  /* 0x00000008ff4e7819 */ /* 0x000fe40000011651 */
        /* <DEDUP_REMOVED lines=22> */
[----:B------:R-:W-:Y:S02]  /*ab260*/  LOP3.LUT R84, R211, 0xffff, RZ, 0xc0, !PT ;  /* 0x0000ffffd3547812 */ /* 0x000fe400078ec0ff */
[----:B------:R-:W-:Y:S01]  /*ab270*/  LOP3.LUT R82, R209, 0xffff, RZ, 0xc0, !PT ;  /* 0x0000ffffd1527812 */ /* 0x000fe200078ec0ff */
[----:B------:R-:W4:Y:S01]  /*ab280*/  LDL.LU R211, [R1+0x5138] ;  /* 0x0051380001d37983 */ /* 0x000f220000300800 */
[----:B------:R-:W-:-:S02]  /*ab290*/  LOP3.LUT R83, R208, 0xffff, RZ, 0xc0, !PT ;  /* 0x0000ffffd0537812 */ /* 0x000fc400078ec0ff */
[----:B------:R-:W-:Y:S01]  /*ab2a0*/  PRMT R11, R80, 0x3340, R79 ;  /* 0x00003340500b7816 */ /* 0x000fe2000000004f */
[----:B------:R-:W4:Y:S01]  /*ab2b0*/  LDL.LU R209, [R1+0x482c] ;  /* 0x00482c0001d17983 */ /* 0x000f220000300800 */
[--C-:B------:R-:W-:Y:S02]  /*ab2c0*/  PRMT R79, R81, 0x3340, R0.reuse ;  /* 0x00003340514f7816 */ /* 0x100fe40000000000 */
[----:B------:R-:W-:Y:S01]  /*ab2d0*/  PRMT R80, R82, 0x3340, R0 ;  /* 0x0000334052507816 */ /* 0x000fe20000000000 */
[----:B------:R-:W4:Y:S01]  /*ab2e0*/  LDL.LU R208, [R1+0x4f3c] ;  /* 0x004f3c0001d07983 */ /* 0x000f220000300800 */
[----:B------:R-:W-:Y:S02]  /*ab2f0*/  PRMT R81, R84, 0x3340, R83 ;  /* 0x0000334054517816 */ /* 0x000fe40000000053 */
[----:B------:R-:W-:Y:S02]  /*ab300*/  SHF.R.U32.HI R4, RZ, 0x8, R86 ;  /* 0x00000008ff047819 */ /* 0x000fe40000011656 */
[----:B------:R-:W-:-:S02]  /*ab310*/  PRMT R14, R81, 0x5410, R80 ;  /* 0x00005410510e7816 */ /* 0x000fc40000000050 */
[----:B------:R-:W-:Y:S02]  /*ab320*/  LOP3.LUT R86, R206, 0xffff, RZ, 0xc0, !PT ;  /* 0x0000ffffce567812 */ /* 0x000fe400078ec0ff */
[----:B------:R-:W-:Y:S01]  /*ab330*/  SHF.R.U32.HI R81, RZ, 0x8, R84 ;  /* 0x00000008ff517819 */ /* 0x000fe20000011654 */
[----:B------:R-:W4:Y:S01]  /*ab340*/  LDL.LU R206, [R1+0x5170] ;  /* 0x0051700001ce7983 */ /* 0x000f220000300800 */
[----:B------:R-:W-:Y:S02]  /*ab350*/  LOP3.LUT R88, R202, 0xffff, RZ, 0xc0, !PT ;  /* 0x0000ffffca587812 */ /* 0x000fe400078ec0ff */
[----:B------:R-:W-:Y:S01]  /*ab360*/  LOP3.LUT R84, R203, 0xffff, RZ, 0xc0, !PT ;  /* 0x0000ffffcb547812 */ /* 0x000fe200078ec0ff */
[----:B------:R-:W4:Y:S04]  /*ab370*/  LDL.LU R202, [R1+0x4ec0] ;  /* 0x004ec00001ca7983 */ /* 0x000f280000300800 */
[----:B------:R-:W4:Y:S01]  /*ab380*/  LDL.LU R203, [R1+0x4fd8] ;  /* 0x004fd80001cb7983 */ /* 0x000f220000300800 */
[----:B------:R-:W-:-:S02]  /*ab390*/  SHF.R.U32.HI R80, RZ, 0x8, R83 ;  /* 0x00000008ff507819 */ /* 0x000fc40000011653 */
        /* <DEDUP_REMOVED lines=13> */
[----:B------:R-:W-:-:S04]  /*ab470*/  PRMT R82, R86, 0x3340, R84 ;  /* 0x0000334056527816 */ /* 0x000fc80000000054 */
[----:B------:R-:W-:Y:S02]  /*ab480*/  PRMT R247, R82, 0x5410, R81 ;  /* 0x0000541052f77816 */ /* 0x000fe40000000051 */
[----:B------:R-:W-:Y:S02]  /*ab490*/  PRMT R81, R87, 0x3340, R0 ;  /* 0x0000334057517816 */ /* 0x000fe40000000000 */
[--C-:B------:R-:W-:Y:S02]  /*ab4a0*/  PRMT R82, R85, 0x3340, R83.reuse ;  /* 0x0000334055527816 */ /* 0x100fe40000000053 */
        /* <DEDUP_REMOVED lines=12> */
[----:B------:R-:W-:Y:S02]  /*ab570*/  LOP3.LUT R84, R208, 0xffff, RZ, 0xc0, !PT ;  /* 0x0000ffffd0547812 */ /* 0x000fe400078ec0ff */
[----:B------:R-:W-:Y:S02]  /*ab580*/  PRMT R240, R82, 0x3340, R81 ;  /* 0x0000334052f07816 */ /* 0x000fe40000000051 */
[----:B------:R-:W-:-:S02]  /*ab590*/  SHF.R.U32.HI R81, RZ, 0x8, R87 ;  /* 0x00000008ff517819 */ /* 0x000fc40000011657 */
[----:B------:R-:W-:Y:S02]  /*ab5a0*/  SHF.R.U32.HI R142, RZ, 0x8, R88 ;  /* 0x00000008ff8e7819 */ /* 0x000fe40000011658 */
[----:B------:R-:W-:Y:S02]  /*ab5b0*/  PRMT R82, R91, 0x3340, R0 ;  /* 0x000033405b527816 */ /* 0x000fe40000000000 */
[----:B------:R-:W-:Y:S02]  /*ab5c0*/  PRMT R83, R86, 0x3340, R84 ;  /* 0x0000334056537816 */ /* 0x000fe40000000054 */
[----:B------:R-:W-:Y:S02]  /*ab5d0*/  LOP3.LUT R87, R206, 0xffff, RZ, 0xc0, !PT ;  /* 0x0000ffffce577812 */ /* 0x000fe400078ec0ff */
[----:B------:R-:W-:Y:S01]  /*ab5e0*/  LOP3.LUT R88, R202, 0xffff, RZ, 0xc0, !PT ;  /* 0x0000ffffca587812 */ /* 0x000fe200078ec0ff */
[----:B------:R-:W4:Y:S01]  /*ab5f0*/  LDL.LU R206, [R1+0x5174] ;  /* 0x0051740001ce7983 */ /* 0x000f220000300800 */
[----:B------:R-:W-:-:S02]  /*ab600*/  LOP3.LUT R85, R203, 0xffff, RZ, 0xc0, !PT ;  /* 0x0000ffffcb557812 */ /* 0x000fc400078ec0ff */
[----:B------:R-:W-:Y:S01]  /*ab610*/  PRMT R19, R83, 0x5410, R82 ;  /* 0x0000541053137816 */ /* 0x000fe20000000052 */
[----:B------:R-:W4:Y:S01]  /*ab620*/  LDL.LU R202, [R1+0x4ed8] ;  /* 0x004ed80001ca7983 */ /* 0x000f220000300800 */
[----:B------:R-:W-:Y:S02]  /*ab630*/  PRMT R82, R88, 0x3340, R0 ;  /* 0x0000334058527816 */ /* 0x000fe40000000000 */
[----:B------:R-:W-:Y:S01]  /*ab640*/  PRMT R83, R87, 0x3340, R85 ;  /* 0x0000334057537816 */ /* 0x000fe20000000055 */
[----:B------:R-:W4:Y:S01]  /*ab650*/  LDL.LU R203, [R1+0x4fe4] ;  /* 0x004fe40001cb7983 */ /* 0x000f220000300800 */
[----:B------:R-:W-:Y:S02]  /*ab660*/  SHF.R.U32.HI R87, RZ, 0x8, R87 ;  /* 0x00000008ff577819 */ /* 0x000fe40000011657 */
[----:B------:R-:W-:Y:S02]  /*ab670*/  PRMT R21, R83, 0x5410, R82 ;  /* 0x0000541053157816 */ /* 0x000fe40000000052 */
[----:B------:R-:W-:-:S02]  /*ab680*/  SHF.R.U32.HI R82, RZ, 0x8, R84 ;  /* 0x00000008ff527819 */ /* 0x000fc40000011654 */
        /* <DEDUP_REMOVED lines=11> */
[----:B------:R-:W-:Y:S02]  /*ab740*/  LOP3.LUT R83, R83, 0xffff, RZ, 0xc0, !PT ;  /* 0x0000ffff53537812 */ /* 0x000fe400078ec0ff */
[----:B------:R-:W-:Y:S01]  /*ab750*/  LOP3.LUT R82, R82, 0xffff, RZ, 0xc0, !PT ;  /* 0x0000ffff52527812 */ /* 0x000fe200078ec0ff */
[----:B------:R-:W4:Y:S03]  /*ab760*/  LDL.LU R166, [R1+0x518c] ;  /* 0x00518c0001a67983 */ /* 0x000f260000300800 */
[----:B------:R-:W-:Y:S01]  /*ab770*/  PRMT R250, R83, 0x3340, R82 ;  /* 0x0000334053fa7816 */ /* 0x000fe20000000052 */
[----:B------:R-:W4:Y:S01]  /*ab780*/  LDL.LU R212, [R1+0x5188] ;  /* 0x0051880001d47983 */ /* 0x000f220000300800 */
[----:B------:R-:W-:Y:S02]  /*ab790*/  PRMT R82, R86, 0x3340, R0 ;  /* 0x0000334056527816 */ /* 0x000fe40000000000 */
[----:B------:R-:W-:Y:S01]  /*ab7a0*/  PRMT R83, R85, 0x3340, R84 ;  /* 0x0000334055537816 */ /* 0x000fe20000000054 */
[----:B------:R-:W4:Y:S04]  /*ab7b0*/  LDL.LU R210, [R1+0x5194] ;  /* 0x0051940001d27983 */ /* 0x000f280000300800 */
[----:B------:R-:W4:Y:S01]  /*ab7c0*/  LDL.LU R211, [R1+0x5190] ;  /* 0x0051900001d37983 */ /* 0x000f220000300800 */
[----:B------:R-:W-:-:S02]  /*ab7d0*/  PRMT R243, R83, 0x5410, R82 ;  /* 0x0000541053f37816 */ /* 0x000fc40000000052 */
[----:B------:R-:W-:Y:S01]  /*ab7e0*/  SHF.R.U32.HI R83, RZ, 0x8, R85 ;  /* 0x00000008ff537819 */ /* 0x000fe20000011655 */
[----:B------:R-:W4:Y:S01]  /*ab7f0*/  LDL.LU R209, [R1+0x51ac] ;  /* 0x0051ac0001d17983 */ /* 0x000f220000300800 */
[----:B------:R-:W-:Y:S02]  /*ab800*/  SHF.R.U32.HI R82, RZ, 0x8, R84 ;  /* 0x00000008ff527819 */ /* 0x000fe40000011654 */
[----:B------:R-:W-:Y:S01]  /*ab810*/  LOP3.LUT R83, R83, 0xffff, RZ, 0xc0, !PT ;  /* 0x0000ffff53537812 */ /* 0x000fe200078ec0ff */
[----:B------:R-:W4:Y:S01]  /*ab820*/  LDL.LU R208, [R1+0x51a4] ;  /* 0x0051a40001d07983 */ /* 0x000f220000300800 */
        /* <DEDUP_REMOVED lines=12> */
[----:B------:R-:W-:Y:S02]  /*ab8f0*/  SHF.R.U32.HI R85, RZ, 0x8, R85 ;  /* 0x00000008ff557819 */ /* 0x000fe40000011655 */
[----:B------:R-:W-:Y:S02]  /*ab900*/  SHF.R.U32.HI R83, RZ, 0x8, R84 ;  /* 0x00000008ff537819 */ /* 0x000fe40000011654 */
[----:B------:R-:W-:Y:S02]  /*ab910*/  LOP3.LUT R84, R85, 0xffff, RZ, 0xc0, !PT ;  /* 0x0000ffff55547812 */ /* 0x000fe400078ec0ff */
[----:B--2---:R-:W-:-:S02]  /*ab920*/  LOP3.LUT R86, R199, 0xffff, RZ, 0xc0, !PT ;  /* 0x0000ffffc7567812 */ /* 0x004fc400078ec0ff */
        /* <DEDUP_REMOVED lines=14> */
[----:B------:R-:W-:Y:S02]  /*aba10*/  SHF.R.U32.HI R87, RZ, 0x8, R210 ;  /* 0x00000008ff577819 */ /* 0x000fe400000116d2 */
[----:B------:R-:W-:Y:S02]  /*aba20*/  SHF.R.U32.HI R86, RZ, 0x8, R211 ;  /* 0x00000008ff567819 */ /* 0x000fe400000116d3 */
[----:B------:R-:W-:Y:S02]  /*aba30*/  LOP3.LUT R87, R87, 0xffff, RZ, 0xc0, !PT ;  /* 0x0000ffff57577812 */ /* 0x000fe400078ec0ff */
[----:B------:R-:W-:-:S02]  /*aba40*/  LOP3.LUT R86, R86, 0xffff, RZ, 0xc0, !PT ;  /* 0x0000ffff56567812 */ /* 0x000fc400078ec0ff */
[----:B------:R-:W-:Y:S02]  /*aba50*/  SHF.R.U32.HI R133, RZ, 0x8, R88 ;  /* 0x00000008ff857819 */ /* 0x000fe40000011658 */
[----:B------:R-:W-:Y:S02]  /*aba60*/  PRMT R248, R87, 0x3340, R86 ;  /* 0x0000334057f87816 */ /* 0x000fe40000000056 */
[----:B------:R-:W-:Y:S02]  /*aba70*/  SHF.R.U32.HI R87, RZ, 0x8, R206 ;  /* 0x00000008ff577819 */ /* 0x000fe400000116ce */
[----:B------:R-:W-:Y:S02]  /*aba80*/  SHF.R.U32.HI R86, RZ, 0x8, R202 ;  /* 0x00000008ff567819 */ /* 0x000fe400000116ca */
[----:B------:R-:W-:Y:S02]  /*aba90*/  SHF.R.U32.HI R88, RZ, 0x8, R203 ;  /* 0x00000008ff587819 */ /* 0x000fe400000116cb */
[----:B------:R-:W-:-:S02]  /*abaa0*/  LOP3.LUT R87, R87, 0xffff, RZ, 0xc0, !PT ;  /* 0x0000ffff57577812 */ /* 0x000fc400078ec0ff */
[----:B------:R-:W-:Y:S02]  /*abab0*/  LOP3.LUT R86, R86, 0xffff, RZ, 0xc0, !PT ;  /* 0x0000ffff56567812 */ /* 0x000fe400078ec0ff */
[----:B------:R-:W-:Y:S02]  /*abac0*/  LOP3.LUT R88, R88, 0xffff, RZ, 0xc0, !PT ;  /* 0x0000ffff58587812 */ /* 0x000fe400078ec0ff */
[----:B------:R-:W-:Y:S02]  /*abad0*/  PRMT R9, R87, 0x3340, R86 ;  /* 0x0000334057097816 */ /* 0x000fe40000000056 */
[----:B------:R-:W-:Y:S02]  /*abae0*/  PRMT R86, R88, 0x3340, R0 ;  /* 0x0000334058567816 */ /* 0x000fe40000000000 */
[----:B--2---:R-:W-:Y:S02]  /*abaf0*/  SHF.R.U32.HI R88, RZ, 0x8, R199 ;  /* 0x00000008ff587819 */ /* 0x004fe400000116c7 */
[----:B------:R-:W2:Y:S01]  /*abb00*/  LDL.LU R199, [R1+0x4ed0] ;  /* 0x004ed00001c77983 */ /* 0x000ea20000300800 */
[----:B----4-:R-:W-:-:S03]  /*abb10*/  SHF.R.U32.HI R89, RZ, 0x8, R182 ;  /* 0x00000008ff597819 */ /* 0x010fc600000116b6 */
[----:B------:R-:W4:Y:S01]  /*abb20*/  LDL.LU R182, [R1+0x4bf0] ;  /* 0x004bf00001b67983 */ /* 0x000f220000300800 */
[----:B---3--:R-:W-:-:S03]  /*abb30*/  SHF.R.U32.HI R87, RZ, 0x8, R215 ;  /* 0x00000008ff577819 */ /* 0x008fc600000116d7 */
[----:B------:R-:W3:Y:S01]  /*abb40*/  LDL.LU R215, [R1+0x4bc0] ;  /* 0x004bc00001d77983 */ /* 0x000ee20000300800 */
[----:B------:R-:W-:Y:S02]  /*abb50*/  PRMT R111, R124, 0x5410, R111 ;  /* 0x000054107c6f7816 */ /* 0x000fe4000000006f */
[----:B------:R-:W-:Y:S02]  /*abb60*/  PRMT R110, R123, 0x5410, R110 ;  /* 0x000054107b6e7816 */ /* 0x000fe4000000006e */
[----:B--2---:R-:W-:-:S05]  /*abb70*/  PRMT R112, R199, 0x5410, R112 ;  /* 0x00005410c7707816 */ /* 0x004fca0000000070 */
[----:B------:R-:W-:Y:S04]  /*abb80*/  STL [R1+0x4628], R112 ;  /* 0x0046287001007387 */ /* 0x000fe80000100800 */
[----:B------:R-:W-:Y:S04]  /*abb90*/  STL [R1+0x1634], R111 ;  /* 0x0016346f01007387 */ /* 0x000fe80000100800 */
[----:B------:R-:W-:Y:S04]  /*abba0*/  STL [R1+0xd74], R110 ;  /* 0x000d746e01007387 */ /* 0x000fe80000100800 */
[----:B------:R-:W2:Y:S01]  /*abbb0*/  LDL.LU R199, [R1+0x47c8] ;  /* 0x0047c80001c77983 */ /* 0x000ea20000300800 */
[----:B----4-:R-:W-:-:S03]  /*abbc0*/  PRMT R96, R182, 0x5410, R96 ;  /* 0x00005410b6607816 */ /* 0x010fc60000000060 */
[----:B------:R-:W4:Y:S01]  /*abbd0*/  LDL.LU R182, [R1+0x4bb0] ;  /* 0x004bb00001b67983 */ /* 0x000f220000300800 */
[----:B------:R-:W-:Y:S02]  /*abbe0*/  LOP3.LUT R95, R95, 0xffff, RZ, 0xc0, !PT ;  /* 0x0000ffff5f5f7812 */ /* 0x000fe400078ec0ff */
[----:B------:R-:W-:Y:S02]  /*abbf0*/  LOP3.LUT R94, R94, 0xffff, RZ, 0xc0, !PT ;  /* 0x0000ffff5e5e7812 */ /* 0x000fe400078ec0ff */
[--C-:B------:R-:W-:Y:S02]  /*abc00*/  PRMT R95, R95, 0x3340, R0.reuse ;  /* 0x000033405f5f7816 */ /* 0x100fe40000000000 */
[----:B------:R-:W-:Y:S02]  /*abc10*/  PRMT R94, R94, 0x3340, R0 ;  /* 0x000033405e5e7816 */ /* 0x000fe40000000000 */
[----:B------:R-:W-:Y:S02]  /*abc20*/  PRMT R95, R121, 0x5410, R95 ;  /* 0x00005410795f7816 */ /* 0x000fe4000000005f */
[----:B---3--:R-:W-:Y:S01]  /*abc30*/  PRMT R94, R215, 0x5410, R94 ;  /* 0x00005410d75e7816 */ /* 0x008fe2000000005e */
[----:B------:R-:W-:Y:S04]  /*abc40*/  STL [R1+0xd70], R96 ;  /* 0x000d706001007387 */ /* 0x000fe80000100800 */
[----:B------:R-:W-:Y:S04]  /*abc50*/  STL [R1+0xd6c], R95 ;  /* 0x000d6c5f01007387 */ /* 0x000fe80000100800 */
[----:B------:R-:W-:Y:S01]  /*abc60*/  STL [R1+0xd68], R94 ;  /* 0x000d685e01007387 */ /* 0x000fe20000100800 */
[----:B------:R-:W-:-:S03]  /*abc70*/  LOP3.LUT R93, R93, 0xffff, RZ, 0xc0, !PT ;  /* 0x0000ffff5d5d7812 */ /* 0x000fc600078ec0ff */
[----:B------:R-:W3:Y:S01]  /*abc80*/  LDL.LU R215, [R1+0x47c0] ;  /* 0x0047c00001d77983 */ /* 0x000ee20000300800 */
[----:B------:R-:W-:Y:S02]  /*abc90*/  PRMT R93, R93, 0x3340, R0 ;  /* 0x000033405d5d7816 */ /* 0x000fe40000000000 */
[----:B------:R-:W-:Y:S02]  /*abca0*/  LOP3.LUT R88, R88, 0xffff, RZ, 0xc0, !PT ;  /* 0x0000ffff58587812 */ /* 0x000fe400078ec0ff */
[----:B------:R-:W-:Y:S02]  /*abcb0*/  LOP3.LUT R87, R87, 0xffff, RZ, 0xc0, !PT ;  /* 0x0000ffff57577812 */ /* 0x000fe400078ec0ff */
[----:B------:R-:W-:Y:S02]  /*abcc0*/  LOP3.LUT R196, R196, 0xffff, RZ, 0xc0, !PT ;  /* 0x0000ffffc4c47812 */ /* 0x000fe400078ec0ff */
[----:B------:R-:W-:Y:S02]  /*abcd0*/  LOP3.LUT R89, R89, 0xffff, RZ, 0xc0, !PT ;  /* 0x0000ffff59597812 */ /* 0x000fe400078ec0ff */
[----:B------:R-:W-:-:S02]  /*abce0*/  PRMT R93, R117, 0x5410, R93 ;  /* 0x00005410755d7816 */ /* 0x000fc4000000005d */
[----:B------:R-:W-:Y:S02]  /*abcf0*/  PRMT R232, R88, 0x3340, R87 ;  /* 0x0000334058e87816 */ /* 0x000fe40000000057 */
[--C-:B------:R-:W-:Y:S02]  /*abd00*/  PRMT R196, R196, 0x3340, R0.reuse ;  /* 0x00003340c4c47816 */ /* 0x100fe40000000000 */
[----:B------:R-:W-:Y:S01]  /*abd10*/  PRMT R87, R89, 0x3340, R0 ;  /* 0x0000334059577816 */ /* 0x000fe20000000000 */
[----:B------:R3:W-:Y:S01]  /*abd20*/  STL [R1+0xd64], R93 ;  /* 0x000d645d01007387 */ /* 0x0007e20000100800 */
[----:B------:R-:W-:Y:S02]  /*abd30*/  SHF.R.U32.HI R89, RZ, 0x8, R91 ;  /* 0x00000008ff597819 */ /* 0x000fe4000001165b */
[----:B------:R-:W-:Y:S02]  /*abd40*/  SHF.R.U32.HI R91, RZ, 0x8, R114 ;  /* 0x00000008ff5b7819 */ /* 0x000fe40000011672 */
[----:B------:R-:W-:-:S02]  /*abd50*/  SHF.R.U32.HI R117, RZ, 0x8, R183 ;  /* 0x00000008ff757819 */ /* 0x000fc400000116b7 */
[----:B------:R-:W2:Y:S01]  /*abd60*/  LDL.LU R183, [R1+0x47cc] ;  /* 0x0047cc0001b77983 */ /* 0x000ea20000300800 */
[----:B------:R-:W-:-:S03]  /*abd70*/  SHF.R.U32.HI R114, RZ, 0x8, R179 ;  /* 0x00000008ff727819 */ /* 0x000fc600000116b3 */
[----:B------:R-:W2:Y:S01]  /*abd80*/  LDL.LU R179, [R1+0x5180] ;  /* 0x0051800001b37983 */ /* 0x000ea20000300800 */
[----:B----4-:R-:W-:-:S03]  /*abd90*/  PRMT R196, R182, 0x5410, R196 ;  /* 0x00005410b6c47816 */ /* 0x010fc600000000c4 */
[----:B------:R-:W4:Y:S01]  /*abda0*/  LDL.LU R182, [R1+0x5184] ;  /* 0x0051840001b67983 */ /* 0x000f220000300800 */
[----:B------:R-:W-:Y:S02]  /*abdb0*/  LOP3.LUT R92, R92, 0xffff, RZ, 0xc0, !PT ;  /* 0x0000ffff5c5c7812 */ /* 0x000fe400078ec0ff */
[----:B------:R-:W-:Y:S02]  /*abdc0*/  LOP3.LUT R84, R84, 0xffff, RZ, 0xc0, !PT ;  /* 0x0000ffff54547812 */ /* 0x000fe400078ec0ff */
[----:B------:R-:W-:Y:S02]  /*abdd0*/  PRMT R92, R92, 0x3340, R0 ;  /* 0x000033405c5c7816 */ /* 0x000fe40000000000 */
[----:B------:R-:W-:Y:S02]  /*abde0*/  PRMT R242, R85, 0x3340, R84 ;  /* 0x0000334055f27816 */ /* 0x000fe40000000054 */
[----:B------:R-:W-:Y:S02]  /*abdf0*/  SHF.R.U32.HI R85, RZ, 0x8, R166 ;  /* 0x00000008ff557819 */ /* 0x000fe400000116a6 */
[----:B------:R-:W-:-:S02]  /*abe00*/  SHF.R.U32.HI R84, RZ, 0x8, R212 ;  /* 0x00000008ff547819 */ /* 0x000fc400000116d4 */
[----:B------:R-:W-:Y:S02]  /*abe10*/  LOP3.LUT R85, R85, 0xffff, RZ, 0xc0, !PT ;  /* 0x0000ffff55557812 */ /* 0x000fe400078ec0ff */
[----:B------:R-:W-:Y:S02]  /*abe20*/  LOP3.LUT R84, R84, 0xffff, RZ, 0xc0, !PT ;  /* 0x0000ffff54547812 */ /* 0x000fe400078ec0ff */
[----:B---3--:R-:W-:Y:S02]  /*abe30*/  PRMT R93, R215, 0x5410, R92 ;  /* 0x00005410d75d7816 */ /* 0x008fe4000000005c */
[----:B------:R-:W-:-:S03]  /*abe40*/  SHF.R.U32.HI R92, RZ, 0x8, R189 ;  /* 0x00000008ff5c7819 */ /* 0x000fc600000116bd */
[----:B------:R0:W-:Y:S01]  /*abe50*/  STL [R1+0xd60], R93 ;  /* 0x000d605d01007387 */ /* 0x0001e20000100800 */
[----:B------:R-:W-:-:S03]  /*abe60*/  PRMT R246, R85, 0x3340, R84 ;  /* 0x0000334055f67816 */ /* 0x000fc60000000054 */
[----:B------:R-:W3:Y:S01]  /*abe70*/  LDL.LU R189, [R1+0x54f0] ;  /* 0x0054f00001bd7983 */ /* 0x000ee20000300800 */
[----:B------:R-:W-:Y:S02]  /*abe80*/  SHF.R.U32.HI R84, RZ, 0x8, R209 ;  /* 0x00000008ff547819 */ /* 0x000fe400000116d1 */
[----:B0-----:R-:W-:Y:S02]  /*abe90*/  SHF.R.U32.HI R93, RZ, 0x8, R188 ;  /* 0x00000008ff5d7819 */ /* 0x001fe400000116bc */
[----:B------:R-:W3:Y:S01]  /*abea0*/  LDL.LU R188, [R1+0x54ec] ;  /* 0x0054ec0001bc7983 */ /* 0x000ee20000300800 */
[----:B------:R-:W-:-:S03]  /*abeb0*/  SHF.R.U32.HI R85, RZ, 0x8, R208 ;  /* 0x00000008ff557819 */ /* 0x000fc600000116d0 */
[----:B------:R-:W3:Y:S04]  /*abec0*/  LDL.LU R210, [R1+0x47c4] ;  /* 0x0047c40001d27983 */ /* 0x000ee80000300800 */
[----:B------:R-:W3:Y:S04]  /*abed0*/  LDL.LU R211, [R1+0x47bc] ;  /* 0x0047bc0001d37983 */ /* 0x000ee80000300800 */
[----:B------:R-:W3:Y:S04]  /*abee0*/  LDL.LU R209, [R1+0x47b8] ;  /* 0x0047b80001d17983 */ /* 0x000ee80000300800 */
[----:B------:R-:W3:Y:S01]  /*abef0*/  LDL.LU R208, [R1+0x47b4] ;  /* 0x0047b40001d07983 */ /* 0x000ee20000300800 */
[----:B----4-:R-:W-:-:S03]  /*abf00*/  SHF.R.U32.HI R96, RZ, 0x8, R182 ;  /* 0x00000008ff607819 */ /* 0x010fc600000116b6 */
[----:B------:R-:W4:Y:S01]  /*abf10*/  LDL.LU R182, [R1+0x4780] ;  /* 0x0047800001b67983 */ /* 0x000f220000300800 */
[----:B------:R-:W-:Y:S02]  /*abf20*/  LOP3.LUT R197, R197, 0xffff, RZ, 0xc0, !PT ;  /* 0x0000ffffc5c57812 */ /* 0x000fe400078ec0ff */
[----:B------:R-:W-:Y:S01]  /*abf30*/  LOP3.LUT R198, R198, 0xffff, RZ, 0xc0, !PT ;  /* 0x0000ffffc6c67812 */ /* 0x000fe200078ec0ff */
[----:B------:R-:W4:Y:S01]  /*abf40*/  LDL.LU R206, [R1+0x477c] ;  /* 0x00477c0001ce7983 */ /* 0x000f220000300800 */
[----:B------:R-:W-:Y:S02]  /*abf50*/  PRMT R197, R197, 0x3340, R0 ;  /* 0x00003340c5c57816 */ /* 0x000fe40000000000 */
[----:B------:R-:W-:Y:S01]  /*abf60*/  SHF.R.U32.HI R110, RZ, 0x8, R172 ;  /* 0x00000008ff6e7819 */ /* 0x000fe200000116ac */
[----:B------:R-:W4:Y:S01]  /*abf70*/  LDL.LU R202, [R1+0xc] ;  /* 0x00000c0001ca7983 */ /* 0x000f220000300800 */
[----:B------:R-:W-:-:S03]  /*abf80*/  SHF.R.U32.HI R94, RZ, 0x8, R173 ;  /* 0x00000008ff5e7819 */ /* 0x000fc600000116ad */
[----:B------:R-:W4:Y:S01]  /*abf90*/  LDL.LU R172, [R1+0x4774] ;  /* 0x0047740001ac7983 */ /* 0x000f220000300800 */
[----:B------:R-:W-:Y:S02]  /*abfa0*/  PRMT R198, R198, 0x3340, R0 ;  /* 0x00003340c6c67816 */ /* 0x000fe40000000000 */
[----:B--2---:R-:W-:Y:S01]  /*abfb0*/  PRMT R197, R199, 0x5410, R197 ;  /* 0x00005410c7c57816 */ /* 0x004fe200000000c5 */
[----:B------:R-:W2:Y:S01]  /*abfc0*/  LDL.LU R203, [R1+0x8] ;  /* 0x0000080001cb7983 */ /* 0x000ea20000300800 */
[----:B------:R-:W-:Y:S02]  /*abfd0*/  SHF.R.U32.HI R88, RZ, 0x8, R90 ;  /* 0x00000008ff587819 */ /* 0x000fe4000001165a */
[----:B------:R-:W-:Y:S01]  /*abfe0*/  SHF.R.U32.HI R124, RZ, 0x8, R174 ;  /* 0x00000008ff7c7819 */ /* 0x000fe200000116ae */
[----:B------:R-:W2:Y:S01]  /*abff0*/  LDL.LU R173, [R1+0x4770] ;  /* 0x0047700001ad7983 */ /* 0x000ea20000300800 */
[----:B------:R-:W-:Y:S02]  /*ac000*/  SHF.R.U32.HI R90, RZ, 0x8, R113 ;  /* 0x00000008ff5a7819 */ /* 0x000fe40000011671 */
[----:B------:R-:W-:Y:S01]  /*ac010*/  SHF.R.U32.HI R95, RZ, 0x8, R179 ;  /* 0x00000008ff5f7819 */ /* 0x000fe200000116b3 */
[----:B------:R-:W2:Y:S01]  /*ac020*/  LDL.LU R199, [R1+0x4] ;  /* 0x0000040001c77983 */ /* 0x000ea20000300800 */
[----:B------:R-:W-:-:S03]  /*ac030*/  SHF.R.U32.HI R113, RZ, 0x8, R171 ;  /* 0x00000008ff717819 */ /* 0x000fc600000116ab */
[----:B------:R-:W2:Y:S01]  /*ac040*/  LDL.LU R174, [R1+0x476c] ;  /* 0x00476c0001ae7983 */ /* 0x000ea20000300800 */
[----:B------:R-:W-:Y:S02]  /*ac050*/  LOP3.LUT R204, R204, 0xffff, RZ, 0xc0, !PT ;  /* 0x0000ffffcccc7812 */ /* 0x000fe400078ec0ff */
[----:B------:R-:W-:Y:S01]  /*ac060*/  PRMT R198, R183, 0x5410, R198 ;  /* 0x00005410b7c67816 */ /* 0x000fe200000000c6 */
[----:B------:R-:W2:Y:S01]  /*ac070*/  LDL.LU R179, [R1] ;  /* 0x0000000001b37983 */ /* 0x000ea20000300800 */
[----:B------:R-:W-:-:S03]  /*ac080*/  LOP3.LUT R180, R180, 0xffff, RZ, 0xc0, !PT ;  /* 0x0000ffffb4b47812 */ /* 0x000fc600078ec0ff */
[----:B------:R-:W2:Y:S01]  /*ac090*/  LDL.LU R171, [R1+0x4768] ;  /* 0x0047680001ab7983 */ /* 0x000ea20000300800 */
[----:B------:R-:W-:Y:S02]  /*ac0a0*/  SHF.R.U32.HI R140, RZ, 0x8, R115 ;  /* 0x00000008ff8c7819 */ /* 0x000fe40000011673 */
[----:B------:R-:W-:Y:S01]  /*ac0b0*/  SHF.R.U32.HI R111, RZ, 0x8, R187 ;  /* 0x00000008ff6f7819 */ /* 0x000fe200000116bb */
[----:B------:R-:W2:Y:S01]  /*ac0c0*/  LDL.LU R183, [R1+0x4758] ;  /* 0x0047580001b77983 */ /* 0x000ea20000300800 */
[----:B------:R-:W-:Y:S02]  /*ac0d0*/  LOP3.LUT R190, R190, 0xffff, RZ, 0xc0, !PT ;  /* 0x0000ffffbebe7812 */ /* 0x000fe400078ec0ff */
[----:B------:R-:W-:Y:S01]  /*ac0e0*/  SHF.R.U32.HI R115, RZ, 0x8, R195 ;  /* 0x00000008ff737819 */ /* 0x000fe200000116c3 */
[----:B------:R-:W2:Y:S01]  /*ac0f0*/  LDL.LU R215, [R1+0x4754] ;  /* 0x0047540001d77983 */ /* 0x000ea20000300800 */
[----:B------:R-:W-:Y:S02]  /*ac100*/  PRMT R204, R204, 0x3340, R0 ;  /* 0x00003340cccc7816 */ /* 0x000fe40000000000 */
[----:B------:R-:W-:Y:S01]  /*ac110*/  SHF.R.U32.HI R112, RZ, 0x8, R191 ;  /* 0x00000008ff707819 */ /* 0x000fe200000116bf */
[----:B------:R-:W2:Y:S01]  /*ac120*/  LDL.LU R187, [R1+0x4748] ;  /* 0x0047480001bb7983 */ /* 0x000ea20000300800 */
[----:B------:R-:W-:-:S03]  /*ac130*/  LOP3.LUT R205, R205, 0xffff, RZ, 0xc0, !PT ;  /* 0x0000ffffcdcd7812 */ /* 0x000fc600078ec0ff */
[----:B------:R-:W2:Y:S01]  /*ac140*/  LDL.LU R195, [R1+0x4744] ;  /* 0x0047440001c37983 */ /* 0x000ea20000300800 */
[----:B------:R-:W-:-:S03]  /*ac150*/  PRMT R180, R180, 0x3340, R0 ;  /* 0x00003340b4b47816 */ /* 0x000fc60000000000 */
[----:B------:R-:W2:Y:S01]  /*ac160*/  LDL.LU R191, [R1+0xd10] ;  /* 0x000d100001bf7983 */ /* 0x000ea20000300800 */
[----:B------:R-:W-:Y:S02]  /*ac170*/  PRMT R190, R190, 0x3340, R0 ;  /* 0x00003340bebe7816 */ /* 0x000fe40000000000 */
[----:B------:R-:W-:Y:S01]  /*ac180*/  SHF.R.U32.HI R123, RZ, 0x8, R161 ;  /* 0x00000008ff7b7819 */ /* 0x000fe200000116a1 */
[----:B------:R-:W2:Y:S01]  /*ac190*/  LDL.LU R163, [R1+0xd14] ;  /* 0x000d140001a37983 */ /* 0x000ea20000300800 */
[----:B------:R-:W-:Y:S02]  /*ac1a0*/  SHF.R.U32.HI R121, RZ, 0x8, R160 ;  /* 0x00000008ff797819 */ /* 0x000fe400000116a0 */
[----:B------:R-:W-:Y:S01]  /*ac1b0*/  PRMT R204, R120, 0x5410, R204 ;  /* 0x0000541078cc7816 */ /* 0x000fe200000000cc */
[----:B------:R-:W2:Y:S01]  /*ac1c0*/  LDL.LU R162, [R1+0xd0c] ;  /* 0x000d0c0001a27983 */ /* 0x000ea20000300800 */
[----:B------:R-:W-:Y:S02]  /*ac1d0*/  PRMT R205, R205, 0x3340, R0 ;  /* 0x00003340cdcd7816 */ /* 0x000fe40000000000 */
[----:B------:R-:W-:Y:S01]  /*ac1e0*/  SHF.R.U32.HI R120, RZ, 0x8, R159 ;  /* 0x00000008ff787819 */ /* 0x000fe2000001169f */
[----:B------:R-:W2:Y:S01]  /*ac1f0*/  LDL.LU R161, [R1+0xd08] ;  /* 0x000d080001a17983 */ /* 0x000ea20000300800 */
[----:B---3--:R-:W-:-:S03]  /*ac200*/  PRMT R180, R208, 0x5410, R180 ;  /* 0x00005410d0b47816 */ /* 0x008fc600000000b4 */
[----:B------:R-:W3:Y:S01]  /*ac210*/  LDL.LU R160, [R1+0xd04] ;  /* 0x000d040001a07983 */ /* 0x000ee20000300800 */
[----:B------:R-:W-:Y:S02]  /*ac220*/  LOP3.LUT R181, R181, 0xffff, RZ, 0xc0, !PT ;  /* 0x0000ffffb5b57812 */ /* 0x000fe400078ec0ff */
[----:B------:R-:W-:Y:S01]  /*ac230*/  PRMT R190, R209, 0x5410, R190 ;  /* 0x00005410d1be7816 */ /* 0x000fe200000000be */
[----:B------:R-:W3:Y:S01]  /*ac240*/  LDL.LU R159, [R1+0xcf8] ;  /* 0x000cf800019f7983 */ /* 0x000ee20000300800 */
[----:B------:R-:W-:-:S03]  /*ac250*/  PRMT R189, R211, 0x5410, R189 ;  /* 0x00005410d3bd7816 */ /* 0x000fc600000000bd */
[----:B------:R-:W3:Y:S01]  /*ac260*/  LDL.LU R208, [R1+0xcfc] ;  /* 0x000cfc0001d07983 */ /* 0x000ee20000300800 */
[----:B------:R-:W-:Y:S02]  /*ac270*/  PRMT R205, R118, 0x5410, R205 ;  /* 0x0000541076cd7816 */ /* 0x000fe400000000cd */
[----:B------:R-:W-:Y:S01]  /*ac280*/  PRMT R188, R210, 0x5410, R188 ;  /* 0x00005410d2bc7816 */ /* 0x000fe200000000bc */
[----:B------:R-:W3:Y:S01]  /*ac290*/  LDL.LU R209, [R1+0xcf4] ;  /* 0x000cf40001d17983 */ /* 0x000ee20000300800 */
[----:B------:R-:W-:-:S03]  /*ac2a0*/  SHF.R.U32.HI R118, RZ, 0x8, R201 ;  /* 0x00000008ff767819 */ /* 0x000fc600000116c9 */
[----:B------:R-:W3:Y:S01]  /*ac2b0*/  LDL.LU R211, [R1+0xcec] ;  /* 0x000cec0001d37983 */ /* 0x000ee20000300800 */
[----:B------:R-:W-:-:S03]  /*ac2c0*/  PRMT R181, R181, 0x3340, R0 ;  /* 0x00003340b5b57816 */ /* 0x000fc60000000000 */
[----:B------:R-:W3:Y:S04]  /*ac2d0*/  LDL.LU R210, [R1+0xce8] ;  /* 0x000ce80001d27983 */ /* 0x000ee80000300800 */
[----:B------:R-:W3:Y:S04]  /*ac2e0*/  LDL.LU R201, [R1+0xce4] ;  /* 0x000ce40001c97983 */ /* 0x000ee80000300800 */
[----:B------:R-:W3:Y:S04]  /*ac2f0*/  LDL.LU R212, [R1+0xcd4] ;  /* 0x000cd40001d47983 */ /* 0x000ee80000300800 */
[----:B------:R-:W3:Y:S04]  /*ac300*/  LDL.LU R164, [R1+0xcb0] ;  /* 0x000cb00001a47983 */ /* 0x000ee80000300800 */
[----:B------:R-:W3:Y:S04]  /*ac310*/  LDL.LU R165, [R1+0xcac] ;  /* 0x000cac0001a57983 */ /* 0x000ee80000300800 */
[----:B------:R-:W3:Y:S01]  /*ac320*/  LDL.LU R166, [R1+0xca8] ;  /* 0x000ca80001a67983 */ /* 0x000ee20000300800 */
[----:B----4-:R-:W-:-:S03]  /*ac330*/  PRMT R181, R182, 0x5410, R181 ;  /* 0x00005410b6b57816 */ /* 0x010fc600000000b5 */
[----:B------:R-:W4:Y:S01]  /*ac340*/  LDL.LU R182, [R1+0x54e8] ;  /* 0x0054e80001b67983 */ /* 0x000f220000300800 */
[----:B------:R-:W-:Y:S02]  /*ac350*/  PRMT R172, R172, 0x5410, R202 ;  /* 0x00005410acac7816 */ /* 0x000fe400000000ca */
[----:B--2---:R-:W-:Y:S02]  /*ac360*/  PRMT R173, R173, 0x5410, R203 ;  /* 0x00005410adad7816 */ /* 0x004fe400000000cb */
[----:B------:R-:W-:Y:S02]  /*ac370*/  PRMT R174, R174, 0x5410, R199 ;  /* 0x00005410aeae7816 */ /* 0x000fe400000000c7 */
[----:B------:R-:W-:Y:S02]  /*ac380*/  PRMT R171, R171, 0x5410, R179 ;  /* 0x00005410abab7816 */ /* 0x000fe400000000b3 */
[----:B----4-:R-:W-:Y:S02]  /*ac390*/  PRMT R182, R206, 0x5410, R182 ;  /* 0x00005410ceb67816 */ /* 0x010fe400000000b6 */
[----:B------:R-:W2:Y:S04]  /*ac3a0*/  LDL.LU R206, [R1+0x54e4] ;  /* 0x0054e40001ce7983 */ /* 0x000ea80000300800 */
[----:B------:R-:W3:Y:S04]  /*ac3b0*/  LDL.LU R202, [R1+0x54e0] ;  /* 0x0054e00001ca7983 */ /* 0x000ee80000300800 */
[----:B------:R-:W4:Y:S04]  /*ac3c0*/  LDL.LU R203, [R1+0x54dc] ;  /* 0x0054dc0001cb7983 */ /* 0x000f280000300800 */
[----:B------:R-:W2:Y:S04]  /*ac3d0*/  LDL.LU R199, [R1+0x54d8] ;  /* 0x0054d80001c77983 */ /* 0x000ea80000300800 */
[----:B------:R-:W3:Y:S02]  /*ac3e0*/  LDL.LU R179, [R1+0x54d4] ;  /* 0x0054d40001b37983 */ /* 0x000ee40000300800 */
[----:B---3--:R-:W-:-:S02]  /*ac3f0*/  PRMT R179, R183, 0x5410, R179 ;  /* 0x00005410b7b37816 */ /* 0x008fc400000000b3 */
[----:B------:R-:W3:Y:S02]  /*ac400*/  LDL.LU R183, [R1+0x54d0] ;  /* 0x0054d00001b77983 */ /* 0x000ee40000300800 */
[----:B---3--:R-:W-:Y:S02]  /*ac410*/  PRMT R183, R215, 0x5410, R183 ;  /* 0x00005410d7b77816 */ /* 0x008fe400000000b7 */
[----:B------:R-:W3:Y:S02]  /*ac420*/  LDL.LU R215, [R1+0x54cc] ;  /* 0x0054cc0001d77983 */ /* 0x000ee40000300800 */
[----:B---3--:R-:W-:Y:S02]  /*ac430*/  PRMT R215, R187, 0x5410, R215 ;  /* 0x00005410bbd77816 */ /* 0x008fe400000000d7 */
[----:B------:R-:W3:Y:S04]  /*ac440*/  LDL.LU R187, [R1+0x54c8] ;  /* 0x0054c80001bb7983 */ /* 0x000ee80000300800 */
[----:B------:R0:W-:Y:S04]  /*ac450*/  STL [R1+0xd5c], R215 ;  /* 0x000d5cd701007387 */ /* 0x0001e80000100800 */
[----:B0-----:R-:W4:Y:S01]  /*ac460*/  LDL R215, [R1+0x400] ;  /* 0x0004000001d77983 */ /* 0x001f220000100800 */
[----:B---3--:R-:W-:-:S03]  /*ac470*/  PRMT R187, R195, 0x5410, R187 ;  /* 0x00005410c3bb7816 */ /* 0x008fc600000000bb */
[----:B------:R-:W3:Y:S01]  /*ac480*/  LDL.LU R195, [R1+0x54c4] ;  /* 0x0054c40001c37983 */ /* 0x000ee20000300800 */
[----:B------:R-:W-:Y:S02]  /*ac490*/  LOP3.LUT R207, R207, 0xffff, RZ, 0xc0, !PT ;  /* 0x0000ffffcfcf7812 */ /* 0x000fe400078ec0ff */
[----:B---3--:R-:W-:Y:S02]  /*ac4a0*/  PRMT R195, R191, 0x5410, R195 ;  /* 0x00005410bfc37816 */ /* 0x008fe400000000c3 */
[----:B------:R-:W3:Y:S01]  /*ac4b0*/  LDL.LU R191, [R1+0x54c0] ;  /* 0x0054c00001bf7983 */ /* 0x000ee20000300800 */
[----:B------:R-:W-:Y:S02]  /*ac4c0*/  PRMT R207, R207, 0x3340, R0 ;  /* 0x00003340cfcf7816 */ /* 0x000fe40000000000 */
[----:B--2---:R-:W-:Y:S02]  /*ac4d0*/  PRMT R199, R162, 0x5410, R199 ;  /* 0x00005410a2c77816 */ /* 0x004fe400000000c7 */
[----:B----4-:R-:W-:-:S02]  /*ac4e0*/  PRMT R203, R161, 0x5410, R203 ;  /* 0x00005410a1cb7816 */ /* 0x010fc400000000cb */
[----:B------:R-:W-:Y:S02]  /*ac4f0*/  PRMT R202, R160, 0x5410, R202 ;  /* 0x00005410a0ca7816 */ /* 0x000fe400000000ca */
[----:B------:R-:W-:Y:S02]  /*ac500*/  PRMT R206, R159, 0x5410, R206 ;  /* 0x000054109fce7816 */ /* 0x000fe400000000ce */
[----:B------:R-:W-:Y:S02]  /*ac510*/  PRMT R207, R208, 0x5410, R207 ;  /* 0x00005410d0cf7816 */ /* 0x000fe400000000cf */
[----:B---3--:R-:W-:Y:S02]  /*ac520*/  PRMT R191, R163, 0x5410, R191 ;  /* 0x00005410a3bf7816 */ /* 0x008fe400000000bf */
[----:B------:R-:W2:Y:S04]  /*ac530*/  LDL.LU R163, [R1+0xc98] ;  /* 0x000c980001a37983 */ /* 0x000ea80000300800 */
[----:B------:R-:W3:Y:S04]  /*ac540*/  LDL.LU R162, [R1+0xc94] ;  /* 0x000c940001a27983 */ /* 0x000ee80000300800 */
[----:B------:R-:W4:Y:S04]  /*ac550*/  LDL.LU R161, [R1+0xc8c] ;  /* 0x000c8c0001a17983 */ /* 0x000f280000300800 */
[----:B------:R-:W4:Y:S04]  /*ac560*/  LDL.LU R160, [R1+0xc90] ;  /* 0x000c900001a07983 */ /* 0x000f280000300800 */
[----:B------:R-:W4:Y:S04]  /*ac570*/  LDL.LU R159, [R1+0xc84] ;  /* 0x000c8400019f7983 */ /* 0x000f280000300800 */
[----:B------:R-:W2:Y:S02]  /*ac580*/  LDL.LU R208, [R1+0x54bc] ;  /* 0x0054bc0001d07983 */ /* 0x000ea40000300800 */
[----:B--2---:R-:W-:-:S02]  /*ac590*/  PRMT R208, R209, 0x5410, R208 ;  /* 0x00005410d1d07816 */ /* 0x004fc400000000d0 */
[----:B------:R-:W2:Y:S02]  /*ac5a0*/  LDL.LU R209, [R1+0x54b8] ;  /* 0x0054b80001d17983 */ /* 0x000ea40000300800 */
[----:B--2---:R-:W-:Y:S02]  /*ac5b0*/  PRMT R209, R211, 0x5410, R209 ;  /* 0x00005410d3d17816 */ /* 0x004fe400000000d1 */
[----:B------:R-:W2:Y:S02]  /*ac5c0*/  LDL.LU R211, [R1+0x54b4] ;  /* 0x0054b40001d37983 */ /* 0x000ea40000300800 */
[----:B--2---:R-:W-:Y:S02]  /*ac5d0*/  PRMT R211, R210, 0x5410, R211 ;  /* 0x00005410d2d37816 */ /* 0x004fe400000000d3 */
[----:B------:R-:W2:Y:S02]  /*ac5e0*/  LDL.LU R210, [R1+0x54b0] ;  /* 0x0054b00001d27983 */ /* 0x000ea40000300800 */
[----:B--2---:R-:W-:-:S02]  /*ac5f0*/  PRMT R210, R201, 0x5410, R210 ;  /* 0x00005410c9d27816 */ /* 0x004fc400000000d2 */
[----:B------:R-:W2:Y:S01]  /*ac600*/  LDL.LU R201, [R1+0x54ac] ;  /* 0x0054ac0001c97983 */ /* 0x000ea20000300800 */
[----:B------:R-:W-:-:S04]  /*ac610*/  LOP3.LUT R213, R213, 0xffff, RZ, 0xc0, !PT ;  /* 0x0000ffffd5d57812 */ /* 0x000fc800078ec0ff */
[----:B------:R-:W-:-:S04]  /*ac620*/  PRMT R213, R213, 0x3340, R0 ;  /* 0x00003340d5d57816 */ /* 0x000fc80000000000 */
[----:B------:R-:W-:Y:S02]  /*ac630*/  PRMT R213, R166, 0x5410, R213 ;  /* 0x00005410a6d57816 */ /* 0x000fe400000000d5 */
[----:B--2---:R-:W-:Y:S02]  /*ac640*/  PRMT R201, R212, 0x5410, R201 ;  /* 0x00005410d4c97816 */ /* 0x004fe400000000c9 */
[----:B------:R-:W2:Y:S04]  /*ac650*/  LDL.LU R212, [R1+0x54a8] ;  /* 0x0054a80001d47983 */ /* 0x000ea80000300800 */
[----:B------:R-:W-:Y:S04]  /*ac660*/  STL [R1+0xd58], R201 ;  /* 0x000d58c901007387 */ /* 0x000fe80000100800 */
[----:B------:R-:W2:Y:S01]  /*ac670*/  LDL.LU R166, [R1+0xc80] ;  /* 0x000c800001a67983 */ /* 0x000ea20000300800 */
[----:B------:R-:W-:-:S02]  /*ac680*/  LOP3.LUT R176, R176, 0xffff, RZ, 0xc0, !PT ;  /* 0x0000ffffb0b07812 */ /* 0x000fc400078ec0ff */
[----:B------:R-:W-:Y:S02]  /*ac690*/  LOP3.LUT R214, R214, 0xffff, RZ, 0xc0, !PT ;  /* 0x0000ffffd6d67812 */ /* 0x000fe400078ec0ff */
[----:B------:R-:W-:Y:S02]  /*ac6a0*/  LOP3.LUT R175, R175, 0xffff, RZ, 0xc0, !PT ;  /* 0x0000ffffafaf7812 */ /* 0x000fe400078ec0ff */
[--C-:B------:R-:W-:Y:S02]  /*ac6b0*/  PRMT R176, R176, 0x3340, R0.reuse ;  /* 0x00003340b0b07816 */ /* 0x100fe40000000000 */
[----:B------:R-:W-:Y:S02]  /*ac6c0*/  LOP3.LUT R170, R170, 0xffff, RZ, 0xc0, !PT ;  /* 0x0000ffffaaaa7812 */ /* 0x000fe400078ec0ff */
[--C-:B------:R-:W-:Y:S02]  /*ac6d0*/  PRMT R214, R214, 0x3340, R0.reuse ;  /* 0x00003340d6d67816 */ /* 0x100fe40000000000 */
[----:B------:R-:W-:-:S02]  /*ac6e0*/  PRMT R175, R175, 0x3340, R0 ;  /* 0x00003340afaf7816 */ /* 0x000fc40000000000 */
[----:B------:R-:W-:Y:S02]  /*ac6f0*/  LOP3.LUT R169, R169, 0xffff, RZ, 0xc0, !PT ;  /* 0x0000ffffa9a97812 */ /* 0x000fe400078ec0ff */
[----:B------:R-:W-:Y:S02]  /*ac700*/  PRMT R170, R170, 0x3340, R0 ;  /* 0x00003340aaaa7816 */ /* 0x000fe40000000000 */
[----:B------:R-:W-:Y:S02]  /*ac710*/  LOP3.LUT R168, R168, 0xffff, RZ, 0xc0, !PT ;  /* 0x0000ffffa8a87812 */ /* 0x000fe400078ec0ff */
[----:B------:R-:W-:Y:S02]  /*ac720*/  PRMT R176, R163, 0x5410, R176 ;  /* 0x00005410a3b07816 */ /* 0x000fe400000000b0 */
[----:B------:R-:W-:Y:S02]  /*ac730*/  PRMT R214, R165, 0x5410, R214 ;  /* 0x00005410a5d67816 */ /* 0x000fe400000000d6 */
[----:B------:R-:W-:Y:S01]  /*ac740*/  PRMT R169, R169, 0x3340, R0 ;  /* 0x00003340a9a97816 */ /* 0x000fe20000000000 */
[----:B------:R-:W2:Y:S01]  /*ac750*/  LDL.LU R165, [R1+0x404] ;  /* 0x0004040001a57983 */ /* 0x000ea20000300800 */
[----:B---3--:R-:W-:-:S02]  /*ac760*/  PRMT R175, R162, 0x5410, R175 ;  /* 0x00005410a2af7816 */ /* 0x008fc400000000af */
[----:B------:R-:W-:Y:S02]  /*ac770*/  PRMT R168, R168, 0x3340, R0 ;  /* 0x00003340a8a87816 */ /* 0x000fe40000000000 */
[----:B----4-:R-:W-:Y:S02]  /*ac780*/  PRMT R170, R161, 0x5410, R170 ;  /* 0x00005410a1aa7816 */ /* 0x010fe400000000aa */
[----:B------:R-:W-:Y:S02]  /*ac790*/  PRMT R169, R160, 0x5410, R169 ;  /* 0x00005410a0a97816 */ /* 0x000fe400000000a9 */
[----:B------:R-:W-:Y:S02]  /*ac7a0*/  SHF.R.U32.HI R185, RZ, 0x8, R185 ;  /* 0x00000008ffb97819 */ /* 0x000fe400000116b9 */
[----:B------:R-:W-:Y:S02]  /*ac7b0*/  PRMT R168, R159, 0x5410, R168 ;  /* 0x000054109fa87816 */ /* 0x000fe400000000a8 */
[----:B------:R-:W-:-:S02]  /*ac7c0*/  LOP3.LUT R177, R177, 0xffff, RZ, 0xc0, !PT ;  /* 0x0000ffffb1b17812 */ /* 0x000fc400078ec0ff */
[----:B------:R-:W-:Y:S02]  /*ac7d0*/  LOP3.LUT R178, R178, 0xffff, RZ, 0xc0, !PT ;  /* 0x0000ffffb2b27812 */ /* 0x000fe400078ec0ff */
[----:B------:R-:W-:Y:S02]  /*ac7e0*/  LOP3.LUT R184, R184, 0xffff, RZ, 0xc0, !PT ;  /* 0x0000ffffb8b87812 */ /* 0x000fe400078ec0ff */
[----:B------:R-:W-:Y:S02]  /*ac7f0*/  LOP3.LUT R185, R185, 0xffff, RZ, 0xc0, !PT ;  /* 0x0000ffffb9b97812 */ /* 0x000fe400078ec0ff */
[----:B------:R-:W-:Y:S02]  /*ac800*/  LOP3.LUT R186, R186, 0xffff, RZ, 0xc0, !PT ;  /* 0x0000ffffbaba7812 */ /* 0x000fe400078ec0ff */
[----:B------:R-:W-:Y:S02]  /*ac810*/  PRMT R177, R177, 0x3340, R0 ;  /* 0x00003340b1b17816 */ /* 0x000fe40000000000 */
[----:B------:R-:W-:-:S02]  /*ac820*/  LOP3.LUT R192, R192, 0xffff, RZ, 0xc0, !PT ;  /* 0x0000ffffc0c07812 */ /* 0x000fc400078ec0ff */
[--C-:B------:R-:W-:Y:S02]  /*ac830*/  PRMT R178, R178, 0x3340, R0.reuse ;  /* 0x00003340b2b27816 */ /* 0x100fe40000000000 */
[----:B------:R-:W-:Y:S02]  /*ac840*/  LOP3.LUT R193, R193, 0xffff, RZ, 0xc0, !PT ;  /* 0x0000ffffc1c17812 */ /* 0x000fe400078ec0ff */
[--C-:B------:R-:W-:Y:S02]  /*ac850*/  PRMT R184, R184, 0x3340, R0.reuse ;  /* 0x00003340b8b87816 */ /* 0x100fe40000000000 */
[----:B------:R-:W-:Y:S02]  /*ac860*/  LOP3.LUT R194, R194, 0xffff, RZ, 0xc0, !PT ;  /* 0x0000ffffc2c27812 */ /* 0x000fe400078ec0ff */
[----:B------:R-:W-:Y:S02]  /*ac870*/  PRMT R185, R185, 0x3340, R0 ;  /* 0x00003340b9b97816 */ /* 0x000fe40000000000 */
[----:B------:R-:W-:-:S02]  /*ac880*/  LOP3.LUT R200, R200, 0xffff, RZ, 0xc0, !PT ;  /* 0x0000ffffc8c87812 */ /* 0x000fc400078ec0ff */
[--C-:B------:R-:W-:Y:S02]  /*ac890*/  PRMT R186, R186, 0x3340, R0.reuse ;  /* 0x00003340baba7816 */ /* 0x100fe40000000000 */
[--C-:B------:R-:W-:Y:S02]  /*ac8a0*/  PRMT R192, R192, 0x3340, R0.reuse ;  /* 0x00003340c0c07816 */ /* 0x100fe40000000000 */
[----:B------:R-:W-:Y:S02]  /*ac8b0*/  PRMT R23, R23, 0x5410, R177 ;  /* 0x0000541017177816 */ /* 0x000fe400000000b1 */
[----:B------:R-:W-:Y:S02]  /*ac8c0*/  PRMT R193, R193, 0x3340, R0 ;  /* 0x00003340c1c17816 */ /* 0x000fe40000000000 */
[----:B------:R-:W-:Y:S02]  /*ac8d0*/  PRMT R217, R217, 0x5410, R178 ;  /* 0x00005410d9d97816 */ /* 0x000fe400000000b2 */
[----:B------:R-:W-:-:S02]  /*ac8e0*/  PRMT R194, R194, 0x3340, R0 ;  /* 0x00003340c2c27816 */ /* 0x000fc40000000000 */
[----:B------:R-:W-:Y:S02]  /*ac8f0*/  LOP3.LUT R167, R167, 0xffff, RZ, 0xc0, !PT ;  /* 0x0000ffffa7a77812 */ /* 0x000fe400078ec0ff */
[----:B------:R-:W-:Y:S02]  /*ac900*/  PRMT R219, R219, 0x5410, R184 ;  /* 0x00005410dbdb7816 */ /* 0x000fe400000000b8 */
        /* <DEDUP_REMOVED lines=8> */
[----:B--2---:R-:W-:Y:S02]  /*ac990*/  PRMT R212, R164, 0x5410, R212 ;  /* 0x00005410a4d47816 */ /* 0x004fe400000000d4 */
[----:B------:R-:W2:Y:S04]  /*ac9a0*/  LDL.LU R164, [R1+0x344] ;  /* 0x0003440001a47983 */ /* 0x000ea80000300800 */
[----:B------:R-:W3:Y:S04]  /*ac9b0*/  LDL.LU R163, [R1+0x34c] ;  /* 0x00034c0001a37983 */ /* 0x000ee80000300800 */
[----:B------:R-:W-:Y:S04]  /*ac9c0*/  STL [R1+0xd50], R176 ;  /* 0x000d50b001007387 */ /* 0x000fe80000100800 */
[----:B------:R-:W4:Y:S04]  /*ac9d0*/  LDL.LU R162, [R1+0x340] ;  /* 0x0003400001a27983 */ /* 0x000f280000300800 */
[----:B------:R-:W-:Y:S04]  /*ac9e0*/  STL [R1+0xd44], R175 ;  /* 0x000d44af01007387 */ /* 0x000fe80000100800 */
[----:B------:R-:W4:Y:S04]  /*ac9f0*/  LDL.LU R161, [R1+0x33c] ;  /* 0x00033c0001a17983 */ /* 0x000f280000300800 */
[----:B------:R-:W-:Y:S04]  /*aca00*/  STL [R1+0xd48], R170 ;  /* 0x000d48aa01007387 */ /* 0x000fe80000100800 */
[----:B------:R-:W4:Y:S04]  /*aca10*/  LDL.LU R160, [R1+0x338] ;  /* 0x0003380001a07983 */ /* 0x000f280000300800 */
[----:B------:R-:W-:Y:S04]  /*aca20*/  STL [R1+0xd40], R169 ;  /* 0x000d40a901007387 */ /* 0x000fe80000100800 */
[----:B------:R-:W4:Y:S04]  /*aca30*/  LDL.LU R159, [R1+0x334] ;  /* 0x00033400019f7983 */ /* 0x000f280000300800 */
[----:B------:R0:W-:Y:S04]  /*aca40*/  STL [R1+0xd34], R168 ;  /* 0x000d34a801007387 */ /* 0x0001e80000100800 */
        /* <DEDUP_REMOVED lines=12> */
[----:B------:R-:W4:Y:S04]  /*acb10*/  LDL.LU R193, [R1+0x210] ;  /* 0x0002100001c17983 */ /* 0x000f280000300800 */
[----:B------:R-:W4:Y:S04]  /*acb20*/  LDL.LU R194, [R1+0x20c] ;  /* 0x00020c0001c27983 */ /* 0x000f280000300800 */
[----:B------:R-:W4:Y:S04]  /*acb30*/  LDL.LU R200, [R1+0x204] ;  /* 0x0002040001c87983 */ /* 0x000f280000300800 */
[----:B------:R-:W4:Y:S04]  /*acb40*/  LDL.LU R201, [R1+0x208] ;  /* 0x0002080001c97983 */ /* 0x000f280000300800 */
[----:B------:R-:W2:Y:S04]  /*acb50*/  LDL.LU R166, [R1+0x54a4] ;  /* 0x0054a40001a67983 */ /* 0x000ea80000300800 */
[----:B------:R0:W-:Y:S04]  /*acb60*/  STL [R1+0xd38], R167 ;  /* 0x000d38a701007387 */ /* 0x0001e80000100800 */
[----:B0-----:R-:W4:Y:S01]  /*acb70*/  LDL.LU R167, [R1+0x24c] ;  /* 0x00024c0001a77983 */ /* 0x001f220000300800 */
[----:B--2---:R-:W-:-:S03]  /*acb80*/  PRMT R166, R165, 0x5410, R166 ;  /* 0x00005410a5a67816 */ /* 0x004fc600000000a6 */
[----:B------:R-:W2:Y:S04]  /*acb90*/  LDL.LU R165, [R1+0x54a0] ;  /* 0x0054a00001a57983 */ /* 0x000ea80000300800 */
[----:B------:R0:W-:Y:S04]  /*acba0*/  STL [R1+0xd30], R166 ;  /* 0x000d30a601007387 */ /* 0x0001e80000100800 */
[----:B0-----:R-:W4:Y:S01]  /*acbb0*/  LDL.LU R166, [R1+0x248] ;  /* 0x0002480001a67983 */ /* 0x001f220000300800 */
[----:B--2---:R-:W-:-:S03]  /*acbc0*/  PRMT R165, R164, 0x5410, R165 ;  /* 0x00005410a4a57816 */ /* 0x004fc600000000a5 */
[----:B------:R-:W3:Y:S04]  /*acbd0*/  LDL.LU R164, [R1+0x549c] ;  /* 0x00549c0001a47983 */ /* 0x000ee80000300800 */
[----:B------:R0:W-:Y:S04]  /*acbe0*/  STL [R1+0xd24], R165 ;  /* 0x000d24a501007387 */ /* 0x0001e80000100800 */
[----:B0-----:R-:W2:Y:S01]  /*acbf0*/  LDL.LU R165, [R1+0x250] ;  /* 0x0002500001a57983 */ /* 0x001ea20000300800 */
[----:B---3--:R-:W-:-:S03]  /*acc00*/  PRMT R164, R163, 0x5410, R164 ;  /* 0x00005410a3a47816 */ /* 0x008fc600000000a4 */
[----:B------:R-:W4:Y:S04]  /*acc10*/  LDL.LU R163, [R1+0x5498] ;  /* 0x0054980001a37983 */ /* 0x000f280000300800 */
[----:B------:R0:W-:Y:S04]  /*acc20*/  STL [R1+0xd20], R164 ;  /* 0x000d20a401007387 */ /* 0x0001e80000100800 */
[----:B0-----:R-:W3:Y:S01]  /*acc30*/  LDL.LU R164, [R1+0x254] ;  /* 0x0002540001a47983 */ /* 0x001ee20000300800 */
[----:B----4-:R-:W-:-:S03]  /*acc40*/  PRMT R163, R162, 0x5410, R163 ;  /* 0x00005410a2a37816 */ /* 0x010fc600000000a3 */
[----:B------:R-:W4:Y:S04]  /*acc50*/  LDL.LU R162, [R1+0x5494] ;  /* 0x0054940001a27983 */ /* 0x000f280000300800 */
[----:B------:R0:W-:Y:S04]  /*acc60*/  STL [R1+0xd1c], R163 ;  /* 0x000d1ca301007387 */ /* 0x0001e80000100800 */
[----:B0-----:R-:W2:Y:S01]  /*acc70*/  LDL.LU R163, [R1+0x258] ;  /* 0x0002580001a37983 */ /* 0x001ea20000300800 */
[----:B----4-:R-:W-:-:S03]  /*acc80*/  PRMT R162, R161, 0x5410, R162 ;  /* 0x00005410a1a27816 */ /* 0x010fc600000000a2 */
        /* <DEDUP_REMOVED lines=8> */
[----:B------:R-:W4:Y:S01]  /*acd10*/  LDL.LU R159, [R1+0x5488] ;  /* 0x00548800019f7983 */ /* 0x000f220000300800 */
        /* <DEDUP_REMOVED lines=10> */
[--C-:B------:R-:W-:Y:S02]  /*acdc0*/  PRMT R155, R155, 0x3340, R0.reuse ;  /* 0x000033409b9b7816 */ /* 0x100fe40000000000 */
[----:B------:R-:W-:-:S02]  /*acdd0*/  PRMT R154, R154, 0x3340, R0 ;  /* 0x000033409a9a7816 */ /* 0x000fc40000000000 */
[----:B---3--:R-:W-:Y:S02]  /*acde0*/  PRMT R158, R162, 0x5410, R158 ;  /* 0x00005410a29e7816 */ /* 0x008fe4000000009e */
[--C-:B------:R-:W-:Y:S02]  /*acdf0*/  PRMT R153, R153, 0x3340, R0.reuse ;  /* 0x0000334099997816 */ /* 0x100fe40000000000 */
[----:B--2---:R-:W-:Y:S01]  /*ace00*/  PRMT R157, R163, 0x5410, R157 ;  /* 0x00005410a39d7816 */ /* 0x004fe2000000009d */
[----:B------:R-:W-:Y:S01]  /*ace10*/  STL [R1+0xd08], R160 ;  /* 0x000d08a001007387 */ /* 0x000fe20000100800 */
[----:B------:R-:W-:Y:S02]  /*ace20*/  PRMT R152, R152, 0x3340, R0 ;  /* 0x0000334098987816 */ /* 0x000fe40000000000 */
[----:B------:R-:W-:Y:S02]  /*ace30*/  LOP3.LUT R148, R148, 0xffff, RZ, 0xc0, !PT ;  /* 0x0000ffff94947812 */ /* 0x000fe400078ec0ff */
[----:B------:R-:W-:-:S02]  /*ace40*/  PRMT R156, R164, 0x5410, R156 ;  /* 0x00005410a49c7816 */ /* 0x000fc4000000009c */
[----:B------:R-:W-:Y:S02]  /*ace50*/  PRMT R155, R165, 0x5410, R155 ;  /* 0x00005410a59b7816 */ /* 0x000fe4000000009b */
[----:B------:R-:W-:Y:S02]  /*ace60*/  PRMT R154, R166, 0x5410, R154 ;  /* 0x00005410a69a7816 */ /* 0x000fe4000000009a */
[----:B------:R-:W-:Y:S02]  /*ace70*/  PRMT R153, R167, 0x5410, R153 ;  /* 0x00005410a7997816 */ /* 0x000fe40000000099 */
        /* <DEDUP_REMOVED lines=18> */
[----:B----4-:R-:W-:-:S05]  /*acfa0*/  PRMT R159, R161, 0x5410, R159 ;  /* 0x00005410a19f7816 */ /* 0x010fca000000009f */
        /* <DEDUP_REMOVED lines=20> */
[----:B0-----:R-:W2:Y:S04]  /*ad0f0*/  LDL.LU R153, [R1+0x200] ;  /* 0x0002000001997983 */ /* 0x001ea80000300800 */
[----:B------:R-:W-:Y:S04]  /*ad100*/  STL [R1+0xc94], R108 ;  /* 0x000c946c01007387 */ /* 0x000fe80000100800 */
[----:B------:R-:W3:Y:S04]  /*ad110*/  LDL.LU R154, [R1+0x1fc] ;  /* 0x0001fc00019a7983 */ /* 0x000ee80000300800 */
        /* <DEDUP_REMOVED lines=29> */
[----:B------:R-:W-:-:S04]  /*ad2f0*/  LOP3.LUT R24, R24, 0xffff, RZ, 0xc0, !PT ;  /* 0x0000ffff18187812 */ /* 0x000fc800078ec0ff */
[--C-:B------:R-:W-:Y:S02]  /*ad300*/  PRMT R24, R24, 0x3340, R0.reuse ;  /* 0x0000334018187816 */ /* 0x100fe40000000000 */
[----:B------:R-:W-:Y:S02]  /*ad310*/  LOP3.LUT R28, R28, 0xffff, RZ, 0xc0, !PT ;  /* 0x0000ffff1c1c7812 */ /* 0x000fe400078ec0ff */
[----:B------:R-:W-:Y:S02]  /*ad320*/  LOP3.LUT R29, R29, 0xffff, RZ, 0xc0, !PT ;  /* 0x0000ffff1d1d7812 */ /* 0x000fe400078ec0ff */
[--C-:B------:R-:W-:Y:S02]  /*ad330*/  PRMT R28, R28, 0x3340, R0.reuse ;  /* 0x000033401c1c7816 */ /* 0x100fe40000000000 */
[----:B------:R-:W-:Y:S02]  /*ad340*/  LOP3.LUT R31, R31, 0xffff, RZ, 0xc0, !PT ;  /* 0x0000ffff1f1f7812 */ /* 0x000fe400078ec0ff */
[----:B------:R-:W-:-:S02]  /*ad350*/  PRMT R29, R29, 0x3340, R0 ;  /* 0x000033401d1d7816 */ /* 0x000fc40000000000 */
[--C-:B------:R-:W-:Y:S02]  /*ad360*/  PRMT R30, R30, 0x3340, R0.reuse ;  /* 0x000033401e1e7816 */ /* 0x100fe40000000000 */
[--C-:B------:R-:W-:Y:S02]  /*ad370*/  PRMT R31, R31, 0x3340, R0.reuse ;  /* 0x000033401f1f7816 */ /* 0x100fe40000000000 */
[----:B------:R-:W-:Y:S02]  /*ad380*/  LOP3.LUT R32, R32, 0xffff, RZ, 0xc0, !PT ;  /* 0x0000ffff20207812 */ /* 0x000fe400078ec0ff */
[----:B------:R-:W-:Y:S02]  /*ad390*/  LOP3.LUT R34, R34, 0xffff, RZ, 0xc0, !PT ;  /* 0x0000ffff22227812 */ /* 0x000fe400078ec0ff */
[--C-:B------:R-:W-:Y:S02]  /*ad3a0*/  PRMT R32, R32, 0x3340, R0.reuse ;  /* 0x0000334020207816 */ /* 0x100fe40000000000 */
[----:B------:R-:W-:-:S02]  /*ad3b0*/  PRMT R34, R34, 0x3340, R0 ;  /* 0x0000334022227816 */ /* 0x000fc40000000000 */
[----:B------:R-:W-:Y:S02]  /*ad3c0*/  LOP3.LUT R35, R35, 0xffff, RZ, 0xc0, !PT ;  /* 0x0000ffff23237812 */ /* 0x000fe400078ec0ff */
[----:B------:R-:W-:Y:S02]  /*ad3d0*/  LOP3.LUT R36, R36, 0xffff, RZ, 0xc0, !PT ;  /* 0x0000ffff24247812 */ /* 0x000fe400078ec0ff */
[----:B------:R-:W-:Y:S02]  /*ad3e0*/  LOP3.LUT R37, R37, 0xffff, RZ, 0xc0, !PT ;  /* 0x0000ffff25257812 */ /* 0x000fe400078ec0ff */
[--C-:B------:R-:W-:Y:S02]  /*ad3f0*/  PRMT R35, R35, 0x3340, R0.reuse ;  /* 0x0000334023237816 */ /* 0x100fe40000000000 */
[--C-:B------:R-:W-:Y:S02]  /*ad400*/  PRMT R36, R36, 0x3340, R0.reuse ;  /* 0x0000334024247816 */ /* 0x100fe40000000000 */
[----:B------:R-:W-:-:S02]  /*ad410*/  PRMT R37, R37, 0x3340, R0 ;  /* 0x0000334025257816 */ /* 0x000fc40000000000 */
[----:B------:R-:W-:Y:S02]  /*ad420*/  LOP3.LUT R39, R39, 0xffff, RZ, 0xc0, !PT ;  /* 0x0000ffff27277812 */ /* 0x000fe400078ec0ff */
[----:B------:R-:W-:Y:S02]  /*ad430*/  LOP3.LUT R40, R40, 0xffff, RZ, 0xc0, !PT ;  /* 0x0000ffff28287812 */ /* 0x000fe400078ec0ff */
[--C-:B------:R-:W-:Y:S02]  /*ad440*/  PRMT R39, R39, 0x3340, R0.reuse ;  /* 0x0000334027277816 */ /* 0x100fe40000000000 */
[----:B------:R-:W-:Y:S02]  /*ad450*/  PRMT R40, R40, 0x3340, R0 ;  /* 0x0000334028287816 */ /* 0x000fe40000000000 */
[----:B------:R-:W-:Y:S02]  /*ad460*/  LOP3.LUT R41, R41, 0xffff, RZ, 0xc0, !PT ;  /* 0x0000ffff29297812 */ /* 0x000fe400078ec0ff */
[----:B------:R-:W-:-:S02]  /*ad470*/  LOP3.LUT R43, R43, 0xffff, RZ, 0xc0, !PT ;  /* 0x0000ffff2b2b7812 */ /* 0x000fc400078ec0ff */
[--C-:B------:R-:W-:Y:S02]  /*ad480*/  PRMT R41, R41, 0x3340, R0.reuse ;  /* 0x0000334029297816 */ /* 0x100fe40000000000 */
[--C-:B------:R-:W-:Y:S02]  /*ad490*/  PRMT R45, R45, 0x3340, R0.reuse ;  /* 0x000033402d2d7816 */ /* 0x100fe40000000000 */
[----:B------:R-:W-:Y:S02]  /*ad4a0*/  PRMT R43, R43, 0x3340, R0 ;  /* 0x000033402b2b7816 */ /* 0x000fe40000000000 */
[----:B--2---:R-:W-:Y:S02]  /*ad4b0*/  PRMT R107, R153, 0x5410, R106 ;  /* 0x00005410996b7816 */ /* 0x004fe4000000006a */
[----:B---3--:R-:W-:-:S03]  /*ad4c0*/  PRMT R106, R154, 0x5410, R105 ;  /* 0x000054109a6a7816 */ /* 0x008fc60000000069 */
[----:B------:R-:W-:Y:S01]  /*ad4d0*/  STL [R1+0xc8c], R107 ;  /* 0x000c8c6b01007387 */ /* 0x000fe20000100800 */
[----:B----4-:R-:W-:-:S03]  /*ad4e0*/  PRMT R105, R155, 0x5410, R104 ;  /* 0x000054109b697816 */ /* 0x010fc60000000068 */
[----:B------:R-:W-:Y:S01]  /*ad4f0*/  STL [R1+0xc80], R106 ;  /* 0x000c806a01007387 */ /* 0x000fe20000100800 */
[----:B------:R-:W-:-:S03]  /*ad500*/  PRMT R104, R156, 0x5410, R103 ;  /* 0x000054109c687816 */ /* 0x000fc60000000067 */
        /* <DEDUP_REMOVED lines=18> */
[----:B------:R0:W-:Y:S01]  /*ad630*/  STL [R1+0x24c], R24 ;  /* 0x00024c1801007387 */ /* 0x0001e20000100800 */
[----:B------:R-:W-:-:S03]  /*ad640*/  PRMT R25, R166, 0x5410, R27 ;  /* 0x00005410a6197816 */ /* 0x000fc6000000001b */
[----:B------:R1:W-:Y:S01]  /*ad650*/  STL [R1+0x248], R26 ;  /* 0x0002481a01007387 */ /* 0x0003e20000100800 */
[----:B0-----:R-:W-:-:S03]  /*ad660*/  PRMT R24, R167, 0x5410, R28 ;  /* 0x00005410a7187816 */ /* 0x001fc6000000001c */
[----:B------:R0:W-:Y:S01]  /*ad670*/  STL [R1+0x244], R25 ;  /* 0x0002441901007387 */ /* 0x0001e20000100800 */
[----:B-1----:R-:W-:-:S03]  /*ad680*/  PRMT R26, R168, 0x5410, R29 ;  /* 0x00005410a81a7816 */ /* 0x002fc6000000001d */
[----:B------:R1:W-:Y:S01]  /*ad690*/  STL [R1+0x240], R24 ;  /* 0x0002401801007387 */ /* 0x0003e20000100800 */
[----:B0-----:R-:W-:-:S03]  /*ad6a0*/  PRMT R25, R169, 0x5410, R30 ;  /* 0x00005410a9197816 */ /* 0x001fc6000000001e */
[----:B------:R0:W-:Y:S01]  /*ad6b0*/  STL [R1+0x23c], R26 ;  /* 0x00023c1a01007387 */ /* 0x0001e20000100800 */
[----:B-1----:R-:W-:-:S03]  /*ad6c0*/  PRMT R24, R170, 0x5410, R31 ;  /* 0x00005410aa187816 */ /* 0x002fc6000000001f */
[----:B------:R1:W-:Y:S04]  /*ad6d0*/  STL [R1+0x238], R25 ;  /* 0x0002381901007387 */ /* 0x0003e80000100800 */
[----:B------:R2:W-:Y:S01]  /*ad6e0*/  STL [R1+0x234], R24 ;  /* 0x0002341801007387 */ /* 0x0005e20000100800 */
[----:B0-----:R-:W-:Y:S02]  /*ad6f0*/  PRMT R26, R175, 0x5410, R32 ;  /* 0x00005410af1a7816 */ /* 0x001fe40000000020 */
[----:B-1----:R-:W-:-:S03]  /*ad700*/  PRMT R25, R176, 0x5410, R33 ;  /* 0x00005410b0197816 */ /* 0x002fc60000000021 */
[----:B------:R0:W-:Y:S01]  /*ad710*/  STL [R1+0x22c], R26 ;  /* 0x00022c1a01007387 */ /* 0x0001e20000100800 */
[----:B--2---:R-:W-:-:S03]  /*ad720*/  PRMT R24, R177, 0x5410, R34 ;  /* 0x00005410b1187816 */ /* 0x004fc60000000022 */
        /* <DEDUP_REMOVED lines=10> */
[----:B------:R-:W-:Y:S01]  /*ad7d0*/  STL [R1+0x210], R26 ;  /* 0x0002101a01007387 */ /* 0x000fe20000100800 */
[----:B--2---:R-:W-:-:S03]  /*ad7e0*/  PRMT R24, R193, 0x5410, R40 ;  /* 0x00005410c1187816 */ /* 0x004fc60000000028 */
[----:B------:R-:W-:Y:S04]  /*ad7f0*/  STL [R1+0x20c], R25 ;  /* 0x00020c1901007387 */ /* 0x000fe80000100800 */
[----:B------:R0:W-:Y:S04]  /*ad800*/  STL [R1+0x208], R24 ;  /* 0x0002081801007387 */ /* 0x0001e80000100800 */
[----:B------:R-:W2:Y:S04]  /*ad810*/  LDL.LU R153, [R1+0x11c] ;  /* 0x00011c0001997983 */ /* 0x000ea80000300800 */
[----:B------:R-:W3:Y:S04]  /*ad820*/  LDL.LU R154, [R1+0x118] ;  /* 0x00011800019a7983 */ /* 0x000ee80000300800 */
[----:B------:R-:W4:Y:S04]  /*ad830*/  LDL.LU R155, [R1+0x114] ;  /* 0x00011400019b7983 */ /* 0x000f280000300800 */
[----:B------:R-:W2:Y:S04]  /*ad840*/  LDL.LU R156, [R1+0x10c] ;  /* 0x00010c00019c7983 */ /* 0x000ea80000300800 */
[----:B------:R-:W3:Y:S04]  /*ad850*/  LDL.LU R157, [R1+0x108] ;  /* 0x00010800019d7983 */ /* 0x000ee80000300800 */
[----:B------:R-:W4:Y:S04]  /*ad860*/  LDL.LU R158, [R1+0x100] ;  /* 0x00010000019e7983 */ /* 0x000f280000300800 */
[----:B------:R-:W2:Y:S04]  /*ad870*/  LDL.LU R159, [R1+0x104] ;  /* 0x00010400019f7983 */ /* 0x000ea80000300800 */
        /* <DEDUP_REMOVED lines=11> */
[----:B------:R-:W4:Y:S04]  /*ad930*/  LDL.LU R175, [R1+0xc0] ;  /* 0x0000c00001af7983 */ /* 0x000f280000300800 */
[----:B------:R-:W3:Y:S04]  /*ad940*/  LDL.LU R176, [R1+0xb8] ;  /* 0x0000b80001b07983 */ /* 0x000ee80000300800 */
[----:B------:R-:W3:Y:S04]  /*ad950*/  LDL.LU R177, [R1+0xa4] ;  /* 0x0000a40001b17983 */ /* 0x000ee80000300800 */
[----:B------:R-:W3:Y:S04]  /*ad960*/  LDL.LU R178, [R1+0xac] ;  /* 0x0000ac0001b27983 */ /* 0x000ee80000300800 */
[----:B------:R-:W2:Y:S04]  /*ad970*/  LDL.LU R184, [R1+0xa0] ;  /* 0x0000a00001b87983 */ /* 0x000ea80000300800 */
[----:B------:R-:W4:Y:S04]  /*ad980*/  LDL.LU R185, [R1+0x8c] ;  /* 0x00008c0001b97983 */ /* 0x000f280000300800 */
[----:B------:R-:W3:Y:S04]  /*ad990*/  LDL.LU R186, [R1+0x88] ;  /* 0x0000880001ba7983 */ /* 0x000ee80000300800 */
[----:B------:R-:W3:Y:S01]  /*ad9a0*/  LDL.LU R192, [R1+0x84] ;  /* 0x0000840001c07983 */ /* 0x000ee20000300800 */
[----:B------:R-:W-:-:S02]  /*ad9b0*/  PRMT R41, R194, 0x5410, R41 ;  /* 0x00005410c2297816 */ /* 0x000fc40000000029 */
[----:B------:R-:W-:Y:S01]  /*ad9c0*/  PRMT R45, R200, 0x5410, R45 ;  /* 0x00005410c82d7816 */ /* 0x000fe2000000002d */
[----:B------:R-:W3:Y:S01]  /*ad9d0*/  LDL.LU R193, [R1+0x80] ;  /* 0x0000800001c17983 */ /* 0x000ee20000300800 */
[----:B------:R-:W-:-:S03]  /*ad9e0*/  PRMT R43, R201, 0x5410, R43 ;  /* 0x00005410c92b7816 */ /* 0x000fc6000000002b */
[----:B------:R-:W3:Y:S04]  /*ad9f0*/  LDL.LU R194, [R1+0x6c] ;  /* 0x00006c0001c27983 */ /* 0x000ee80000300800 */
[----:B------:R-:W3:Y:S04]  /*ada00*/  LDL.LU R200, [R1+0x68] ;  /* 0x0000680001c87983 */ /* 0x000ee80000300800 */
[----:B------:R-:W3:Y:S01]  /*ada10*/  LDL.LU R201, [R1+0x64] ;  /* 0x0000640001c97983 */ /* 0x000ee20000300800 */
[----:B------:R-:W-:Y:S02]  /*ada20*/  LOP3.LUT R71, R71, 0xffff, RZ, 0xc0, !PT ;  /* 0x0000ffff47477812 */ /* 0x000fe400078ec0ff */
[----:B------:R-:W-:-:S02]  /*ada30*/  LOP3.LUT R72, R72, 0xffff, RZ, 0xc0, !PT ;  /* 0x0000ffff48487812 */ /* 0x000fc400078ec0ff */
[----:B------:R-:W-:Y:S02]  /*ada40*/  LOP3.LUT R73, R73, 0xffff, RZ, 0xc0, !PT ;  /* 0x0000ffff49497812 */ /* 0x000fe400078ec0ff */
[----:B------:R-:W-:Y:S02]  /*ada50*/  LOP3.LUT R74, R74, 0xffff, RZ, 0xc0, !PT ;  /* 0x0000ffff4a4a7812 */ /* 0x000fe400078ec0ff */
[--C-:B------:R-:W-:Y:S02]  /*ada60*/  PRMT R71, R71, 0x3340, R0.reuse ;  /* 0x0000334047477816 */ /* 0x100fe40000000000 */
[----:B------:R-:W-:Y:S02]  /*ada70*/  LOP3.LUT R75, R75, 0xffff, RZ, 0xc0, !PT ;  /* 0x0000ffff4b4b7812 */ /* 0x000fe400078ec0ff */
[----:B------:R-:W-:Y:S02]  /*ada80*/  PRMT R72, R72, 0x3340, R0 ;  /* 0x0000334048487816 */ /* 0x000fe40000000000 */
[----:B------:R-:W-:-:S02]  /*ada90*/  LOP3.LUT R65, R65, 0xffff, RZ, 0xc0, !PT ;  /* 0x0000ffff41417812 */ /* 0x000fc400078ec0ff */
[--C-:B------:R-:W-:Y:S02]  /*adaa0*/  PRMT R73, R73, 0x3340, R0.reuse ;  /* 0x0000334049497816 */ /* 0x100fe40000000000 */
[----:B------:R-:W-:Y:S02]  /*adab0*/  LOP3.LUT R69, R69, 0xffff, RZ, 0xc0, !PT ;  /* 0x0000ffff45457812 */ /* 0x000fe400078ec0ff */
[--C-:B------:R-:W-:Y:S02]  /*adac0*/  PRMT R74, R74, 0x3340, R0.reuse ;  /* 0x000033404a4a7816 */ /* 0x100fe40000000000 */
[----:B------:R-:W-:Y:S02]  /*adad0*/  PRMT R32, R17, 0x5410, R7 ;  /* 0x0000541011207816 */ /* 0x000fe40000000007 */
[----:B------:R-:W-:Y:S01]  /*adae0*/  PRMT R75, R75, 0x3340, R0 ;  /* 0x000033404b4b7816 */ /* 0x000fe20000000000 */
[----:B------:R-:W3:Y:S01]  /*adaf0*/  LDL.LU R17, [R1+0x5484] ;  /* 0x0054840001117983 */ /* 0x000ee20000300800 */
[----:B------:R-:W-:-:S02]  /*adb00*/  LOP3.LUT R76, R76, 0xffff, RZ, 0xc0, !PT ;  /* 0x0000ffff4c4c7812 */ /* 0x000fc400078ec0ff */
[----:B------:R-:W-:Y:S02]  /*adb10*/  PRMT R71, R216, 0x5410, R71 ;  /* 0x00005410d8477816 */ /* 0x000fe40000000047 */
[----:B------:R-:W-:Y:S01]  /*adb20*/  LOP3.LUT R77, R77, 0xffff, RZ, 0xc0, !PT ;  /* 0x0000ffff4d4d7812 */ /* 0x000fe200078ec0ff */
[----:B------:R-:W3:Y:S01]  /*adb30*/  LDL.LU R216, [R1+0x5480] ;  /* 0x0054800001d87983 */ /* 0x000ee20000300800 */
[----:B------:R-:W-:Y:S02]  /*adb40*/  PRMT R72, R3, 0x5410, R72 ;  /* 0x0000541003487816 */ /* 0x000fe40000000048 */
[--C-:B------:R-:W-:Y:S01]  /*adb50*/  PRMT R65, R65, 0x3340, R0.reuse ;  /* 0x0000334041417816 */ /* 0x100fe20000000000 */
[----:B------:R-:W3:Y:S01]  /*adb60*/  LDL.LU R3, [R1+0x547c] ;  /* 0x00547c0001037983 */ /* 0x000ee20000300800 */
[----:B------:R-:W-:Y:S02]  /*adb70*/  PRMT R73, R18, 0x5410, R73 ;  /* 0x0000541012497816 */ /* 0x000fe40000000049 */
[----:B------:R-:W-:Y:S01]  /*adb80*/  PRMT R69, R69, 0x3340, R0 ;  /* 0x0000334045457816 */ /* 0x000fe20000000000 */
[----:B------:R-:W3:Y:S01]  /*adb90*/  LDL.LU R18, [R1+0x5478] ;  /* 0x0054780001127983 */ /* 0x000ee20000300800 */
[----:B------:R-:W-:-:S02]  /*adba0*/  PRMT R74, R13, 0x5410, R74 ;  /* 0x000054100d4a7816 */ /* 0x000fc4000000004a */
[--C-:B------:R-:W-:Y:S01]  /*adbb0*/  PRMT R76, R76, 0x3340, R0.reuse ;  /* 0x000033404c4c7816 */ /* 0x100fe20000000000 */
[----:B------:R-:W3:Y:S01]  /*adbc0*/  LDL.LU R13, [R1+0x5474] ;  /* 0x00547400010d7983 */ /* 0x000ee20000300800 */
[----:B------:R-:W-:Y:S02]  /*adbd0*/  PRMT R75, R2, 0x5410, R75 ;  /* 0x00005410024b7816 */ /* 0x000fe4000000004b */
[----:B------:R-:W-:Y:S01]  /*adbe0*/  PRMT R77, R77, 0x3340, R0 ;  /* 0x000033404d4d7816 */ /* 0x000fe20000000000 */
[----:B------:R-:W3:Y:S01]  /*adbf0*/  LDL.LU R2, [R1+0x5470] ;  /* 0x0054700001027983 */ /* 0x000ee20000300800 */
[----:B------:R-:W-:Y:S02]  /*adc00*/  LOP3.LUT R81, R81, 0xffff, RZ, 0xc0, !PT ;  /* 0x0000ffff51517812 */ /* 0x000fe400078ec0ff */
[----:B------:R-:W-:Y:S02]  /*adc10*/  LOP3.LUT R142, R142, 0xffff, RZ, 0xc0, !PT ;  /* 0x0000ffff8e8e7812 */ /* 0x000fe400078ec0ff */
[----:B------:R-:W-:-:S02]  /*adc20*/  LOP3.LUT R133, R133, 0xffff, RZ, 0xc0, !PT ;  /* 0x0000ffff85857812 */ /* 0x000fc400078ec0ff */
[----:B------:R-:W-:Y:S02]  /*adc30*/  PRMT R76, R231, 0x5410, R76 ;  /* 0x00005410e74c7816 */ /* 0x000fe4000000004c */
[----:B------:R-:W-:Y:S02]  /*adc40*/  LOP3.LUT R82, R82, 0xffff, RZ, 0xc0, !PT ;  /* 0x0000ffff52527812 */ /* 0x000fe400078ec0ff */
[----:B------:R-:W-:Y:S02]  /*adc50*/  PRMT R77, R225, 0x5410, R77 ;  /* 0x00005410e14d7816 */ /* 0x000fe4000000004d */
[----:B------:R-:W-:Y:S02]  /*adc60*/  LOP3.LUT R4, R4, 0xffff, RZ, 0xc0, !PT ;  /* 0x0000ffff04047812 */ /* 0x000fe400078ec0ff */
[----:B------:R-:W-:Y:S02]  /*adc70*/  PRMT R81, R81, 0x3340, R0 ;  /* 0x0000334051517816 */ /* 0x000fe40000000000 */
        /* <DEDUP_REMOVED lines=10> */
[--C-:B------:R-:W-:Y:S02]  /*add20*/  PRMT R82, R82, 0x3340, R0.reuse ;  /* 0x0000334052527816 */ /* 0x100fe40000000000 */
[--C-:B------:R-:W-:Y:S02]  /*add30*/  PRMT R4, R4, 0x3340, R0.reuse ;  /* 0x0000334004047816 */ /* 0x100fe40000000000 */
[----:B------:R-:W-:-:S02]  /*add40*/  PRMT R83, R83, 0x3340, R0 ;  /* 0x0000334053537816 */ /* 0x000fc40000000000 */
[----:B------:R-:W-:Y:S02]  /*add50*/  PRMT R81, R220, 0x5410, R81 ;  /* 0x00005410dc517816 */ /* 0x000fe40000000051 */
[--C-:B------:R-:W-:Y:S02]  /*add60*/  PRMT R5, R5, 0x3340, R0.reuse ;  /* 0x0000334005057816 */ /* 0x100fe40000000000 */
        /* <DEDUP_REMOVED lines=8> */
[----:B------:R-:W-:Y:S02]  /*addf0*/  PRMT R82, R241, 0x5410, R82 ;  /* 0x00005410f1527816 */ /* 0x000fe40000000052 */
[----:B------:R-:W-:-:S02]  /*ade00*/  LOP3.LUT R91, R91, 0xffff, RZ, 0xc0, !PT ;  /* 0x0000ffff5b5b7812 */ /* 0x000fc400078ec0ff */
[----:B------:R-:W-:Y:S02]  /*ade10*/  PRMT R83, R237, 0x5410, R83 ;  /* 0x00005410ed537816 */ /* 0x000fe40000000053 */
[--C-:B------:R-:W-:Y:S02]  /*ade20*/  PRMT R88, R88, 0x3340, R0.reuse ;  /* 0x0000334058587816 */ /* 0x100fe40000000000 */
[--C-:B------:R-:W-:Y:S02]  /*ade30*/  PRMT R89, R89, 0x3340, R0.reuse ;  /* 0x0000334059597816 */ /* 0x100fe40000000000 */
        /* <DEDUP_REMOVED lines=10> */
[----:B--2---:R-:W-:Y:S02]  /*adee0*/  PRMT R66, R184, 0x5410, R66 ;  /* 0x00005410b8427816 */ /* 0x004fe40000000042 */
[----:B------:R-:W2:Y:S01]  /*adef0*/  LDL.LU R184, [R1+0x16c] ;  /* 0x00016c0001b87983 */ /* 0x000ea20000300800 */
[----:B----4-:R-:W-:-:S03]  /*adf00*/  PRMT R65, R185, 0x5410, R65 ;  /* 0x00005410b9417816 */ /* 0x010fc60000000041 */
[----:B------:R-:W4:Y:S01]  /*adf10*/  LDL.LU R185, [R1+0x17c] ;  /* 0x00017c0001b97983 */ /* 0x000f220000300800 */
[----:B---3--:R-:W-:-:S03]  /*adf20*/  PRMT R69, R186, 0x5410, R69 ;  /* 0x00005410ba457816 */ /* 0x008fc60000000045 */
[----:B------:R-:W3:Y:S04]  /*adf30*/  LDL.LU R186, [R1+0x1a4] ;  /* 0x0001a40001ba7983 */ /* 0x000ee80000300800 */
[----:B------:R-:W3:Y:S01]  /*adf40*/  LDL.LU R231, [R1+0x546c] ;  /* 0x00546c0001e77983 */ /* 0x000ee20000300800 */
[----:B------:R-:W-:-:S03]  /*adf50*/  PRMT R68, R192, 0x5410, R68 ;  /* 0x00005410c0447816 */ /* 0x000fc60000000044 */
[----:B------:R-:W3:Y:S01]  /*adf60*/  LDL.LU R225, [R1+0x5468] ;  /* 0x0054680001e17983 */ /* 0x000ee20000300800 */
[----:B------:R-:W-:-:S03]  /*adf70*/  IMAD.MOV.U32 R192, RZ, RZ, R215 ;  /* 0x000000ffffc07224 */ /* 0x000fc600078e00d7 */
[----:B------:R-:W3:Y:S04]  /*adf80*/  LDL.LU R228, [R1+0x5464] ;  /* 0x0054640001e47983 */ /* 0x000ee80000300800 */
[----:B------:R-:W2:Y:S04]  /*adf90*/  LDL.LU R11, [R1+0x5460] ;  /* 0x00546000010b7983 */ /* 0x000ea80000300800 */
[----:B------:R-:W3:Y:S04]  /*adfa0*/  LDL.LU R244, [R1+0x545c] ;  /* 0x00545c0001f47983 */ /* 0x000ee80000300800 */
[----:B------:R-:W3:Y:S01]  /*adfb0*/  LDL.LU R215, [R1+0x1ec] ;  /* 0x0001ec0001d77983 */ /* 0x000ee20000300800 */
[----:B------:R-:W-:-:S03]  /*adfc0*/  PRMT R34, R194, 0x5410, R4 ;  /* 0x00005410c2227816 */ /* 0x000fc60000000004 */
[----:B------:R-:W3:Y:S01]  /*adfd0*/  LDL.LU R220, [R1+0x5458] ;  /* 0x0054580001dc7983 */ /* 0x000ee20000300800 */
[----:B------:R-:W-:-:S03]  /*adfe0*/  PRMT R35, R200, 0x5410, R5 ;  /* 0x00005410c8237816 */ /* 0x000fc60000000005 */
[----:B------:R-:W3:Y:S01]  /*adff0*/  LDL.LU R240, [R1+0x5454] ;  /* 0x0054540001f07983 */ /* 0x000ee20000300800 */
[----:B------:R-:W-:-:S03]  /*ae000*/  PRMT R4, R248, 0x5410, R84 ;  /* 0x00005410f8047816 */ /* 0x000fc60000000054 */
[----:B------:R-:W3:Y:S01]  /*ae010*/  LDL.LU R234, [R1+0x5450] ;  /* 0x0054500001ea7983 */ /* 0x000ee20000300800 */
[----:B------:R-:W-:-:S03]  /*ae020*/  PRMT R33, R201, 0x5410, R6 ;  /* 0x00005410c9217816 */ /* 0x000fc60000000006 */
[----:B------:R-:W4:Y:S01]  /*ae030*/  LDL.LU R241, [R1+0x544c] ;  /* 0x00544c0001f17983 */ /* 0x000f220000300800 */
[----:B------:R-:W-:-:S03]  /*ae040*/  PRMT R5, R246, 0x5410, R85 ;  /* 0x00005410f6057816 */ /* 0x000fc60000000055 */
[----:B------:R-:W3:Y:S01]  /*ae050*/  LDL.LU R237, [R1+0x5448] ;  /* 0x0054480001ed7983 */ /* 0x000ee20000300800 */
[----:B------:R-:W-:-:S03]  /*ae060*/  PRMT R6, R9, 0x5410, R86 ;  /* 0x0000541009067816 */ /* 0x000fc60000000056 */
        /* <DEDUP_REMOVED lines=10> */
[----:B------:R-:W-:-:S02]  /*ae110*/  SHF.R.U32.HI R139, RZ, 0x8, R139 ;  /* 0x00000008ff8b7819 */ /* 0x000fc4000001168b */
[----:B------:R-:W-:Y:S02]  /*ae120*/  LOP3.LUT R70, R70, 0xffff, RZ, 0xc0, !PT ;  /* 0x0000ffff46467812 */ /* 0x000fe400078ec0ff */
[----:B------:R-:W-:Y:S02]  /*ae130*/  SHF.R.U32.HI R138, RZ, 0x8, R138 ;  /* 0x00000008ff8a7819 */ /* 0x000fe4000001168a */
[----:B------:R-:W-:Y:S02]  /*ae140*/  SHF.R.U32.HI R137, RZ, 0x8, R137 ;  /* 0x00000008ff897819 */ /* 0x000fe40000011689 */
[----:B------:R-:W-:Y:S02]  /*ae150*/  SHF.R.U32.HI R132, RZ, 0x8, R132 ;  /* 0x00000008ff847819 */ /* 0x000fe40000011684 */
[----:B------:R-:W-:Y:S02]  /*ae160*/  LOP3.LUT R139, R139, 0xffff, RZ, 0xc0, !PT ;  /* 0x0000ffff8b8b7812 */ /* 0x000fe400078ec0ff */
[----:B------:R-:W-:-:S02]  /*ae170*/  PRMT R70, R70, 0x3340, R0 ;  /* 0x0000334046467816 */ /* 0x000fc40000000000 */
[----:B------:R-:W-:Y:S02]  /*ae180*/  LOP3.LUT R138, R138, 0xffff, RZ, 0xc0, !PT ;  /* 0x0000ffff8a8a7812 */ /* 0x000fe400078ec0ff */
[----:B------:R-:W-:Y:S02]  /*ae190*/  LOP3.LUT R64, R64, 0xffff, RZ, 0xc0, !PT ;  /* 0x0000ffff40407812 */ /* 0x000fe400078ec0ff */
[----:B------:R-:W-:Y:S02]  /*ae1a0*/  LOP3.LUT R137, R137, 0xffff, RZ, 0xc0, !PT ;  /* 0x0000ffff89897812 */ /* 0x000fe400078ec0ff */
[----:B------:R-:W-:Y:S02]  /*ae1b0*/  LOP3.LUT R132, R132, 0xffff, RZ, 0xc0, !PT ;  /* 0x0000ffff84847812 */ /* 0x000fe400078ec0ff */
[--C-:B------:R-:W-:Y:S02]  /*ae1c0*/  PRMT R139, R139, 0x3340, R0.reuse ;  /* 0x000033408b8b7816 */ /* 0x100fe40000000000 */
[----:B------:R-:W-:-:S02]  /*ae1d0*/  PRMT R138, R138, 0x3340, R0 ;  /* 0x000033408a8a7816 */ /* 0x000fc40000000000 */
[----:B------:R-:W-:Y:S02]  /*ae1e0*/  PRMT R70, R193, 0x5410, R70 ;  /* 0x00005410c1467816 */ /* 0x000fe40000000046 */
[--C-:B------:R-:W-:Y:S01]  /*ae1f0*/  PRMT R64, R64, 0x3340, R0.reuse ;  /* 0x0000334040407816 */ /* 0x100fe20000000000 */
[----:B------:R-:W3:Y:S01]  /*ae200*/  LDL.LU R193, [R1+0x274] ;  /* 0x0002740001c17983 */ /* 0x000ee20000300800 */
[--C-:B------:R-:W-:Y:S02]  /*ae210*/  PRMT R137, R137, 0x3340, R0.reuse ;  /* 0x0000334089897816 */ /* 0x100fe40000000000 */
[----:B------:R-:W-:Y:S01]  /*ae220*/  PRMT R132, R132, 0x3340, R0 ;  /* 0x0000334084847816 */ /* 0x000fe20000000000 */
[----:B------:R-:W3:Y:S01]  /*ae230*/  LDL.LU R200, [R1+0x288] ;  /* 0x0002880001c87983 */ /* 0x000ee20000300800 */
[----:B------:R-:W-:-:S03]  /*ae240*/  PRMT R64, R175, 0x5410, R64 ;  /* 0x00005410af407816 */ /* 0x000fc60000000040 */
[----:B------:R-:W3:Y:S01]  /*ae250*/  LDL.LU R201, [R1+0x29c] ;  /* 0x00029c0001c97983 */ /* 0x000ee20000300800 */
[----:B--2---:R-:W-:-:S03]  /*ae260*/  PRMT R139, R11, 0x5410, R139 ;  /* 0x000054100b8b7816 */ /* 0x004fc6000000008b */
[----:B------:R-:W2:Y:S01]  /*ae270*/  LDL.LU R11, [R1+0x5420] ;  /* 0x00542000010b7983 */ /* 0x000ea20000300800 */
[----:B----4-:R-:W-:-:S03]  /*ae280*/  PRMT R138, R241, 0x5410, R138 ;  /* 0x00005410f18a7816 */ /* 0x010fc6000000008a */
[----:B------:R-:W4:Y:S01]  /*ae290*/  LDL.LU R241, [R1+0x541c] ;  /* 0x00541c0001f17983 */ /* 0x000f220000300800 */
[----:B---3--:R-:W-:-:S03]  /*ae2a0*/  PRMT R137, R232, 0x5410, R137 ;  /* 0x00005410e8897816 */ /* 0x008fc60000000089 */
[----:B------:R-:W3:Y:S01]  /*ae2b0*/  LDL.LU R232, [R1+0x5418] ;  /* 0x0054180001e87983 */ /* 0x000ee20000300800 */
[----:B------:R-:W-:-:S03]  /*ae2c0*/  PRMT R175, R222, 0x5410, R132 ;  /* 0x00005410deaf7816 */ /* 0x000fc60000000084 */
[----:B------:R-:W0:Y:S01]  /*ae2d0*/  LDL.LU R222, [R1+0x5414] ;  /* 0x0054140001de7983 */ /* 0x000e220000300800 */
[----:B------:R-:W-:Y:S02]  /*ae2e0*/  LOP3.LUT R51, R51, 0xffff, RZ, 0xc0, !PT ;  /* 0x0000ffff33337812 */ /* 0x000fe400078ec0ff */
[----:B------:R-:W-:Y:S02]  /*ae2f0*/  LOP3.LUT R49, R49, 0xffff, RZ, 0xc0, !PT ;  /* 0x0000ffff31317812 */ /* 0x000fe400078ec0ff */
[--C-:B------:R-:W-:Y:S02]  /*ae300*/  PRMT R51, R51, 0x3340, R0.reuse ;  /* 0x0000334033337816 */ /* 0x100fe40000000000 */
[----:B------:R-:W-:Y:S02]  /*ae310*/  LOP3.LUT R53, R53, 0xffff, RZ, 0xc0, !PT ;  /* 0x0000ffff35357812 */ /* 0x000fe400078ec0ff */
[----:B------:R-:W-:Y:S02]  /*ae320*/  PRMT R49, R49, 0x3340, R0 ;  /* 0x0000334031317816 */ /* 0x000fe40000000000 */
[----:B------:R-:W-:-:S02]  /*ae330*/  LOP3.LUT R52, R52, 0xffff, RZ, 0xc0, !PT ;  /* 0x0000ffff34347812 */ /* 0x000fc400078ec0ff */
[----:B------:R-:W-:Y:S02]  /*ae340*/  LOP3.LUT R58, R58, 0xffff, RZ, 0xc0, !PT ;  /* 0x0000ffff3a3a7812 */ /* 0x000fe400078ec0ff */
[----:B------:R-:W-:Y:S02]  /*ae350*/  SHF.R.U32.HI R130, RZ, 0x8, R130 ;  /* 0x00000008ff827819 */ /* 0x000fe40000011682 */
[--C-:B------:R-:W-:Y:S02]  /*ae360*/  PRMT R53, R53, 0x3340, R0.reuse ;  /* 0x0000334035357816 */ /* 0x100fe40000000000 */
[----:B------:R-:W-:Y:S02]  /*ae370*/  LOP3.LUT R56, R56, 0xffff, RZ, 0xc0, !PT ;  /* 0x0000ffff38387812 */ /* 0x000fe400078ec0ff */
[----:B------:R-:W-:Y:S02]  /*ae380*/  PRMT R51, R158, 0x5410, R51 ;  /* 0x000054109e337816 */ /* 0x000fe40000000033 */
[----:B------:R-:W-:Y:S01]  /*ae390*/  PRMT R52, R52, 0x3340, R0 ;  /* 0x0000334034347816 */ /* 0x000fe20000000000 */
[----:B------:R-:W2:Y:S01]  /*ae3a0*/  LDL.LU R158, [R1+0x304] ;  /* 0x00030400019e7983 */ /* 0x000ea20000300800 */
[----:B------:R-:W-:-:S02]  /*ae3b0*/  LOP3.LUT R61, R61, 0xffff, RZ, 0xc0, !PT ;  /* 0x0000ffff3d3d7812 */ /* 0x000fc400078ec0ff */
[----:B------:R-:W-:Y:S02]  /*ae3c0*/  PRMT R49, R159, 0x5410, R49 ;  /* 0x000054109f317816 */ /* 0x000fe40000000031 */
[----:B------:R-:W-:Y:S01]  /*ae3d0*/  PRMT R58, R58, 0x3340, R0 ;  /* 0x000033403a3a7816 */ /* 0x000fe20000000000 */
[----:B------:R-:W4:Y:S01]  /*ae3e0*/  LDL.LU R159, [R1+0x328] ;  /* 0x00032800019f7983 */ /* 0x000f220000300800 */
[----:B------:R-:W-:Y:S02]  /*ae3f0*/  LOP3.LUT R130, R130, 0xffff, RZ, 0xc0, !PT ;  /* 0x0000ffff82827812 */ /* 0x000fe400078ec0ff */
[----:B------:R-:W-:Y:S02]  /*ae400*/  PRMT R50, R160, 0x5410, R50 ;  /* 0x00005410a0327816 */ /* 0x000fe40000000032 */
[----:B------:R-:W-:Y:S01]  /*ae410*/  PRMT R57, R57, 0x3340, R0 ;  /* 0x0000334039397816 */ /* 0x000fe20000000000 */
[----:B------:R-:W3:Y:S01]  /*ae420*/  LDL.LU R160, [R1+0x348] ;  /* 0x0003480001a07983 */ /* 0x000ee20000300800 */
[----:B------:R-:W-:-:S02]  /*ae430*/  PRMT R54, R161, 0x5410, R54 ;  /* 0x00005410a1367816 */ /* 0x000fc40000000036 */
[--C-:B------:R-:W-:Y:S01]  /*ae440*/  PRMT R56, R56, 0x3340, R0.reuse ;  /* 0x0000334038387816 */ /* 0x100fe20000000000 */
[----:B------:R-:W4:Y:S01]  /*ae450*/  LDL.LU R161, [R1+0xc88] ;  /* 0x000c880001a17983 */ /* 0x000f220000300800 */
[----:B------:R-:W-:Y:S02]  /*ae460*/  PRMT R53, R162, 0x5410, R53 ;  /* 0x00005410a2357816 */ /* 0x000fe40000000035 */
[----:B------:R-:W-:Y:S01]  /*ae470*/  PRMT R61, R61, 0x3340, R0 ;  /* 0x000033403d3d7816 */ /* 0x000fe20000000000 */
[----:B------:R-:W4:Y:S01]  /*ae480*/  LDL.LU R162, [R1+0xccc] ;  /* 0x000ccc0001a27983 */ /* 0x000f220000300800 */
[----:B------:R-:W-:Y:S02]  /*ae490*/  PRMT R52, R163, 0x5410, R52 ;  /* 0x00005410a3347816 */ /* 0x000fe40000000034 */
[----:B------:R-:W-:Y:S01]  /*ae4a0*/  PRMT R130, R130, 0x3340, R0 ;  /* 0x0000334082827816 */ /* 0x000fe20000000000 */
[----:B------:R-:W4:Y:S01]  /*ae4b0*/  LDL.LU R163, [R1+0xcdc] ;  /* 0x000cdc0001a37983 */ /* 0x000f220000300800 */
[----:B------:R-:W-:-:S02]  /*ae4c0*/  PRMT R58, R164, 0x5410, R58 ;  /* 0x00005410a43a7816 */ /* 0x000fc4000000003a */
[----:B------:R-:W-:Y:S01]  /*ae4d0*/  PRMT R57, R165, 0x5410, R57 ;  /* 0x00005410a5397816 */ /* 0x000fe20000000039 */
[----:B------:R-:W4:Y:S01]  /*ae4e0*/  LDL.LU R164, [R1+0xce0] ;  /* 0x000ce00001a47983 */ /* 0x000f220000300800 */
[----:B------:R-:W-:Y:S02]  /*ae4f0*/  PRMT R56, R166, 0x5410, R56 ;  /* 0x00005410a6387816 */ /* 0x000fe40000000038 */
[----:B------:R-:W-:Y:S01]  /*ae500*/  PRMT R61, R168, 0x5410, R61 ;  /* 0x00005410a83d7816 */ /* 0x000fe2000000003d */
[----:B------:R-:W4:Y:S04]  /*ae510*/  LDL.LU R165, [R1+0xcf0] ;  /* 0x000cf00001a57983 */ /* 0x000f280000300800 */
[----:B------:R-:W4:Y:S04]  /*ae520*/  LDL.LU R166, [R1+0xd00] ;  /* 0x000d000001a67983 */ /* 0x000f280000300800 */
[----:B------:R-:W4:Y:S01]  /*ae530*/  LDL.LU R168, [R1+0x4710] ;  /* 0x0047100001a87983 */ /* 0x000f220000300800 */
[----:B0-----:R-:W-:-:S03]  /*ae540*/  PRMT R24, R222, 0x5410, R130 ;  /* 0x00005410de187816 */ /* 0x001fc60000000082 */
[----:B------:R-:W2:Y:S01]  /*ae550*/  LDL.LU R222, [R1+0x5410] ;  /* 0x0054100001de7983 */ /* 0x000ea20000300800 */
[----:B------:R-:W-:Y:S02]  /*ae560*/  LOP3.LUT R59, R59, 0xffff, RZ, 0xc0, !PT ;  /* 0x0000ffff3b3b7812 */ /* 0x000fe400078ec0ff */
[----:B------:R-:W-:Y:S02]  /*ae570*/  SHF.R.U32.HI R136, RZ, 0x8, R136 ;  /* 0x00000008ff887819 */ /* 0x000fe40000011688 */
[----:B------:R-:W-:Y:S02]  /*ae580*/  SHF.R.U32.HI R129, RZ, 0x8, R129 ;  /* 0x00000008ff817819 */ /* 0x000fe40000011681 */
[----:B------:R-:W-:Y:S02]  /*ae590*/  LOP3.LUT R60, R60, 0xffff, RZ, 0xc0, !PT ;  /* 0x0000ffff3c3c7812 */ /* 0x000fe400078ec0ff */
[----:B------:R-:W-:Y:S02]  /*ae5a0*/  SHF.R.U32.HI R135, RZ, 0x8, R135 ;  /* 0x00000008ff877819 */ /* 0x000fe40000011687 */
[----:B------:R-:W-:-:S02]  /*ae5b0*/  SHF.R.U32.HI R128, RZ, 0x8, R128 ;  /* 0x00000008ff807819 */ /* 0x000fc40000011680 */
[----:B------:R-:W-:Y:S02]  /*ae5c0*/  SHF.R.U32.HI R134, RZ, 0x8, R134 ;  /* 0x00000008ff867819 */ /* 0x000fe40000011686 */
[----:B------:R-:W-:Y:S02]  /*ae5d0*/  SHF.R.U32.HI R126, RZ, 0x8, R126 ;  /* 0x00000008ff7e7819 */ /* 0x000fe4000001167e */
[--C-:B------:R-:W-:Y:S02]  /*ae5e0*/  PRMT R59, R59, 0x3340, R0.reuse ;  /* 0x000033403b3b7816 */ /* 0x100fe40000000000 */
[----:B------:R-:W-:Y:S02]  /*ae5f0*/  LOP3.LUT R136, R136, 0xffff, RZ, 0xc0, !PT ;  /* 0x0000ffff88887812 */ /* 0x000fe400078ec0ff */
        /* <DEDUP_REMOVED lines=10> */
[----:B------:R-:W4:Y:S01]  /*ae6a0*/  LDL.LU R169, [R1+0x4778] ;  /* 0x0047780001a97983 */ /* 0x000f220000300800 */
[----:B------:R-:W-:Y:S02]  /*ae6b0*/  PRMT R128, R128, 0x3340, R0 ;  /* 0x0000334080807816 */ /* 0x000fe40000000000 */
[----:B------:R-:W-:Y:S02]  /*ae6c0*/  PRMT R60, R170, 0x5410, R60 ;  /* 0x00005410aa3c7816 */ /* 0x000fe4000000003c */
[--C-:B------:R-:W-:Y:S01]  /*ae6d0*/  PRMT R134, R134, 0x3340, R0.reuse ;  /* 0x0000334086867816 */ /* 0x100fe20000000000 */
[----:B------:R-:W4:Y:S01]  /*ae6e0*/  LDL.LU R170, [R1+0x47d0] ;  /* 0x0047d00001aa7983 */ /* 0x000f220000300800 */
[----:B------:R-:W-:-:S02]  /*ae6f0*/  PRMT R126, R126, 0x3340, R0 ;  /* 0x000033407e7e7816 */ /* 0x000fc40000000000 */
[----:B------:R-:W-:Y:S01]  /*ae700*/  LOP3.LUT R124, R124, 0xffff, RZ, 0xc0, !PT ;  /* 0x0000ffff7c7c7812 */ /* 0x000fe200078ec0ff */
[----:B------:R0:W-:Y:S01]  /*ae710*/  STL [R1+0x200], R24 ;  /* 0x0002001801007387 */ /* 0x0001e20000100800 */
[----:B------:R-:W-:Y:S02]  /*ae720*/  PRMT R62, R176, 0x5410, R62 ;  /* 0x00005410b03e7816 */ /* 0x000fe4000000003e */
[----:B------:R-:W-:Y:S01]  /*ae730*/  PRMT R136, R184, 0x5410, R136 ;  /* 0x00005410b8887816 */ /* 0x000fe20000000088 */
[----:B------:R-:W4:Y:S01]  /*ae740*/  LDL.LU R176, [R1+0x47d4] ;  /* 0x0047d40001b07983 */ /* 0x000f220000300800 */
[----:B------:R-:W-:Y:S02]  /*ae750*/  PRMT R25, R194, 0x5410, R129 ;  /* 0x00005410c2197816 */ /* 0x000fe40000000081 */
[----:B------:R-:W-:Y:S01]  /*ae760*/  PRMT R135, R185, 0x5410, R135 ;  /* 0x00005410b9877816 */ /* 0x000fe20000000087 */
[----:B------:R-:W4:Y:S01]  /*ae770*/  LDL.LU R184, [R1+0x4c04] ;  /* 0x004c040001b87983 */ /* 0x000f220000300800 */
[----:B------:R-:W-:-:S02]  /*ae780*/  PRMT R134, R186, 0x5410, R134 ;  /* 0x00005410ba867816 */ /* 0x000fc40000000086 */
[----:B0-----:R-:W-:Y:S01]  /*ae790*/  PRMT R24, R193, 0x5410, R128 ;  /* 0x00005410c1187816 */ /* 0x001fe20000000080 */
[----:B------:R-:W4:Y:S01]  /*ae7a0*/  LDL.LU R185, [R1+0x4c44] ;  /* 0x004c440001b97983 */ /* 0x000f220000300800 */
[----:B------:R-:W-:Y:S02]  /*ae7b0*/  PRMT R26, R200, 0x5410, R126 ;  /* 0x00005410c81a7816 */ /* 0x000fe4000000007e */
[----:B------:R-:W-:Y:S01]  /*ae7c0*/  PRMT R124, R124, 0x3340, R0 ;  /* 0x000033407c7c7816 */ /* 0x000fe20000000000 */
[----:B------:R-:W4:Y:S04]  /*ae7d0*/  LDL.LU R186, [R1+0x4f30] ;  /* 0x004f300001ba7983 */ /* 0x000f280000300800 */
[----:B------:R-:W4:Y:S04]  /*ae7e0*/  LDL.LU R194, [R1+0x51c4] ;  /* 0x0051c40001c27983 */ /* 0x000f280000300800 */
[----:B------:R-:W-:Y:S04]  /*ae7f0*/  STL [R1+0x204], R25 ;  /* 0x0002041901007387 */ /* 0x000fe80000100800 */
[----:B------:R2:W-:Y:S04]  /*ae800*/  STL [R1+0x214], R24 ;  /* 0x0002141801007387 */ /* 0x0005e80000100800 */
[----:B------:R-:W-:Y:S01]  /*ae810*/  STL [R1+0x224], R26 ;  /* 0x0002241a01007387 */ /* 0x000fe20000100800 */
[----:B--2---:R-:W-:-:S03]  /*ae820*/  PRMT R24, R222, 0x5410, R124 ;  /* 0x00005410de187816 */ /* 0x004fc6000000007c */
[----:B------:R-:W2:Y:S01]  /*ae830*/  LDL.LU R222, [R1+0x540c] ;  /* 0x00540c0001de7983 */ /* 0x000ea20000300800 */
[----:B------:R-:W-:-:S04]  /*ae840*/  SHF.R.U32.HI R125, RZ, 0x8, R125 ;  /* 0x00000008ff7d7819 */ /* 0x000fc8000001167d */
[----:B------:R-:W-:Y:S02]  /*ae850*/  LOP3.LUT R125, R125, 0xffff, RZ, 0xc0, !PT ;  /* 0x0000ffff7d7d7812 */ /* 0x000fe400078ec0ff */
[----:B------:R-:W-:Y:S02]  /*ae860*/  SHF.R.U32.HI R122, RZ, 0x8, R122 ;  /* 0x00000008ff7a7819 */ /* 0x000fe4000001167a */
[----:B------:R-:W-:Y:S02]  /*ae870*/  PRMT R125, R125, 0x3340, R0 ;  /* 0x000033407d7d7816 */ /* 0x000fe40000000000 */
[----:B------:R-:W-:Y:S02]  /*ae880*/  LOP3.LUT R67, R67, 0xffff, RZ, 0xc0, !PT ;  /* 0x0000ffff43437812 */ /* 0x000fe400078ec0ff */
[----:B------:R-:W-:Y:S02]  /*ae890*/  LOP3.LUT R55, R55, 0xffff, RZ, 0xc0, !PT ;  /* 0x0000ffff37377812 */ /* 0x000fe400078ec0ff */
[----:B------:R-:W-:-:S02]  /*ae8a0*/  LOP3.LUT R123, R123, 0xffff, RZ, 0xc0, !PT ;  /* 0x0000ffff7b7b7812 */ /* 0x000fc400078ec0ff */
[----:B------:R-:W-:Y:S02]  /*ae8b0*/  PRMT R25, R201, 0x5410, R125 ;  /* 0x00005410c9197816 */ /* 0x000fe4000000007d */
[----:B------:R-:W-:Y:S02]  /*ae8c0*/  LOP3.LUT R122, R122, 0xffff, RZ, 0xc0, !PT ;  /* 0x0000ffff7a7a7812 */ /* 0x000fe400078ec0ff */
[--C-:B------:R-:W-:Y:S02]  /*ae8d0*/  PRMT R67, R67, 0x3340, R0.reuse ;  /* 0x0000334043437816 */ /* 0x100fe40000000000 */
[----:B------:R-:W-:Y:S02]  /*ae8e0*/  LOP3.LUT R121, R121, 0xffff, RZ, 0xc0, !PT ;  /* 0x0000ffff79797812 */ /* 0x000fe400078ec0ff */
[--C-:B------:R-:W-:Y:S02]  /*ae8f0*/  PRMT R55, R55, 0x3340, R0.reuse ;  /* 0x0000334037377816 */ /* 0x100fe40000000000 */
[----:B------:R-:W-:Y:S01]  /*ae900*/  SHF.R.U32.HI R119, RZ, 0x8, R119 ;  /* 0x00000008ff777819 */ /* 0x000fe20000011677 */
[----:B------:R0:W-:Y:S01]  /*ae910*/  STL [R1+0x330], R25 ;  /* 0x0003301901007387 */ /* 0x0001e20000100800 */
[----:B------:R-:W-:-:S02]  /*ae920*/  PRMT R123, R123, 0x3340, R0 ;  /* 0x000033407b7b7816 */ /* 0x000fc40000000000 */
[--C-:B------:R-:W-:Y:S02]  /*ae930*/  PRMT R122, R122, 0x3340, R0.reuse ;  /* 0x000033407a7a7816 */ /* 0x100fe40000000000 */
[----:B------:R-:W-:Y:S02]  /*ae940*/  PRMT R63, R177, 0x5410, R63 ;  /* 0x00005410b13f7816 */ /* 0x000fe4000000003f */
[----:B------:R-:W-:Y:S01]  /*ae950*/  PRMT R121, R121, 0x3340, R0 ;  /* 0x0000334079797816 */ /* 0x000fe20000000000 */
[----:B------:R-:W2:Y:S01]  /*ae960*/  LDL.LU R177, [R1+0x51c0] ;  /* 0x0051c00001b17983 */ /* 0x000ea20000300800 */
[----:B------:R-:W-:Y:S02]  /*ae970*/  PRMT R67, R178, 0x5410, R67 ;  /* 0x00005410b2437816 */ /* 0x000fe40000000043 */
[----:B------:R-:W-:Y:S01]  /*ae980*/  LOP3.LUT R119, R119, 0xffff, RZ, 0xc0, !PT ;  /* 0x0000ffff77777812 */ /* 0x000fe200078ec0ff */
[----:B------:R-:W2:Y:S01]  /*ae990*/  LDL.LU R178, [R1+0x51bc] ;  /* 0x0051bc0001b27983 */ /* 0x000ea20000300800 */
[----:B------:R-:W-:Y:S01]  /*ae9a0*/  PRMT R55, R167, 0x5410, R55 ;  /* 0x00005410a7377816 */ /* 0x000fe20000000037 */
[----:B------:R-:W-:Y:S01]  /*ae9b0*/  IMAD.MOV.U32 R167, RZ, RZ, R192 ;  /* 0x000000ffffa77224 */ /* 0x000fe200078e00c0 */
[----:B0-----:R-:W-:Y:S01]  /*ae9c0*/  PRMT R25, R158, 0x5410, R123 ;  /* 0x000054109e197816 */ /* 0x001fe2000000007b */
[----:B------:R4:W-:Y:S01]  /*ae9d0*/  STL [R1+0x334], R24 ;  /* 0x0003341801007387 */ /* 0x0009e20000100800 */
[----:B---3--:R-:W-:-:S03]  /*ae9e0*/  PRMT R26, R160, 0x5410, R121 ;  /* 0x00005410a01a7816 */ /* 0x008fc60000000079 */
[----:B------:R-:W3:Y:S01]  /*ae9f0*/  LDL.LU R192, [R1+0x51b8] ;  /* 0x0051b80001c07983 */ /* 0x000ee20000300800 */
[----:B------:R-:W-:-:S03]  /*aea00*/  PRMT R119, R119, 0x3340, R0 ;  /* 0x0000334077777816 */ /* 0x000fc60000000000 */
[----:B------:R-:W3:Y:S01]  /*aea10*/  LDL.LU R193, [R1+0x499c] ;  /* 0x00499c0001c17983 */ /* 0x000ee20000300800 */
[----:B----4-:R-:W-:-:S03]  /*aea20*/  PRMT R24, R159, 0x5410, R122 ;  /* 0x000054109f187816 */ /* 0x010fc6000000007a */
[----:B------:R-:W4:Y:S04]  /*aea30*/  LDL.LU R200, [R1+0x4998] ;  /* 0x0049980001c87983 */ /* 0x000f280000300800 */
[----:B------:R-:W4:Y:S04]  /*aea40*/  LDL.LU R201, [R1+0x31c] ;  /* 0x00031c0001c97983 */ /* 0x000f280000300800 */
[----:B------:R-:W-:Y:S04]  /*aea50*/  STL [R1+0x338], R25 ;  /* 0x0003381901007387 */ /* 0x000fe80000100800 */
[----:B------:R2:W-:Y:S04]  /*aea60*/  STL [R1+0x344], R24 ;  /* 0x0003441801007387 */ /* 0x0005e80000100800 */
[----:B------:R0:W-:Y:S01]  /*aea70*/  STL [R1+0x348], R26 ;  /* 0x0003481a01007387 */ /* 0x0001e20000100800 */
[----:B------:R-:W-:-:S02]  /*aea80*/  LOP3.LUT R120, R120, 0xffff, RZ, 0xc0, !PT ;  /* 0x0000ffff78787812 */ /* 0x000fc400078ec0ff */
[----:B------:R-:W-:Y:S01]  /*aea90*/  LOP3.LUT R118, R118, 0xffff, RZ, 0xc0, !PT ;  /* 0x0000ffff76767812 */ /* 0x000fe200078ec0ff */
[----:B------:R-:W1:Y:S01]  /*aeaa0*/  LDS.128 R84, [R167] ;  /* 0x00000000a7547984 */ /* 0x000e620000000c00 */
[----:B--2---:R-:W-:-:S03]  /*aeab0*/  PRMT R24, R222, 0x5410, R119 ;  /* 0x00005410de187816 */ /* 0x004fc60000000077 */
[----:B------:R-:W2:Y:S01]  /*aeac0*/  LDL.LU R222, [R1+0x5408] ;  /* 0x0054080001de7983 */ /* 0x000ea20000300800 */
[----:B------:R-:W-:Y:S02]  /*aead0*/  PRMT R120, R120, 0x3340, R0 ;  /* 0x0000334078787816 */ /* 0x000fe40000000000 */
[----:B------:R-:W-:Y:S02]  /*aeae0*/  LOP3.LUT R117, R117, 0xffff, RZ, 0xc0, !PT ;  /* 0x0000ffff75757812 */ /* 0x000fe400078ec0ff */
[----:B------:R-:W-:Y:S02]  /*aeaf0*/  SHF.R.U32.HI R116, RZ, 0x8, R116 ;  /* 0x00000008ff747819 */ /* 0x000fe40000011674 */
[----:B------:R-:W-:Y:S02]  /*aeb00*/  PRMT R25, R161, 0x5410, R120 ;  /* 0x00005410a1197816 */ /* 0x000fe40000000078 */
[--C-:B------:R-:W-:Y:S02]  /*aeb10*/  PRMT R118, R118, 0x3340, R0.reuse ;  /* 0x0000334076767816 */ /* 0x100fe40000000000 */
[----:B------:R-:W-:-:S02]  /*aeb20*/  PRMT R117, R117, 0x3340, R0 ;  /* 0x0000334075757816 */ /* 0x000fc40000000000 */
[----:B------:R-:W-:Y:S01]  /*aeb30*/  LOP3.LUT R116, R116, 0xffff, RZ, 0xc0, !PT ;  /* 0x0000ffff74747812 */ /* 0x000fe200078ec0ff */
[----:B------:R1:W-:Y:S01]  /*aeb40*/  STL [R1+0xc88], R25 ;  /* 0x000c881901007387 */ /* 0x0003e20000100800 */
[----:B------:R-:W-:Y:S02]  /*aeb50*/  LOP3.LUT R115, R115, 0xffff, RZ, 0xc0, !PT ;  /* 0x0000ffff73737812 */ /* 0x000fe400078ec0ff */
[----:B------:R-:W-:Y:S02]  /*aeb60*/  LOP3.LUT R114, R114, 0xffff, RZ, 0xc0, !PT ;  /* 0x0000ffff72727812 */ /* 0x000fe400078ec0ff */
[----:B------:R-:W-:Y:S02]  /*aeb70*/  PRMT R116, R116, 0x3340, R0 ;  /* 0x0000334074747816 */ /* 0x000fe40000000000 */
[----:B0-----:R-:W-:Y:S02]  /*aeb80*/  PRMT R26, R163, 0x5410, R117 ;  /* 0x00005410a31a7816 */ /* 0x001fe40000000075 */
[----:B-1----:R-:W-:-:S02]  /*aeb90*/  PRMT R25, R162, 0x5410, R118 ;  /* 0x00005410a2197816 */ /* 0x002fc40000000076 */
[--C-:B------:R-:W-:Y:S01]  /*aeba0*/  PRMT R115, R115, 0x3340, R0.reuse ;  /* 0x0000334073737816 */ /* 0x100fe20000000000 */
[----:B------:R0:W-:Y:S01]  /*aebb0*/  STL [R1+0xca4], R24 ;  /* 0x000ca41801007387 */ /* 0x0001e20000100800 */
[----:B------:R-:W-:Y:S02]  /*aebc0*/  PRMT R114, R114, 0x3340, R0 ;  /* 0x0000334072727816 */ /* 0x000fe40000000000 */
[----:B------:R-:W-:Y:S01]  /*aebd0*/  LOP3.LUT R112, R112, 0xffff, RZ, 0xc0, !PT ;  /* 0x0000ffff70707812 */ /* 0x000fe200078ec0ff */
[----:B------:R1:W-:Y:S04]  /*aebe0*/  STL [R1+0xcb4], R25 ;  /* 0x000cb41901007387 */ /* 0x0003e80000100800 */
[----:B------:R1:W-:Y:S01]  /*aebf0*/  STL [R1+0xcb8], R26 ;  /* 0x000cb81a01007387 */ /* 0x0003e20000100800 */
[----:B0-----:R-:W-:-:S02]  /*aec00*/  PRMT R24, R164, 0x5410, R116 ;  /* 0x00005410a4187816 */ /* 0x001fc40000000074 */
[----:B------:R-:W-:Y:S02]  /*aec10*/  PRMT R112, R112, 0x3340, R0 ;  /* 0x0000334070707816 */ /* 0x000fe40000000000 */
[----:B-1----:R-:W-:Y:S01]  /*aec20*/  PRMT R25, R165, 0x5410, R115 ;  /* 0x00005410a5197816 */ /* 0x002fe20000000073 */
[----:B------:R-:W-:Y:S01]  /*aec30*/  STL [R1+0xccc], R24 ;  /* 0x000ccc1801007387 */ /* 0x000fe20000100800 */
[----:B------:R-:W-:-:S03]  /*aec40*/  PRMT R26, R166, 0x5410, R114 ;  /* 0x00005410a61a7816 */ /* 0x000fc60000000072 */
[----:B------:R2:W-:Y:S04]  /*aec50*/  STL [R1+0xcdc], R25 ;  /* 0x000cdc1901007387 */ /* 0x0005e80000100800 */
[----:B------:R0:W-:Y:S01]  /*aec60*/  STL [R1+0xce0], R26 ;  /* 0x000ce01a01007387 */ /* 0x0001e20000100800 */
        /* <DEDUP_REMOVED lines=11> */
[----:B---3--:R-:W-:Y:S02]  /*aed20*/  PRMT R7, R7, 0x5210, R192 ;  /* 0x0000521007077816 */ /* 0x008fe400000000c0 */
[----:B------:R-:W-:Y:S02]  /*aed30*/  LOP3.LUT R29, R193, 0xffff, RZ, 0xc0, !PT ;  /* 0x0000ffffc11d7812 */ /* 0x000fe400078ec0ff */
[----:B----4-:R-:W-:Y:S02]  /*aed40*/  LOP3.LUT R30, R200, 0xffff, RZ, 0xc0, !PT ;  /* 0x0000ffffc81e7812 */ /* 0x010fe400078ec0ff */
[----:B------:R-:W-:Y:S01]  /*aed50*/  LOP3.LUT R31, R201, 0xffff, RZ, 0xc0, !PT ;  /* 0x0000ffffc91f7812 */ /* 0x000fe200078ec0ff */
[----:B------:R-:W-:Y:S01]  /*aed60*/  BAR.SYNC.DEFER_BLOCKING 0x0 ;  /* 0x0000000000007b1d */ /* 0x000fe20000010000 */
[----:B--2---:R-:W-:-:S05]  /*aed70*/  PRMT R25, R222, 0x5410, R112 ;  /* 0x00005410de197816 */ /* 0x004fca0000000070 */
[----:B------:R-:W2:Y:S01]  /*aed80*/  LDL.LU R222, [R1+0x5404] ;  /* 0x0054040001de7983 */ /* 0x000ea20000300800 */
[--C-:B------:R-:W-:Y:S02]  /*aed90*/  PRMT R113, R113, 0x3340, R0.reuse ;  /* 0x0000334071717816 */ /* 0x100fe40000000000 */
[--C-:B------:R-:W-:Y:S02]  /*aeda0*/  PRMT R111, R111, 0x3340, R0.reuse ;  /* 0x000033406f6f7816 */ /* 0x100fe40000000000 */
[----:B------:R-:W-:Y:S02]  /*aedb0*/  PRMT R24, R168, 0x5410, R113 ;  /* 0x00005410a8187816 */ /* 0x000fe40000000071 */
[----:B------:R-:W-:-:S03]  /*aedc0*/  PRMT R110, R110, 0x3340, R0 ;  /* 0x000033406e6e7816 */ /* 0x000fc60000000000 */
[----:B------:R1:W-:Y:S01]  /*aedd0*/  STL [R1+0xcf0], R24 ;  /* 0x000cf01801007387 */ /* 0x0003e20000100800 */
[----:B------:R-:W-:Y:S02]  /*aede0*/  PRMT R92, R92, 0x3340, R0 ;  /* 0x000033405c5c7816 */ /* 0x000fe40000000000 */
[----:B0-----:R-:W-:Y:S02]  /*aedf0*/  PRMT R26, R170, 0x5410, R110 ;  /* 0x00005410aa1a7816 */ /* 0x001fe4000000006e */
[--C-:B------:R-:W-:Y:S01]  /*aee00*/  PRMT R93, R93, 0x3340, R0.reuse ;  /* 0x000033405d5d7816 */ /* 0x100fe20000000000 */
[----:B------:R0:W-:Y:S01]  /*aee10*/  STL [R1+0xd00], R25 ;  /* 0x000d001901007387 */ /* 0x0001e20000100800 */
[--C-:B------:R-:W-:Y:S02]  /*aee20*/  PRMT R94, R94, 0x3340, R0.reuse ;  /* 0x000033405e5e7816 */ /* 0x100fe40000000000 */
[----:B-1----:R-:W-:Y:S02]  /*aee30*/  PRMT R24, R169, 0x5410, R111 ;  /* 0x00005410a9187816 */ /* 0x002fe4000000006f */
[----:B------:R-:W-:-:S03]  /*aee40*/  PRMT R96, R96, 0x3340, R0 ;  /* 0x0000334060607816 */ /* 0x000fc60000000000 */
[----:B------:R1:W-:Y:S01]  /*aee50*/  STL [R1+0xd04], R24 ;  /* 0x000d041801007387 */ /* 0x0003e20000100800 */
[----:B0-----:R-:W-:-:S03]  /*aee60*/  PRMT R25, R176, 0x5410, R92 ;  /* 0x00005410b0197816 */ /* 0x001fc6000000005c */
[----:B------:R0:W-:Y:S01]  /*aee70*/  STL [R1+0xd18], R26 ;  /* 0x000d181a01007387 */ /* 0x0001e20000100800 */
[----:B-1----:R-:W-:-:S03]  /*aee80*/  PRMT R24, R184, 0x5410, R93 ;  /* 0x00005410b8187816 */ /* 0x002fc6000000005d */
[----:B------:R-:W-:Y:S01]  /*aee90*/  STL [R1+0xd28], R25 ;  /* 0x000d281901007387 */ /* 0x000fe20000100800 */
[----:B0-----:R-:W-:-:S03]  /*aeea0*/  PRMT R26, R185, 0x5410, R94 ;  /* 0x00005410b91a7816 */ /* 0x001fc6000000005e */
[----:B------:R2:W-:Y:S04]  /*aeeb0*/  STL [R1+0xd2c], R24 ;  /* 0x000d2c1801007387 */ /* 0x0005e80000100800 */
[----:B------:R-:W-:Y:S01]  /*aeec0*/  STL [R1+0xd3c], R26 ;  /* 0x000d3c1a01007387 */ /* 0x000fe20000100800 */
[----:B--2---:R-:W-:-:S03]  /*aeed0*/  PRMT R24, R222, 0x5410, R96 ;  /* 0x00005410de187816 */ /* 0x004fc60000000060 */
[----:B------:R-:W2:Y:S01]  /*aeee0*/  LDL.LU R222, [R1+0x5400] ;  /* 0x0054000001de7983 */ /* 0x000ea20000300800 */
[----:B------:R-:W-:-:S04]  /*aeef0*/  PRMT R95, R95, 0x3340, R0 ;  /* 0x000033405f5f7816 */ /* 0x000fc80000000000 */
[----:B------:R-:W-:-:S05]  /*aef00*/  PRMT R25, R186, 0x5410, R95 ;  /* 0x00005410ba197816 */ /* 0x000fca000000005f */
[----:B------:R-:W-:Y:S04]  /*aef10*/  STL [R1+0xd4c], R25 ;  /* 0x000d4c1901007387 */ /* 0x000fe80000100800 */
[----:B------:R-:W3:Y:S04]  /*aef20*/  LDL.LU R184, [R1+0x49b8] ;  /* 0x0049b80001b87983 */ /* 0x000ee80000300800 */
[----:B------:R0:W-:Y:S04]  /*aef30*/  STL [R1+0xd54], R24 ;  /* 0x000d541801007387 */ /* 0x0001e80000100800 */
[----:B------:R-:W4:Y:S04]  /*aef40*/  LDL.LU R185, [R1+0x49b0] ;  /* 0x0049b00001b97983 */ /* 0x000f280000300800 */
[----:B------:R-:W4:Y:S04]  /*aef50*/  LDL.LU R186, [R1+0x324] ;  /* 0x0003240001ba7983 */ /* 0x000f280000300800 */
[----:B------:R-:W4:Y:S01]  /*aef60*/  LDL.LU R194, [R1+0x320] ;  /* 0x0003200001c27983 */ /* 0x000f220000300800 */
[----:B--2---:R-:W-:-:S03]  /*aef70*/  LOP3.LUT R36, R222, 0xffff, RZ, 0xc0, !PT ;  /* 0x0000ffffde247812 */ /* 0x004fc600078ec0ff */
[----:B------:R-:W2:Y:S01]  /*aef80*/  LDL.LU R222, [R1+0x53fc] ;  /* 0x0053fc0001de7983 */ /* 0x000ea20000300800 */
[----:B0-----:R-:W-:Y:S02]  /*aef90*/  PRMT R24, R21, 0x4210, R29 ;  /* 0x0000421015187816 */ /* 0x001fe4000000001d */
[----:B------:R-:W-:Y:S01]  /*aefa0*/  PRMT R25, R223, 0x4210, R30 ;  /* 0x00004210df197816 */ /* 0x000fe2000000001e */
[----:B------:R-:W4:Y:S01]  /*aefb0*/  LDL.LU R21, [R1+0x53f8] ;  /* 0x0053f80001157983 */ /* 0x000f220000300800 */
[----:B------:R-:W-:Y:S02]  /*aefc0*/  PRMT R26, R243, 0x4210, R31 ;  /* 0x00004210f31a7816 */ /* 0x000fe4000000001f */
[----:B------:R-:W-:Y:S01]  /*aefd0*/  PRMT R27, R22, 0x4210, R36 ;  /* 0x00004210161b7816 */ /* 0x000fe20000000024 */
[----:B------:R-:W4:Y:S04]  /*aefe0*/  LDL.LU R223, [R1+0x53f4] ;  /* 0x0053f40001df7983 */ /* 0x000f280000300800 */
[----:B------:R-:W4:Y:S04]  /*aeff0*/  LDL.LU R243, [R1+0x53f0] ;  /* 0x0053f00001f37983 */ /* 0x000f280000300800 */
[----:B------:R-:W4:Y:S04]  /*af000*/  LDL.LU R22, [R1+0x53ec] ;  /* 0x0053ec0001167983 */ /* 0x000f280000300800 */
[----:B------:R-:W-:Y:S04]  /*af010*/  STL.64 [R1+0x40], R84 ;  /* 0x0000405401007387 */ /* 0x000fe80000100a00 */
[----:B------:R-:W-:Y:S04]  /*af020*/  STL.64 [R1+0x48], R86 ;  /* 0x0000485601007387 */ /* 0x000fe80000100a00 */
[----:B------:R-:W4:Y:S04]  /*af030*/  LDL.LU R192, [R1+0x49c0] ;  /* 0x0049c00001c07983 */ /* 0x000f280000300800 */
[----:B------:R-:W4:Y:S04]  /*af040*/  LDL.LU R193, [R1+0x49bc] ;  /* 0x0049bc0001c17983 */ /* 0x000f280000300800 */
[----:B--2---:R-:W-:Y:S01]  /*af050*/  STSM.16.M88.4 [R222], R4 ;  /* 0x00000004de007844 */ /* 0x004fe20000000200 */
[----:B------:R-:W-:Y:S06]  /*af060*/  BAR.SYNC.DEFER_BLOCKING 0x0 ;  /* 0x0000000000007b1d */ /* 0x000fec0000010000 */
[----:B------:R-:W0:Y:S02]  /*af070*/  LDS.128 R4, [R167] ;  /* 0x00000000a7047984 */ /* 0x000e240000000c00 */
[----:B------:R-:W-:Y:S06]  /*af080*/  BAR.SYNC.DEFER_BLOCKING 0x0 ;  /* 0x0000000000007b1d */ /* 0x000fec0000010000 */
[----:B0-----:R0:W-:Y:S04]  /*af090*/  STL.64 [R1+0x30], R4 ;  /* 0x0000300401007387 */ /* 0x0011e80000100a00 */
[----:B------:R1:W-:Y:S04]  /*af0a0*/  STL.64 [R1+0x38], R6 ;  /* 0x0000380601007387 */ /* 0x0003e80000100a00 */
[----:B------:R-:W2:Y:S04]  /*af0b0*/  LDL.LU R200, [R1+0x4818] ;  /* 0x0048180001c87983 */ /* 0x000ea80000300800 */
[----:B------:R-:W2:Y:S04]  /*af0c0*/  LDL.LU R201, [R1+0x32c] ;  /* 0x00032c0001c97983 */ /* 0x000ea80000300800 */
[----:B------:R4:W-:Y:S01]  /*af0d0*/  STSM.16.M88.4 [R222], R24 ;  /* 0x00000018de007844 */ /* 0x0009e20000000200 */
[----:B------:R-:W-:Y:S01]  /*af0e0*/  BAR.SYNC.DEFER_BLOCKING 0x0 ;  /* 0x0000000000007b1d */ /* 0x000fe20000010000 */
[----:B0-----:R-:W-:-:S02]  /*af0f0*/  PRMT R4, R133, 0x5210, R29 ;  /* 0x0000521085047816 */ /* 0x001fc4000000001d */
[----:B------:R-:W-:-:S03]  /*af100*/  PRMT R5, R83, 0x5210, R30 ;  /* 0x0000521053057816 */ /* 0x000fc6000000001e */
[----:B------:R-:W0:Y:S01]  /*af110*/  LDS.128 R84, [R167] ;  /* 0x00000000a7547984 */ /* 0x000e220000000c00 */
[----:B-1----:R-:W-:Y:S02]  /*af120*/  PRMT R6, R82, 0x5210, R31 ;  /* 0x0000521052067816 */ /* 0x002fe4000000001f */
[----:B------:R-:W-:Y:S01]  /*af130*/  PRMT R7, R88, 0x5210, R36 ;  /* 0x0000521058077816 */ /* 0x000fe20000000024 */
[----:B------:R-:W-:Y:S06]  /*af140*/  BAR.SYNC.DEFER_BLOCKING 0x0 ;  /* 0x0000000000007b1d */ /* 0x000fec0000010000 */
[----:B------:R-:W-:Y:S02]  /*af150*/  STSM.16.M88.4 [R222], R4 ;  /* 0x00000004de007844 */ /* 0x000fe40000000200 */
[----:B------:R-:W-:Y:S06]  /*af160*/  BAR.SYNC.DEFER_BLOCKING 0x0 ;  /* 0x0000000000007b1d */ /* 0x000fec0000010000 */
[----:B------:R-:W1:Y:S01]  /*af170*/  LDS.128 R4, [R167] ;  /* 0x00000000a7047984 */ /* 0x000e620000000c00 */
[----:B---3--:R-:W-:-:S02]  /*af180*/  LOP3.LUT R29, R184, 0xffff, RZ, 0xc0, !PT ;  /* 0x0000ffffb81d7812 */ /* 0x008fc400078ec0ff */
[----:B----4-:R-:W-:Y:S02]  /*af190*/  LOP3.LUT R30, R185, 0xffff, RZ, 0xc0, !PT ;  /* 0x0000ffffb91e7812 */ /* 0x010fe400078ec0ff */
[----:B------:R-:W-:Y:S02]  /*af1a0*/  LOP3.LUT R31, R186, 0xffff, RZ, 0xc0, !PT ;  /* 0x0000ffffba1f7812 */ /* 0x000fe400078ec0ff */
[----:B------:R-:W-:Y:S02]  /*af1b0*/  LOP3.LUT R36, R194, 0xffff, RZ, 0xc0, !PT ;  /* 0x0000ffffc2247812 */ /* 0x000fe400078ec0ff */
[----:B------:R-:W-:Y:S02]  /*af1c0*/  PRMT R24, R14, 0x4210, R29 ;  /* 0x000042100e187816 */ /* 0x000fe4000000001d */
[----:B------:R-:W3:Y:S01]  /*af1d0*/  LDL.LU R14, [R1+0x53e8] ;  /* 0x0053e800010e7983 */ /* 0x000ee20000300800 */
[----:B------:R-:W-:Y:S02]  /*af1e0*/  PRMT R25, R247, 0x4210, R30 ;  /* 0x00004210f7197816 */ /* 0x000fe4000000001e */
[----:B------:R-:W-:Y:S01]  /*af1f0*/  PRMT R26, R229, 0x4210, R31 ;  /* 0x00004210e51a7816 */ /* 0x000fe2000000001f */
[----:B------:R-:W4:Y:S01]  /*af200*/  LDL.LU R247, [R1+0x53e4] ;  /* 0x0053e40001f77983 */ /* 0x000f220000300800 */
[----:B------:R-:W-:-:S03]  /*af210*/  PRMT R27, R19, 0x4210, R36 ;  /* 0x00004210131b7816 */ /* 0x000fc60000000024 */
[----:B------:R-:W3:Y:S04]  /*af220*/  LDL.LU R229, [R1+0x53e0] ;  /* 0x0053e00001e57983 */ /* 0x000ee80000300800 */
[----:B------:R-:W3:Y:S04]  /*af230*/  LDL.LU R19, [R1+0x53dc] ;  /* 0x0053dc0001137983 */ /* 0x000ee80000300800 */
[----:B0-----:R-:W-:Y:S04]  /*af240*/  STL.64 [R1+0x20], R84 ;  /* 0x0000205401007387 */ /* 0x001fe80000100a00 */
[----:B------:R-:W-:Y:S04]  /*af250*/  STL.64 [R1+0x28], R86 ;  /* 0x0000285601007387 */ /* 0x000fe80000100a00 */
[----:B------:R-:W4:Y:S04]  /*af260*/  LDL.LU R184, [R1+0x49d4] ;  /* 0x0049d40001b87983 */ /* 0x000f280000300800 */
[----:B------:R-:W3:Y:S04]  /*af270*/  LDL.LU R185, [R1+0x49d0] ;  /* 0x0049d00001b97983 */ /* 0x000ee80000300800 */
[----:B-1----:R-:W-:Y:S04]  /*af280*/  STL.64 [R1+0x10], R4 ;  /* 0x0000100401007387 */ /* 0x002fe80000100a00 */
[----:B------:R-:W-:Y:S04]  /*af290*/  STL.64 [R1+0x18], R6 ;  /* 0x0000180601007387 */ /* 0x000fe80000100a00 */
[----:B------:R-:W3:Y:S04]  /*af2a0*/  LDL.LU R186, [R1+0x4860] ;  /* 0x0048600001ba7983 */ /* 0x000ee80000300800 */
[----:B------:R-:W3:Y:S01]  /*af2b0*/  LDL.LU R194, [R1+0x4830] ;  /* 0x0048300001c27983 */ /* 0x000ee20000300800 */
[----:B------:R-:W-:Y:S06]  /*af2c0*/  BAR.SYNC.DEFER_BLOCKING 0x0 ;  /* 0x0000000000007b1d */ /* 0x000fec0000010000 */
[----:B------:R0:W-:Y:S02]  /*af2d0*/  STSM.16.M88.4 [R222], R24 ;  /* 0x00000018de007844 */ /* 0x0001e40000000200 */
[----:B------:R-:W-:Y:S06]  /*af2e0*/  BAR.SYNC.DEFER_BLOCKING 0x0 ;  /* 0x0000000000007b1d */ /* 0x000fec0000010000 */
[----:B------:R-:W1:Y:S01]  /*af2f0*/  LDS.128 R4, [R167] ;  /* 0x00000000a7047984 */ /* 0x000e620000000c00 */
[----:B0-----:R-:W-:-:S02]  /*af300*/  PRMT R24, R80, 0x5210, R29 ;  /* 0x0000521050187816 */ /* 0x001fc4000000001d */
[----:B------:R-:W-:Y:S02]  /*af310*/  PRMT R25, R28, 0x5210, R30 ;  /* 0x000052101c197816 */ /* 0x000fe4000000001e */
[----:B------:R-:W-:Y:S02]  /*af320*/  PRMT R26, R81, 0x5210, R31 ;  /* 0x00005210511a7816 */ /* 0x000fe4000000001f */
[----:B------:R-:W-:Y:S01]  /*af330*/  PRMT R27, R89, 0x5210, R36 ;  /* 0x00005210591b7816 */ /* 0x000fe20000000024 */
[----:B------:R-:W-:Y:S01]  /*af340*/  BAR.SYNC.DEFER_BLOCKING 0x0 ;  /* 0x0000000000007b1d */ /* 0x000fe20000010000 */
[----:B------:R-:W-:Y:S02]  /*af350*/  LOP3.LUT R36, R192, 0xffff, RZ, 0xc0, !PT ;  /* 0x0000ffffc0247812 */ /* 0x000fe400078ec0ff */
[----:B------:R-:W-:Y:S02]  /*af360*/  LOP3.LUT R37, R193, 0xffff, RZ, 0xc0, !PT ;  /* 0x0000ffffc1257812 */ /* 0x000fe400078ec0ff */
[----:B------:R-:W-:-:S02]  /*af370*/  PRMT R28, R12, 0x4210, R36 ;  /* 0x000042100c1c7816 */ /* 0x000fc40000000024 */
[----:B------:R-:W-:Y:S01]  /*af380*/  PRMT R29, R226, 0x4210, R37 ;  /* 0x00004210e21d7816 */ /* 0x000fe20000000025 */
[----:B------:R-:W3:Y:S04]  /*af390*/  LDL.LU R12, [R1+0x53d8] ;  /* 0x0053d800010c7983 */ /* 0x000ee80000300800 */
[----:B------:R-:W3:Y:S04]  /*af3a0*/  LDL.LU R226, [R1+0x53d4] ;  /* 0x0053d40001e27983 */ /* 0x000ee80000300800 */
[----:B------:R0:W-:Y:S01]  /*af3b0*/  STSM.16.M88.4 [R222], R24 ;  /* 0x00000018de007844 */ /* 0x0001e20000000200 */
[----:B--2---:R-:W-:-:S02]  /*af3c0*/  LOP3.LUT R38, R200, 0xffff, RZ, 0xc0, !PT ;  /* 0x0000ffffc8267812 */ /* 0x004fc400078ec0ff */
[----:B------:R-:W-:Y:S02]  /*af3d0*/  LOP3.LUT R39, R201, 0xffff, RZ, 0xc0, !PT ;  /* 0x0000ffffc9277812 */ /* 0x000fe400078ec0ff */
[----:B------:R-:W-:Y:S02]  /*af3e0*/  PRMT R30, R251, 0x4210, R38 ;  /* 0x00004210fb1e7816 */ /* 0x000fe40000000026 */
[----:B------:R-:W2:Y:S01]  /*af3f0*/  LDL.LU R251, [R1+0x53d0] ;  /* 0x0053d00001fb7983 */ /* 0x000ea20000300800 */
[----:B------:R-:W-:Y:S01]  /*af400*/  PRMT R31, R245, 0x4210, R39 ;  /* 0x00004210f51f7816 */ /* 0x000fe20000000027 */
[----:B------:R-:W-:Y:S06]  /*af410*/  BAR.SYNC.DEFER_BLOCKING 0x0 ;  /* 0x0000000000007b1d */ /* 0x000fec0000010000 */
[----:B------:R-:W2:Y:S04]  /*af420*/  LDL.LU R245, [R1+0x53cc] ;  /* 0x0053cc0001f57983 */ /* 0x000ea80000300800 */
[----:B------:R-:W2:Y:S04]  /*af430*/  LDL.LU R192, [R1+0x49e0] ;  /* 0x0049e00001c07983 */ /* 0x000ea80000300800 */
[----:B------:R-:W2:Y:S04]  /*af440*/  LDL.LU R193, [R1+0x49dc] ;  /* 0x0049dc0001c17983 */ /* 0x000ea80000300800 */
[----:B-1----:R-:W-:Y:S04]  /*af450*/  STL.64 [R1], R4 ;  /* 0x0000000401007387 */ /* 0x002fe80000100a00 */
[----:B------:R-:W-:Y:S04]  /*af460*/  STL.64 [R1+0x8], R6 ;  /* 0x0000080601007387 */ /* 0x000fe80000100a00 */
[----:B------:R-:W-:Y:S01]  /*af470*/  LDS.128 R4, [R167] ;  /* 0x00000000a7047984 */ /* 0x000fe20000000c00 */
[----:B------:R-:W-:Y:S06]  /*af480*/  BAR.SYNC.DEFER_BLOCKING 0x0 ;  /* 0x0000000000007b1d */ /* 0x000fec0000010000 */
[----:B------:R-:W2:Y:S04]  /*af490*/  LDL.LU R200, [R1+0x4874] ;  /* 0x0048740001c87983 */ /* 0x000ea80000300800 */
[----:B------:R-:W2:Y:S04]  /*af4a0*/  LDL.LU R201, [R1+0x4864] ;  /* 0x0048640001c97983 */ /* 0x000ea80000300800 */
[----:B------:R1:W-:Y:S01]  /*af4b0*/  STSM.16.M88.4 [R222], R28 ;  /* 0x0000001cde007844 */ /* 0x0003e20000000200 */
[----:B0-----:R-:W-:-:S02]  /*af4c0*/  PRMT R24, R76, 0x5210, R36 ;  /* 0x000052104c187816 */ /* 0x001fc40000000024 */
[----:B------:R-:W-:Y:S02]  /*af4d0*/  PRMT R25, R77, 0x5210, R37 ;  /* 0x000052104d197816 */ /* 0x000fe40000000025 */
[----:B------:R-:W-:Y:S02]  /*af4e0*/  PRMT R26, R78, 0x5210, R38 ;  /* 0x000052104e1a7816 */ /* 0x000fe40000000026 */
[----:B------:R-:W-:Y:S01]  /*af4f0*/  PRMT R27, R79, 0x5210, R39 ;  /* 0x000052104f1b7816 */ /* 0x000fe20000000027 */
[----:B------:R-:W-:Y:S06]  /*af500*/  BAR.SYNC.DEFER_BLOCKING 0x0 ;  /* 0x0000000000007b1d */ /* 0x000fec0000010000 */
[----:B------:R-:W0:Y:S02]  /*af510*/  LDS.128 R76, [R167] ;  /* 0x00000000a74c7984 */ /* 0x000e240000000c00 */
[----:B------:R-:W-:Y:S06]  /*af520*/  BAR.SYNC.DEFER_BLOCKING 0x0 ;  /* 0x0000000000007b1d */ /* 0x000fec0000010000 */
[----:B------:R-:W-:Y:S02]  /*af530*/  STSM.16.M88.4 [R222], R24 ;  /* 0x00000018de007844 */ /* 0x000fe40000000200 */
[----:B------:R-:W-:Y:S06]  /*af540*/  BAR.SYNC.DEFER_BLOCKING 0x0 ;  /* 0x0000000000007b1d */ /* 0x000fec0000010000 */
[----:B------:R-:W0:Y:S01]  /*af550*/  LDS.128 R24, [R167] ;  /* 0x00000000a7187984 */ /* 0x000e220000000c00 */
[----:B----4-:R-:W-:-:S02]  /*af560*/  LOP3.LUT R36, R184, 0xffff, RZ, 0xc0, !PT ;  /* 0x0000ffffb8247812 */ /* 0x010fc400078ec0ff */
[----:B---3--:R-:W-:Y:S02]  /*af570*/  LOP3.LUT R37, R185, 0xffff, RZ, 0xc0, !PT ;  /* 0x0000ffffb9257812 */ /* 0x008fe400078ec0ff */
[----:B------:R-:W-:Y:S02]  /*af580*/  LOP3.LUT R38, R186, 0xffff, RZ, 0xc0, !PT ;  /* 0x0000ffffba267812 */ /* 0x000fe400078ec0ff */
[----:B------:R-:W-:Y:S02]  /*af590*/  LOP3.LUT R39, R194, 0xffff, RZ, 0xc0, !PT ;  /* 0x0000ffffc2277812 */ /* 0x000fe400078ec0ff */
[----:B-1----:R-:W-:Y:S02]  /*af5a0*/  PRMT R28, R10, 0x4210, R36 ;  /* 0x000042100a1c7816 */ /* 0x002fe40000000024 */
        /* <DEDUP_REMOVED lines=11> */
[----:B------:R0:W-:Y:S04]  /*af660*/  STL.64 [R1+0x70], R24 ;  /* 0x0000701801007387 */ /* 0x0001e80000100a00 */
[----:B------:R1:W-:Y:S04]  /*af670*/  STL.64 [R1+0x78], R26 ;  /* 0x0000781a01007387 */ /* 0x0003e80000100a00 */
[----:B------:R-:W3:Y:S04]  /*af680*/  LDL.LU R186, [R1+0x48a0] ;  /* 0x0048a00001ba7983 */ /* 0x000ee80000300800 */
[----:B------:R-:W3:Y:S01]  /*af690*/  LDL.LU R194, [R1+0x489c] ;  /* 0x00489c0001c27983 */ /* 0x000ee20000300800 */
[----:B------:R-:W-:Y:S06]  /*af6a0*/  BAR.SYNC.DEFER_BLOCKING 0x0 ;  /* 0x0000000000007b1d */ /* 0x000fec0000010000 */
[----:B------:R2:W-:Y:S02]  /*af6b0*/  STSM.16.M88.4 [R222], R28 ;  /* 0x0000001cde007844 */ /* 0x0005e40000000200 */
        /* <DEDUP_REMOVED lines=10> */
[----:B--2---:R-:W-:-:S02]  /*af760*/  LOP3.LUT R36, R192, 0xffff, RZ, 0xc0, !PT ;  /* 0x0000ffffc0247812 */ /* 0x004fc400078ec0ff */
[----:B------:R-:W-:Y:S02]  /*af770*/  LOP3.LUT R37, R193, 0xffff, RZ, 0xc0, !PT ;  /* 0x0000ffffc1257812 */ /* 0x000fe400078ec0ff */
[----:B------:R-:W-:Y:S02]  /*af780*/  PRMT R28, R249, 0x4210, R36 ;  /* 0x00004210f91c7816 */ /* 0x000fe40000000024 */
[----:B------:R-:W2:Y:S01]  /*af790*/  LDL.LU R249, [R1+0x53b8] ;  /* 0x0053b80001f97983 */ /* 0x000ea20000300800 */
[----:B------:R-:W-:-:S03]  /*af7a0*/  PRMT R29, R15, 0x4210, R37 ;  /* 0x000042100f1d7816 */ /* 0x000fc60000000025 */
[----:B------:R-:W2:Y:S01]  /*af7b0*/  LDL.LU R15, [R1+0x53b4] ;  /* 0x0053b400010f7983 */ /* 0x000ea20000300800 */
[----:B------:R-:W-:Y:S02]  /*af7c0*/  LOP3.LUT R38, R200, 0xffff, RZ, 0xc0, !PT ;  /* 0x0000ffffc8267812 */ /* 0x000fe400078ec0ff */
[----:B------:R-:W-:Y:S02]  /*af7d0*/  LOP3.LUT R39, R201, 0xffff, RZ, 0xc0, !PT ;  /* 0x0000ffffc9277812 */ /* 0x000fe400078ec0ff */
[----:B------:R-:W-:Y:S02]  /*af7e0*/  PRMT R30, R235, 0x4210, R38 ;  /* 0x00004210eb1e7816 */ /* 0x000fe40000000026 */
[----:B------:R-:W2:Y:S01]  /*af7f0*/  LDL.LU R235, [R1+0x53b0] ;  /* 0x0053b00001eb7983 */ /* 0x000ea20000300800 */
[----:B------:R-:W-:Y:S01]  /*af800*/  PRMT R31, R16, 0x4210, R39 ;  /* 0x00004210101f7816 */ /* 0x000fe20000000027 */
[----:B------:R-:W-:Y:S06]  /*af810*/  BAR.SYNC.DEFER_BLOCKING 0x0 ;  /* 0x0000000000007b1d */ /* 0x000fec0000010000 */
[----:B------:R-:W2:Y:S04]  /*af820*/  LDL.LU R16, [R1+0x53ac] ;  /* 0x0053ac0001107983 */ /* 0x000ea80000300800 */
[----:B0-----:R-:W-:Y:S04]  /*af830*/  STL.64 [R1+0x60], R76 ;  /* 0x0000604c01007387 */ /* 0x001fe80000100a00 */
[----:B------:R-:W-:Y:S04]  /*af840*/  STL.64 [R1+0x68], R78 ;  /* 0x0000684e01007387 */ /* 0x000fe80000100a00 */
[----:B------:R-:W2:Y:S04]  /*af850*/  LDL.LU R192, [R1+0x4a14] ;  /* 0x004a140001c07983 */ /* 0x000ea80000300800 */
[----:B------:R-:W2:Y:S04]  /*af860*/  LDL.LU R193, [R1+0x4a10] ;  /* 0x004a100001c17983 */ /* 0x000ea80000300800 */
[----:B------:R-:W-:Y:S04]  /*af870*/  STSM.16.M88.4 [R222], R28 ;  /* 0x0000001cde007844 */ /* 0x000fe80000000200 */
[----:B-1----:R0:W-:Y:S04]  /*af880*/  STL.64 [R1+0x50], R24 ;  /* 0x0000501801007387 */ /* 0x0021e80000100a00 */
[----:B------:R1:W-:Y:S04]  /*af890*/  STL.64 [R1+0x58], R26 ;  /* 0x0000581a01007387 */ /* 0x0003e80000100a00 */
[----:B------:R-:W2:Y:S04]  /*af8a0*/  LDL.LU R200, [R1+0x48d8] ;  /* 0x0048d80001c87983 */ /* 0x000ea80000300800 */
[----:B------:R-:W2:Y:S01]  /*af8b0*/  LDL.LU R201, [R1+0x48a8] ;  /* 0x0048a80001c97983 */ /* 0x000ea20000300800 */
[----:B0-----:R-:W-:Y:S01]  /*af8c0*/  PRMT R25, R72, 0x5210, R37 ;  /* 0x0000521048197816 */ /* 0x001fe20000000025 */
[----:B------:R-:W-:Y:S01]  /*af8d0*/  BAR.SYNC.DEFER_BLOCKING 0x0 ;  /* 0x0000000000007b1d */ /* 0x000fe20000010000 */
[----:B------:R-:W-:-:S02]  /*af8e0*/  PRMT R24, R32, 0x5210, R36 ;  /* 0x0000521020187816 */ /* 0x000fc40000000024 */
[----:B-1----:R-:W-:-:S03]  /*af8f0*/  PRMT R26, R71, 0x5210, R38 ;  /* 0x00005210471a7816 */ /* 0x002fc60000000026 */
[----:B------:R-:W0:Y:S01]  /*af900*/  LDS.128 R72, [R167] ;  /* 0x00000000a7487984 */ /* 0x000e220000000c00 */
[----:B------:R-:W-:Y:S01]  /*af910*/  PRMT R27, R91, 0x5210, R39 ;  /* 0x000052105b1b7816 */ /* 0x000fe20000000027 */
[----:B------:R-:W-:Y:S06]  /*af920*/  BAR.SYNC.DEFER_BLOCKING 0x0 ;  /* 0x0000000000007b1d */ /* 0x000fec0000010000 */
[----:B------:R-:W-:Y:S02]  /*af930*/  STSM.16.M88.4 [R222], R24 ;  /* 0x00000018de007844 */ /* 0x000fe40000000200 */
[----:B------:R-:W-:Y:S06]  /*af940*/  BAR.SYNC.DEFER_BLOCKING 0x0 ;  /* 0x0000000000007b1d */ /* 0x000fec0000010000 */
[----:B------:R-:W1:Y:S01]  /*af950*/  LDS.128 R24, [R167] ;  /* 0x00000000a7187984 */ /* 0x000e620000000c00 */
[----:B----4-:R-:W-:-:S02]  /*af960*/  LOP3.LUT R32, R184, 0xffff, RZ, 0xc0, !PT ;  /* 0x0000ffffb8207812 */ /* 0x010fc400078ec0ff */
[----:B---3--:R-:W-:Y:S02]  /*af970*/  LOP3.LUT R36, R185, 0xffff, RZ, 0xc0, !PT ;  /* 0x0000ffffb9247812 */ /* 0x008fe400078ec0ff */
[----:B------:R-:W-:Y:S02]  /*af980*/  PRMT R28, R18, 0x4210, R32 ;  /* 0x00004210121c7816 */ /* 0x000fe40000000020 */
[----:B------:R-:W3:Y:S01]  /*af990*/  LDL.LU R18, [R1+0x53a8] ;  /* 0x0053a80001127983 */ /* 0x000ee20000300800 */
[----:B------:R-:W-:-:S03]  /*af9a0*/  PRMT R29, R17, 0x4210, R36 ;  /* 0x00004210111d7816 */ /* 0x000fc60000000024 */
[----:B------:R-:W4:Y:S01]  /*af9b0*/  LDL.LU R17, [R1+0x53a4] ;  /* 0x0053a40001117983 */ /* 0x000f220000300800 */
[----:B------:R-:W-:Y:S02]  /*af9c0*/  LOP3.LUT R37, R186, 0xffff, RZ, 0xc0, !PT ;  /* 0x0000ffffba257812 */ /* 0x000fe400078ec0ff */
[----:B------:R-:W-:Y:S02]  /*af9d0*/  LOP3.LUT R38, R194, 0xffff, RZ, 0xc0, !PT ;  /* 0x0000ffffc2267812 */ /* 0x000fe400078ec0ff */
[----:B------:R-:W-:Y:S02]  /*af9e0*/  PRMT R30, R216, 0x4210, R37 ;  /* 0x00004210d81e7816 */ /* 0x000fe40000000025 */
[----:B------:R-:W3:Y:S01]  /*af9f0*/  LDL.LU R216, [R1+0x53a0] ;  /* 0x0053a00001d87983 */ /* 0x000ee20000300800 */
[----:B------:R-:W-:-:S03]  /*afa00*/  PRMT R31, R218, 0x4210, R38 ;  /* 0x00004210da1f7816 */ /* 0x000fc60000000026 */
[----:B------:R-:W4:Y:S04]  /*afa10*/  LDL.LU R218, [R1+0x539c] ;  /* 0x00539c0001da7983 */ /* 0x000f280000300800 */
[----:B0-----:R-:W-:Y:S04]  /*afa20*/  STL.64 [R1+0xd0], R72 ;  /* 0x0000d04801007387 */ /* 0x001fe80000100a00 */
[----:B------:R-:W-:Y:S04]  /*afa30*/  STL.64 [R1+0xd8], R74 ;  /* 0x0000d84a01007387 */ /* 0x000fe80000100a00 */
[----:B------:R-:W3:Y:S04]  /*afa40*/  LDL.LU R184, [R1+0x4a28] ;  /* 0x004a280001b87983 */ /* 0x000ee80000300800 */
[----:B------:R-:W4:Y:S04]  /*afa50*/  LDL.LU R185, [R1+0x4a24] ;  /* 0x004a240001b97983 */ /* 0x000f280000300800 */
[----:B-1----:R0:W-:Y:S04]  /*afa60*/  STL.64 [R1+0xc0], R24 ;  /* 0x0000c01801007387 */ /* 0x0021e80000100a00 */
[----:B------:R1:W-:Y:S04]  /*afa70*/  STL.64 [R1+0xc8], R26 ;  /* 0x0000c81a01007387 */ /* 0x0003e80000100a00 */
[----:B------:R-:W4:Y:S04]  /*afa80*/  LDL.LU R186, [R1+0x48e8] ;  /* 0x0048e80001ba7983 */ /* 0x000f280000300800 */
[----:B------:R-:W4:Y:S01]  /*afa90*/  LDL.LU R194, [R1+0x48e4] ;  /* 0x0048e40001c27983 */ /* 0x000f220000300800 */
[----:B------:R-:W-:Y:S06]  /*afaa0*/  BAR.SYNC.DEFER_BLOCKING 0x0 ;  /* 0x0000000000007b1d */ /* 0x000fec0000010000 */
[----:B------:R2:W-:Y:S01]  /*afab0*/  STSM.16.M88.4 [R222], R28 ;  /* 0x0000001cde007844 */ /* 0x0005e20000000200 */
[----:B0-----:R-:W-:-:S02]  /*afac0*/  PRMT R25, R33, 0x5210, R36 ;  /* 0x0000521021197816 */ /* 0x001fc40000000024 */
[----:B-1----:R-:W-:Y:S02]  /*afad0*/  PRMT R26, R35, 0x5210, R37 ;  /* 0x00005210231a7816 */ /* 0x002fe40000000025 */
[----:B------:R-:W-:Y:S01]  /*afae0*/  PRMT R27, R140, 0x5210, R38 ;  /* 0x000052108c1b7816 */ /* 0x000fe20000000026 */
[----:B------:R-:W-:Y:S01]  /*afaf0*/  BAR.SYNC.DEFER_BLOCKING 0x0 ;  /* 0x0000000000007b1d */ /* 0x000fe20000010000 */
[----:B------:R-:W-:-:S05]  /*afb00*/  PRMT R24, R34, 0x5210, R32 ;  /* 0x0000521022187816 */ /* 0x000fca0000000020 */
[----:B------:R-:W0:Y:S02]  /*afb10*/  LDS.128 R36, [R167] ;  /* 0x00000000a7247984 */ /* 0x000e240000000c00 */
        /* <DEDUP_REMOVED lines=22> */
[----:B-1----:R0:W-:Y:S01]  /*afc80*/  STL.64 [R1+0xa0], R24 ;  /* 0x0000a01801007387 */ /* 0x0021e20000100a00 */
[----:B------:R-:W-:Y:S06]  /*afc90*/  BAR.SYNC.DEFER_BLOCKING 0x0 ;  /* 0x0000000000007b1d */ /* 0x000fec0000010000 */
[----:B------:R1:W-:Y:S04]  /*afca0*/  STL.64 [R1+0xa8], R26 ;  /* 0x0000a81a01007387 */ /* 0x0003e80000100a00 */
[----:B------:R-:W2:Y:S04]  /*afcb0*/  LDL.LU R200, [R1+0x48f8] ;  /* 0x0048f80001c87983 */ /* 0x000ea80000300800 */
[----:B------:R-:W2:Y:S04]  /*afcc0*/  LDL.LU R201, [R1+0x48ec] ;  /* 0x0048ec0001c97983 */ /* 0x000ea80000300800 */
[----:B------:R-:W4:Y:S01]  /*afcd0*/  LDS.128 R36, [R167] ;  /* 0x00000000a7247984 */ /* 0x000f220000000c00 */
[----:B0-----:R-:W-:-:S02]  /*afce0*/  PRMT R24, R65, 0x5210, R32 ;  /* 0x0000521041187816 */ /* 0x001fc40000000020 */
[----:B------:R-:W-:Y:S02]  /*afcf0*/  PRMT R25, R68, 0x5210, R33 ;  /* 0x0000521044197816 */ /* 0x000fe40000000021 */
[----:B-1----:R-:W-:Y:S02]  /*afd00*/  PRMT R26, R69, 0x5210, R34 ;  /* 0x00005210451a7816 */ /* 0x002fe40000000022 */
[----:B------:R-:W-:Y:S01]  /*afd10*/  PRMT R27, R70, 0x5210, R35 ;  /* 0x00005210461b7816 */ /* 0x000fe20000000023 */
[----:B------:R-:W-:Y:S06]  /*afd20*/  BAR.SYNC.DEFER_BLOCKING 0x0 ;  /* 0x0000000000007b1d */ /* 0x000fec0000010000 */
[----:B------:R-:W-:Y:S02]  /*afd30*/  STSM.16.M88.4 [R222], R24 ;  /* 0x00000018de007844 */ /* 0x000fe40000000200 */
[----:B------:R-:W-:Y:S06]  /*afd40*/  BAR.SYNC.DEFER_BLOCKING 0x0 ;  /* 0x0000000000007b1d */ /* 0x000fec0000010000 */
[----:B------:R-:W0:Y:S01]  /*afd50*/  LDS.128 R24, [R167] ;  /* 0x00000000a7187984 */ /* 0x000e220000000c00 */
[----:B---3--:R-:W-:-:S02]  /*afd60*/  LOP3.LUT R32, R184, 0xffff, RZ, 0xc0, !PT ;  /* 0x0000ffffb8207812 */ /* 0x008fc400078ec0ff */
[----:B----4-:R-:W-:Y:S02]  /*afd70*/  LOP3.LUT R33, R185, 0xffff, RZ, 0xc0, !PT ;  /* 0x0000ffffb9217812 */ /* 0x010fe400078ec0ff */
[----:B------:R-:W-:Y:S02]  /*afd80*/  PRMT R28, R234, 0x4210, R32 ;  /* 0x00004210ea1c7816 */ /* 0x000fe40000000020 */
[----:B------:R-:W3:Y:S01]  /*afd90*/  LDL.LU R234, [R1+0x5388] ;  /* 0x0053880001ea7983 */ /* 0x000ee20000300800 */
[----:B------:R-:W-:Y:S02]  /*afda0*/  PRMT R29, R237, 0x4210, R33 ;  /* 0x00004210ed1d7816 */ /* 0x000fe40000000021 */
[----:B------:R-:W-:Y:S01]  /*afdb0*/  LOP3.LUT R34, R186, 0xffff, RZ, 0xc0, !PT ;  /* 0x0000ffffba227812 */ /* 0x000fe200078ec0ff */
[----:B------:R-:W4:Y:S01]  /*afdc0*/  LDL.LU R237, [R1+0x5384] ;  /* 0x0053840001ed7983 */ /* 0x000f220000300800 */
[----:B------:R-:W-:Y:S02]  /*afdd0*/  LOP3.LUT R35, R194, 0xffff, RZ, 0xc0, !PT ;  /* 0x0000ffffc2237812 */ /* 0x000fe400078ec0ff */
[----:B------:R-:W-:-:S02]  /*afde0*/  PRMT R30, R240, 0x4210, R34 ;  /* 0x00004210f01e7816 */ /* 0x000fc40000000022 */
[----:B------:R-:W3:Y:S01]  /*afdf0*/  LDL.LU R240, [R1+0x5380] ;  /* 0x0053800001f07983 */ /* 0x000ee20000300800 */
[----:B------:R-:W-:-:S03]  /*afe00*/  PRMT R31, R244, 0x4210, R35 ;  /* 0x00004210f41f7816 */ /* 0x000fc60000000023 */
[----:B------:R-:W4:Y:S04]  /*afe10*/  LDL.LU R244, [R1+0x537c] ;  /* 0x00537c0001f47983 */ /* 0x000f280000300800 */
[----:B------:R-:W-:Y:S04]  /*afe20*/  STL.64 [R1+0x130], R36 ;  /* 0x0001302401007387 */ /* 0x000fe80000100a00 */
[----:B------:R-:W-:Y:S04]  /*afe30*/  STL.64 [R1+0x138], R38 ;  /* 0x0001382601007387 */ /* 0x000fe80000100a00 */
[----:B------:R-:W3:Y:S04]  /*afe40*/  LDL.LU R184, [R1+0x4a5c] ;  /* 0x004a5c0001b87983 */ /* 0x000ee80000300800 */
[----:B------:R-:W4:Y:S04]  /*afe50*/  LDL.LU R185, [R1+0x4a54] ;  /* 0x004a540001b97983 */ /* 0x000f280000300800 */
[----:B0-----:R0:W-:Y:S04]  /*afe60*/  STL.64 [R1+0x120], R24 ;  /* 0x0001201801007387 */ /* 0x0011e80000100a00 */
[----:B------:R1:W-:Y:S04]  /*afe70*/  STL.64 [R1+0x128], R26 ;  /* 0x0001281a01007387 */ /* 0x0003e80000100a00 */
[----:B------:R-:W4:Y:S04]  /*afe80*/  LDL.LU R186, [R1+0x4910] ;  /* 0x0049100001ba7983 */ /* 0x000f280000300800 */
[----:B------:R-:W4:Y:S01]  /*afe90*/  LDL.LU R194, [R1+0x490c] ;  /* 0x00490c0001c27983 */ /* 0x000f220000300800 */
        /* <DEDUP_REMOVED lines=15> */
[----:B------:R-:W-:Y:S01]  /*aff90*/  PRMT R29, R246, 0x4210, R33 ;  /* 0x00004210f61d7816 */ /* 0x000fe20000000021 */
[----:B------:R-:W2:Y:S04]  /*affa0*/  LDL.LU R242, [R1+0x5378] ;  /* 0x0053780001f27983 */ /* 0x000ea80000300800 */
[----:B------:R-:W2:Y:S01]  /*affb0*/  LDL.LU R246, [R1+0x5374] ;  /* 0x0053740001f67983 */ /* 0x000ea20000300800 */
[----:B------:R-:W-:-:S02]  /*affc0*/  LOP3.LUT R34, R200, 0xffff, RZ, 0xc0, !PT ;  /* 0x0000ffffc8227812 */ /* 0x000fc400078ec0ff */
[----:B------:R-:W-:Y:S02]  /*affd0*/  LOP3.LUT R35, R201, 0xffff, RZ, 0xc0, !PT ;  /* 0x0000ffffc9237812 */ /* 0x000fe400078ec0ff */
[----:B------:R-:W-:Y:S02]  /*affe0*/  PRMT R30, R9, 0x4210, R34 ;  /* 0x00004210091e7816 */ /* 0x000fe40000000022 */
[----:B------:R-:W-:Y:S01]  /*afff0*/  PRMT R31, R248, 0x4210, R35 ;  /* 0x00004210f81f7816 */ /* 0x000fe20000000023 */
[----:B------:R-:W-:Y:S06]  /*b0000*/  BAR.SYNC.DEFER_BLOCKING 0x0 ;  /* 0x0000000000007b1d */ /* 0x000fec0000010000 */
[----:B------:R-:W2:Y:S04]  /*b0010*/  LDL.LU R9, [R1+0x5370] ;  /* 0x0053700001097983 */ /* 0x000ea80000300800 */
[----:B------:R-:W2:Y:S04]  /*b0020*/  LDL.LU R248, [R1+0x536c] ;  /* 0x00536c0001f87983 */ /* 0x000ea80000300800 */
[----:B------:R-:W-:Y:S04]  /*b0030*/  STSM.16.M88.4 [R222], R28 ;  /* 0x0000001cde007844 */ /* 0x000fe80000000200 */
[----:B0-----:R-:W-:Y:S04]  /*b0040*/  STL.64 [R1+0x110], R36 ;  /* 0x0001102401007387 */ /* 0x001fe80000100a00 */
[----:B------:R-:W-:Y:S01]  /*b0050*/  STL.64 [R1+0x118], R38 ;  /* 0x0001182601007387 */ /* 0x000fe20000100a00 */
[----:B------:R-:W-:Y:S06]  /*b0060*/  BAR.SYNC.DEFER_BLOCKING 0x0 ;  /* 0x0000000000007b1d */ /* 0x000fec0000010000 */
[----:B------:R-:W2:Y:S04]  /*b0070*/  LDL.LU R192, [R1+0x4a78] ;  /* 0x004a780001c07983 */ /* 0x000ea80000300800 */
[----:B------:R-:W2:Y:S04]  /*b0080*/  LDL.LU R193, [R1+0x4a70] ;  /* 0x004a700001c17983 */ /* 0x000ea80000300800 */
[----:B-1----:R0:W-:Y:S04]  /*b0090*/  STL.64 [R1+0x100], R24 ;  /* 0x0001001801007387 */ /* 0x0021e80000100a00 */
[----:B------:R-:W1:Y:S04]  /*b00a0*/  LDS.128 R36, [R167] ;  /* 0x00000000a7247984 */ /* 0x000e680000000c00 */
[----:B------:R0:W-:Y:S04]  /*b00b0*/  STL.64 [R1+0x108], R26 ;  /* 0x0001081a01007387 */ /* 0x0001e80000100a00 */
[----:B------:R-:W2:Y:S04]  /*b00c0*/  LDL.LU R200, [R1+0x492c] ;  /* 0x00492c0001c87983 */ /* 0x000ea80000300800 */
[----:B------:R-:W2:Y:S01]  /*b00d0*/  LDL.LU R201, [R1+0x4924] ;  /* 0x0049240001c97983 */ /* 0x000ea20000300800 */
[----:B0-----:R-:W-:-:S02]  /*b00e0*/  PRMT R24, R60, 0x5210, R32 ;  /* 0x000052103c187816 */ /* 0x001fc40000000020 */
[----:B------:R-:W-:Y:S02]  /*b00f0*/  PRMT R25, R62, 0x5210, R33 ;  /* 0x000052103e197816 */ /* 0x000fe40000000021 */
[----:B------:R-:W-:Y:S02]  /*b0100*/  PRMT R26, R64, 0x5210, R34 ;  /* 0x00005210401a7816 */ /* 0x000fe40000000022 */
[----:B------:R-:W-:Y:S01]  /*b0110*/  PRMT R27, R138, 0x5210, R35 ;  /* 0x000052108a1b7816 */ /* 0x000fe20000000023 */
[----:B------:R-:W-:Y:S06]  /*b0120*/  BAR.SYNC.DEFER_BLOCKING 0x0 ;  /* 0x0000000000007b1d */ /* 0x000fec0000010000 */
[----:B------:R-:W-:Y:S02]  /*b0130*/  STSM.16.M88.4 [R222], R24 ;  /* 0x00000018de007844 */ /* 0x000fe40000000200 */
[----:B------:R-:W-:Y:S06]  /*b0140*/  BAR.SYNC.DEFER_BLOCKING 0x0 ;  /* 0x0000000000007b1d */ /* 0x000fec0000010000 */
[----:B------:R-:W0:Y:S01]  /*b0150*/  LDS.128 R24, [R167] ;  /* 0x00000000a7187984 */ /* 0x000e220000000c00 */
        /* <DEDUP_REMOVED lines=12> */
[----:B-1----:R-:W-:Y:S04]  /*b0220*/  STL.64 [R1+0xf0], R36 ;  /* 0x0000f02401007387 */ /* 0x002fe80000100a00 */
[----:B------:R-:W-:Y:S04]  /*b0230*/  STL.64 [R1+0xf8], R38 ;  /* 0x0000f82601007387 */ /* 0x000fe80000100a00 */
[----:B------:R-:W4:Y:S04]  /*b0240*/  LDL.LU R184, [R1+0x4a8c] ;  /* 0x004a8c0001b87983 */ /* 0x000f280000300800 */
[----:B------:R-:W3:Y:S04]  /*b0250*/  LDL.LU R185, [R1+0x4a88] ;  /* 0x004a880001b97983 */ /* 0x000ee80000300800 */
[----:B0-----:R0:W-:Y:S04]  /*b0260*/  STL.64 [R1+0xe0], R24 ;  /* 0x0000e01801007387 */ /* 0x0011e80000100a00 */
        /* <DEDUP_REMOVED lines=25> */
[----:B------:R-:W-:-:S03]  /*b0400*/  PRMT R31, R241, 0x4210, R35 ;  /* 0x00004210f11f7816 */ /* 0x000fc60000000023 */
[----:B------:R-:W2:Y:S04]  /*b0410*/  LDL.LU R241, [R1+0x534c] ;  /* 0x00534c0001f17983 */ /* 0x000ea80000300800 */
[----:B0-----:R-:W-:Y:S04]  /*b0420*/  STL.64 [R1+0x170], R36 ;  /* 0x0001702401007387 */ /* 0x001fe80000100a00 */
[----:B------:R-:W-:Y:S04]  /*b0430*/  STL.64 [R1+0x178], R38 ;  /* 0x0001782601007387 */ /* 0x000fe80000100a00 */
[----:B------:R-:W2:Y:S04]  /*b0440*/  LDL.LU R193, [R1+0x4aac] ;  /* 0x004aac0001c17983 */ /* 0x000ea80000300800 */
[----:B------:R-:W2:Y:S04]  /*b0450*/  LDL.LU R200, [R1+0x4aa4] ;  /* 0x004aa40001c87983 */ /* 0x000ea80000300800 */
[----:B-1----:R0:W-:Y:S04]  /*b0460*/  STL.64 [R1+0x160], R24 ;  /* 0x0001601801007387 */ /* 0x0021e80000100a00 */
[----:B------:R1:W-:Y:S04]  /*b0470*/  STL.64 [R1+0x168], R26 ;  /* 0x0001681a01007387 */ /* 0x0003e80000100a00 */
[----:B------:R-:W2:Y:S04]  /*b0480*/  LDL.LU R201, [R1+0x495c] ;  /* 0x00495c0001c97983 */ /* 0x000ea80000300800 */
[----:B------:R-:W2:Y:S01]  /*b0490*/  LDL.LU R192, [R1+0x4958] ;  /* 0x0049580001c07983 */ /* 0x000ea20000300800 */
[----:B------:R-:W-:Y:S01]  /*b04a0*/  BAR.SYNC.DEFER_BLOCKING 0x0 ;  /* 0x0000000000007b1d */ /* 0x000fe20000010000 */
[----:B0-----:R-:W-:-:S02]  /*b04b0*/  PRMT R24, R52, 0x5210, R32 ;  /* 0x0000521034187816 */ /* 0x001fc40000000020 */
[----:B------:R-:W-:Y:S02]  /*b04c0*/  PRMT R25, R58, 0x5210, R33 ;  /* 0x000052103a197816 */ /* 0x000fe40000000021 */
[----:B-1----:R-:W-:Y:S02]  /*b04d0*/  PRMT R26, R57, 0x5210, R34 ;  /* 0x00005210391a7816 */ /* 0x002fe40000000022 */
[----:B------:R-:W-:Y:S01]  /*b04e0*/  PRMT R27, R56, 0x5210, R35 ;  /* 0x00005210381b7816 */ /* 0x000fe20000000023 */
[----:B------:R0:W-:Y:S01]  /*b04f0*/  STSM.16.M88.4 [R222], R28 ;  /* 0x0000001cde007844 */ /* 0x0001e20000000200 */
[----:B------:R-:W-:Y:S01]  /*b0500*/  BAR.SYNC.DEFER_BLOCKING 0x0 ;  /* 0x0000000000007b1d */ /* 0x000fe20000010000 */
[----:B----4-:R-:W-:-:S05]  /*b0510*/  LOP3.LUT R32, R184, 0xffff, RZ, 0xc0, !PT ;  /* 0x0000ffffb8207812 */ /* 0x010fca00078ec0ff */
[----:B------:R-:W1:Y:S01]  /*b0520*/  LDS.128 R36, [R167] ;  /* 0x00000000a7247984 */ /* 0x000e620000000c00 */
[----:B---3--:R-:W-:Y:S01]  /*b0530*/  LOP3.LUT R33, R185, 0xffff, RZ, 0xc0, !PT ;  /* 0x0000ffffb9217812 */ /* 0x008fe200078ec0ff */
[----:B------:R-:W-:Y:S01]  /*b0540*/  BAR.SYNC.DEFER_BLOCKING 0x0 ;  /* 0x0000000000007b1d */ /* 0x000fe20000010000 */
[----:B0-----:R-:W-:Y:S02]  /*b0550*/  PRMT R28, R247, 0x4210, R32 ;  /* 0x00004210f71c7816 */ /* 0x001fe40000000020 */
[----:B------:R-:W-:-:S03]  /*b0560*/  PRMT R29, R14, 0x4210, R33 ;  /* 0x000042100e1d7816 */ /* 0x000fc60000000021 */
[----:B------:R-:W3:Y:S01]  /*b0570*/  LDL.LU R247, [R1+0x5348] ;  /* 0x0053480001f77983 */ /* 0x000ee20000300800 */
[----:B------:R-:W-:-:S03]  /*b0580*/  LOP3.LUT R34, R186, 0xffff, RZ, 0xc0, !PT ;  /* 0x0000ffffba227812 */ /* 0x000fc600078ec0ff */
[----:B------:R-:W4:Y:S01]  /*b0590*/  LDL.LU R14, [R1+0x5344] ;  /* 0x00534400010e7983 */ /* 0x000f220000300800 */
[----:B------:R-:W-:Y:S02]  /*b05a0*/  LOP3.LUT R35, R194, 0xffff, RZ, 0xc0, !PT ;  /* 0x0000ffffc2237812 */ /* 0x000fe400078ec0ff */
[----:B------:R-:W-:Y:S02]  /*b05b0*/  PRMT R30, R22, 0x4210, R34 ;  /* 0x00004210161e7816 */ /* 0x000fe40000000022 */
[----:B------:R-:W3:Y:S01]  /*b05c0*/  LDL.LU R22, [R1+0x5340] ;  /* 0x0053400001167983 */ /* 0x000ee20000300800 */
[----:B------:R-:W-:-:S03]  /*b05d0*/  PRMT R31, R243, 0x4210, R35 ;  /* 0x00004210f31f7816 */ /* 0x000fc60000000023 */
[----:B------:R-:W4:Y:S04]  /*b05e0*/  LDL.LU R243, [R1+0x533c] ;  /* 0x00533c0001f37983 */ /* 0x000f280000300800 */
[----:B------:R-:W3:Y:S04]  /*b05f0*/  LDL.LU R194, [R1+0x4ac0] ;  /* 0x004ac00001c27983 */ /* 0x000ee80000300800 */
[----:B------:R-:W-:Y:S01]  /*b0600*/  STSM.16.M88.4 [R222], R24 ;  /* 0x00000018de007844 */ /* 0x000fe20000000200 */
[----:B------:R-:W-:Y:S06]  /*b0610*/  BAR.SYNC.DEFER_BLOCKING 0x0 ;  /* 0x0000000000007b1d */ /* 0x000fec0000010000 */
[----:B------:R-:W0:Y:S02]  /*b0620*/  LDS.128 R24, [R167] ;  /* 0x00000000a7187984 */ /* 0x000e240000000c00 */
[----:B------:R-:W-:Y:S06]  /*b0630*/  BAR.SYNC.DEFER_BLOCKING 0x0 ;  /* 0x0000000000007b1d */ /* 0x000fec0000010000 */
[----:B------:R-:W-:Y:S04]  /*b0640*/  STSM.16.M88.4 [R222], R28 ;  /* 0x0000001cde007844 */ /* 0x000fe80000000200 */
[----:B-1----:R-:W-:Y:S04]  /*b0650*/  STL.64 [R1+0x150], R36 ;  /* 0x0001502401007387 */ /* 0x002fe80000100a00 */
[----:B------:R-:W-:Y:S01]  /*b0660*/  STL.64 [R1+0x158], R38 ;  /* 0x0001582601007387 */ /* 0x000fe20000100a00 */
[----:B------:R-:W-:Y:S06]  /*b0670*/  BAR.SYNC.DEFER_BLOCKING 0x0 ;  /* 0x0000000000007b1d */ /* 0x000fec0000010000 */
[----:B------:R-:W1:Y:S04]  /*b0680*/  LDS.128 R36, [R167] ;  /* 0x00000000a7247984 */ /* 0x000e680000000c00 */
[----:B0-----:R0:W-:Y:S04]  /*b0690*/  STL.64 [R1+0x140], R24 ;  /* 0x0001401801007387 */ /* 0x0011e80000100a00 */
[----:B------:R1:W-:Y:S01]  /*b06a0*/  STL.64 [R1+0x148], R26 ;  /* 0x0001481a01007387 */ /* 0x0003e20000100a00 */
        /* <DEDUP_REMOVED lines=8> */
[----:B--2---:R-:W-:-:S03]  /*b0730*/  LOP3.LUT R32, R193, 0xffff, RZ, 0xc0, !PT ;  /* 0x0000ffffc1207812 */ /* 0x004fc600078ec0ff */
[----:B------:R-:W2:Y:S01]  /*b0740*/  LDL.LU R193, [R1+0x4ac8] ;  /* 0x004ac80001c17983 */ /* 0x000ea20000300800 */
[----:B------:R-:W-:-:S03]  /*b0750*/  LOP3.LUT R33, R200, 0xffff, RZ, 0xc0, !PT ;  /* 0x0000ffffc8217812 */ /* 0x000fc600078ec0ff */
[----:B------:R-:W4:Y:S01]  /*b0760*/  LDL.LU R200, [R1+0x497c] ;  /* 0x00497c0001c87983 */ /* 0x000f220000300800 */
[----:B------:R-:W-:Y:S02]  /*b0770*/  PRMT R28, R226, 0x4210, R32 ;  /* 0x00004210e21c7816 */ /* 0x000fe40000000020 */
[----:B------:R-:W-:Y:S02]  /*b0780*/  PRMT R29, R12, 0x4210, R33 ;  /* 0x000042100c1d7816 */ /* 0x000fe40000000021 */
[----:B------:R-:W-:Y:S02]  /*b0790*/  LOP3.LUT R34, R201, 0xffff, RZ, 0xc0, !PT ;  /* 0x0000ffffc9227812 */ /* 0x000fe400078ec0ff */
[----:B------:R-:W4:Y:S01]  /*b07a0*/  LDL.LU R201, [R1+0x4978] ;  /* 0x0049780001c97983 */ /* 0x000f220000300800 */
[----:B------:R-:W-:Y:S02]  /*b07b0*/  LOP3.LUT R35, R192, 0xffff, RZ, 0xc0, !PT ;  /* 0x0000ffffc0237812 */ /* 0x000fe400078ec0ff */
[----:B------:R-:W-:Y:S01]  /*b07c0*/  PRMT R30, R19, 0x4210, R34 ;  /* 0x00004210131e7816 */ /* 0x000fe20000000022 */
[----:B------:R-:W4:Y:S01]  /*b07d0*/  LDL.LU R226, [R1+0x5338] ;  /* 0x0053380001e27983 */ /* 0x000f220000300800 */
[----:B------:R-:W-:Y:S01]  /*b07e0*/  PRMT R31, R229, 0x4210, R35 ;  /* 0x00004210e51f7816 */ /* 0x000fe20000000023 */
[----:B------:R-:W-:Y:S01]  /*b07f0*/  BAR.SYNC.DEFER_BLOCKING 0x0 ;  /* 0x0000000000007b1d */ /* 0x000fe20000010000 */
[----:B------:R-:W-:-:S05]  /*b0800*/  PRMT R47, R157, 0x5410, R47 ;  /* 0x000054109d2f7816 */ /* 0x000fca000000002f */
[----:B------:R-:W4:Y:S04]  /*b0810*/  LDL.LU R12, [R1+0x5334] ;  /* 0x00533400010c7983 */ /* 0x000f280000300800 */
[----:B------:R-:W4:Y:S04]  /*b0820*/  LDL.LU R19, [R1+0x5330] ;  /* 0x0053300001137983 */ /* 0x000f280000300800 */
[----:B------:R-:W4:Y:S04]  /*b0830*/  LDL.LU R229, [R1+0x532c] ;  /* 0x00532c0001e57983 */ /* 0x000f280000300800 */
[----:B------:R-:W-:Y:S04]  /*b0840*/  STSM.16.M88.4 [R222], R28 ;  /* 0x0000001cde007844 */ /* 0x000fe80000000200 */
[----:B------:R-:W-:Y:S04]  /*b0850*/  STL.64 [R1+0x1e0], R36 ;  /* 0x0001e02401007387 */ /* 0x000fe80000100a00 */
[----:B------:R-:W-:Y:S01]  /*b0860*/  STL.64 [R1+0x1e8], R38 ;  /* 0x0001e82601007387 */ /* 0x000fe20000100a00 */
[----:B------:R-:W-:Y:S06]  /*b0870*/  BAR.SYNC.DEFER_BLOCKING 0x0 ;  /* 0x0000000000007b1d */ /* 0x000fec0000010000 */
[----:B0-----:R0:W-:Y:S04]  /*b0880*/  STL.64 [R1+0x1d0], R24 ;  /* 0x0001d01801007387 */ /* 0x0011e80000100a00 */
[----:B------:R1:W-:Y:S04]  /*b0890*/  STL.64 [R1+0x1d8], R26 ;  /* 0x0001d81a01007387 */ /* 0x0003e80000100a00 */
[----:B------:R-:W4:Y:S01]  /*b08a0*/  LDL.LU R177, [R1+0x4af0] ;  /* 0x004af00001b17983 */ /* 0x000f220000300800 */
[----:B0-----:R-:W-:-:S03]  /*b08b0*/  PRMT R24, R47, 0x5210, R32 ;  /* 0x000052102f187816 */ /* 0x001fc60000000020 */
[----:B------:R-:W4:Y:S01]  /*b08c0*/  LDL.LU R184, [R1+0x4ae8] ;  /* 0x004ae80001b87983 */ /* 0x000f220000300800 */
[----:B------:R-:W-:Y:S02]  /*b08d0*/  PRMT R25, R49, 0x5210, R33 ;  /* 0x0000521031197816 */ /* 0x000fe40000000021 */
[----:B-1----:R-:W-:Y:S02]  /*b08e0*/  PRMT R26, R51, 0x5210, R34 ;  /* 0x00005210331a7816 */ /* 0x002fe40000000022 */
[----:B------:R-:W-:Y:S02]  /*b08f0*/  PRMT R27, R135, 0x5210, R35 ;  /* 0x00005210871b7816 */ /* 0x000fe40000000023 */
[----:B------:R-:W0:Y:S01]  /*b0900*/  LDS.128 R32, [R167] ;  /* 0x00000000a7207984 */ /* 0x000e220000000c00 */
[----:B------:R-:W-:Y:S01]  /*b0910*/  BAR.SYNC.DEFER_BLOCKING 0x0 ;  /* 0x0000000000007b1d */ /* 0x000fe20000010000 */
[----:B---3--:R-:W-:-:S05]  /*b0920*/  LOP3.LUT R29, R194, 0xffff, RZ, 0xc0, !PT ;  /* 0x0000ffffc21d7812 */ /* 0x008fca00078ec0ff */
[----:B0-----:R-:W-:Y:S04]  /*b0930*/  STL.64 [R1+0x1c0], R32 ;  /* 0x0001c02001007387 */ /* 0x001fe80000100a00 */
[----:B------:R-:W-:Y:S04]  /*b0940*/  STL.64 [R1+0x1c8], R34 ;  /* 0x0001c82201007387 */ /* 0x000fe80000100a00 */
[----:B------:R-:W3:Y:S04]  /*b0950*/  LDL.LU R185, [R1+0x498c] ;  /* 0x00498c0001b97983 */ /* 0x000ee80000300800 */
[----:B------:R-:W3:Y:S04]  /*b0960*/  LDL.LU R194, [R1+0x4980] ;  /* 0x0049800001c27983 */ /* 0x000ee80000300800 */
[----:B------:R0:W-:Y:S01]  /*b0970*/  STSM.16.M88.4 [R222], R24 ;  /* 0x00000018de007844 */ /* 0x0001e20000000200 */
[----:B------:R-:W-:Y:S01]  /*b0980*/  BAR.SYNC.DEFER_BLOCKING 0x0 ;  /* 0x0000000000007b1d */ /* 0x000fe20000010000 */
[----:B------:R-:W-:-:S02]  /*b0990*/  PRMT R42, R154, 0x5410, R42 ;  /* 0x000054109a2a7816 */ /* 0x000fc4000000002a */
[--C-:B------:R-:W-:Y:S02]  /*b09a0*/  PRMT R28, R238, 0x4210, R29.reuse ;  /* 0x00004210ee1c7816 */ /* 0x100fe4000000001d */
[----:B------:R-:W-:Y:S01]  /*b09b0*/  LOP3.LUT R46, R46, 0xffff, RZ, 0xc0, !PT ;  /* 0x0000ffff2e2e7812 */ /* 0x000fe200078ec0ff */
[----:B------:R-:W3:Y:S04]  /*b09c0*/  LDL.LU R238, [R1+0x5328] ;  /* 0x0053280001ee7983 */ /* 0x000ee80000300800 */
[----:B------:R-:W1:Y:S01]  /*b09d0*/  LDS.128 R32, [R167] ;  /* 0x00000000a7207984 */ /* 0x000e620000000c00 */
[----:B0-----:R-:W-:Y:S02]  /*b09e0*/  PRMT R24, R42, 0x5210, R29 ;  /* 0x000052102a187816 */ /* 0x001fe4000000001d */
[----:B------:R-:W-:-:S02]  /*b09f0*/  PRMT R46, R46, 0x3340, R0 ;  /* 0x000033402e2e7816 */ /* 0x000fc40000000000 */
[----:B------:R-:W-:Y:S02]  /*b0a00*/  PRMT R48, R155, 0x5410, R48 ;  /* 0x000054109b307816 */ /* 0x000fe40000000030 */
[----:B------:R-:W-:Y:S02]  /*b0a10*/  PRMT R46, R156, 0x5410, R46 ;  /* 0x000054109c2e7816 */ /* 0x000fe4000000002e */
[----:B--2---:R-:W-:Y:S02]  /*b0a20*/  LOP3.LUT R25, R193, 0xffff, RZ, 0xc0, !PT ;  /* 0x0000ffffc1197812 */ /* 0x004fe400078ec0ff */
[----:B----4-:R-:W-:Y:S02]  /*b0a30*/  LOP3.LUT R26, R200, 0xffff, RZ, 0xc0, !PT ;  /* 0x0000ffffc81a7812 */ /* 0x010fe400078ec0ff */
[----:B------:R-:W-:Y:S02]  /*b0a40*/  PRMT R29, R245, 0x4210, R25 ;  /* 0x00004210f51d7816 */ /* 0x000fe40000000019 */
[----:B------:R-:W-:Y:S01]  /*b0a50*/  PRMT R30, R10, 0x4210, R26 ;  /* 0x000042100a1e7816 */ /* 0x000fe2000000001a */
[----:B------:R-:W2:Y:S04]  /*b0a60*/  LDL.LU R245, [R1+0x5324] ;  /* 0x0053240001f57983 */ /* 0x000ea80000300800 */
[----:B------:R-:W4:Y:S01]  /*b0a70*/  LDL.LU R186, [R1+0x49f4] ;  /* 0x0049f40001ba7983 */ /* 0x000f220000300800 */
[----:B------:R-:W-:-:S03]  /*b0a80*/  LOP3.LUT R27, R201, 0xffff, RZ, 0xc0, !PT ;  /* 0x0000ffffc91b7812 */ /* 0x000fc600078ec0ff */
[----:B------:R-:W2:Y:S01]  /*b0a90*/  LDL.LU R10, [R1+0x5320] ;  /* 0x00532000010a7983 */ /* 0x000ea20000300800 */
[----:B------:R-:W-:Y:S01]  /*b0aa0*/  PRMT R31, R251, 0x4210, R27 ;  /* 0x00004210fb1f7816 */ /* 0x000fe2000000001b */
[----:B------:R-:W-:Y:S06]  /*b0ab0*/  BAR.SYNC.DEFER_BLOCKING 0x0 ;  /* 0x0000000000007b1d */ /* 0x000fec0000010000 */
[----:B------:R-:W2:Y:S04]  /*b0ac0*/  LDL.LU R251, [R1+0x531c] ;  /* 0x00531c0001fb7983 */ /* 0x000ea80000300800 */
[----:B------:R-:W2:Y:S04]  /*b0ad0*/  LDL.LU R178, [R1+0x49fc] ;  /* 0x0049fc0001b27983 */ /* 0x000ea80000300800 */
[----:B------:R-:W2:Y:S04]  /*b0ae0*/  LDL.LU R200, [R1+0x500c] ;  /* 0x00500c0001c87983 */ /* 0x000ea80000300800 */
[----:B------:R-:W-:Y:S01]  /*b0af0*/  STSM.16.M88.4 [R222], R28 ;  /* 0x0000001cde007844 */ /* 0x000fe20000000200 */
[----:B------:R-:W-:Y:S06]  /*b0b00*/  BAR.SYNC.DEFER_BLOCKING 0x0 ;  /* 0x0000000000007b1d */ /* 0x000fec0000010000 */
[----:B------:R-:W0:Y:S04]  /*b0b10*/  LDS.128 R28, [R167] ;  /* 0x00000000a71c7984 */ /* 0x000e280000000c00 */
[----:B-1----:R-:W-:Y:S04]  /*b0b20*/  STL.64 [R1+0x1b0], R32 ;  /* 0x0001b02001007387 */ /* 0x002fe80000100a00 */
[----:B------:R-:W-:Y:S01]  /*b0b30*/  STL.64 [R1+0x1b8], R34 ;  /* 0x0001b82201007387 */ /* 0x000fe20000100a00 */
[----:B------:R-:W-:-:S03]  /*b0b40*/  PRMT R25, R46, 0x5210, R25 ;  /* 0x000052102e197816 */ /* 0x000fc60000000019 */
[----:B------:R-:W2:Y:S01]  /*b0b50*/  LDL.LU R169, [R1+0x4a08] ;  /* 0x004a080001a97983 */ /* 0x000ea20000300800 */
[----:B------:R-:W-:-:S03]  /*b0b60*/  PRMT R26, R48, 0x5210, R26 ;  /* 0x00005210301a7816 */ /* 0x000fc6000000001a */
[----:B------:R-:W2:Y:S01]  /*b0b70*/  LDL.LU R201, [R1+0x5004] ;  /* 0x0050040001c97983 */ /* 0x000ea20000300800 */
[----:B------:R-:W-:Y:S01]  /*b0b80*/  PRMT R27, R134, 0x5210, R27 ;  /* 0x00005210861b7816 */ /* 0x000fe2000000001b */
[----:B------:R-:W-:Y:S06]  /*b0b90*/  BAR.SYNC.DEFER_BLOCKING 0x0 ;  /* 0x0000000000007b1d */ /* 0x000fec0000010000 */
[----:B------:R-:W2:Y:S04]  /*b0ba0*/  LDL.LU R170, [R1+0x4a0c] ;  /* 0x004a0c0001aa7983 */ /* 0x000ea80000300800 */
[----:B------:R-:W2:Y:S04]  /*b0bb0*/  LDL.LU R192, [R1+0x4ff4] ;  /* 0x004ff40001c07983 */ /* 0x000ea80000300800 */
[----:B0-----:R0:W-:Y:S04]  /*b0bc0*/  STL.64 [R1+0x1a0], R28 ;  /* 0x0001a01c01007387 */ /* 0x0011e80000100a00 */
[----:B------:R1:W-:Y:S04]  /*b0bd0*/  STL.64 [R1+0x1a8], R30 ;  /* 0x0001a81e01007387 */ /* 0x0003e80000100a00 */
[----:B------:R-:W2:Y:S01]  /*b0be0*/  LDL.LU R193, [R1+0x496c] ;  /* 0x00496c0001c17983 */ /* 0x000ea20000300800 */
[----:B0-----:R-:W-:-:S03]  /*b0bf0*/  LOP3.LUT R29, R177, 0xffff, RZ, 0xc0, !PT ;  /* 0x0000ffffb11d7812 */ /* 0x001fc600078ec0ff */
[----:B------:R0:W-:Y:S01]  /*b0c00*/  STSM.16.M88.4 [R222], R24 ;  /* 0x00000018de007844 */ /* 0x0001e20000000200 */
[----:B-1----:R-:W-:Y:S01]  /*b0c10*/  LOP3.LUT R30, R184, 0xffff, RZ, 0xc0, !PT ;  /* 0x0000ffffb81e7812 */ /* 0x002fe200078ec0ff */
[----:B------:R-:W-:Y:S01]  /*b0c20*/  BAR.SYNC.DEFER_BLOCKING 0x0 ;  /* 0x0000000000007b1d */ /* 0x000fe20000010000 */
[----:B---3--:R-:W-:Y:S02]  /*b0c30*/  LOP3.LUT R31, R185, 0xffff, RZ, 0xc0, !PT ;  /* 0x0000ffffb91f7812 */ /* 0x008fe400078ec0ff */
[----:B------:R-:W-:-:S03]  /*b0c40*/  LOP3.LUT R32, R194, 0xffff, RZ, 0xc0, !PT ;  /* 0x0000ffffc2207812 */ /* 0x000fc600078ec0ff */
[----:B------:R-:W3:Y:S01]  /*b0c50*/  LDL.LU R194, [R1+0x4a1c] ;  /* 0x004a1c0001c27983 */ /* 0x000ee20000300800 */
[----:B0-----:R-:W-:Y:S02]  /*b0c60*/  PRMT R24, R235, 0x4210, R29 ;  /* 0x00004210eb187816 */ /* 0x001fe4000000001d */
[----:B------:R-:W-:Y:S01]  /*b0c70*/  PRMT R25, R221, 0x4210, R30 ;  /* 0x00004210dd197816 */ /* 0x000fe2000000001e */
[----:B------:R-:W3:Y:S01]  /*b0c80*/  LDL.LU R235, [R1+0x5318] ;  /* 0x0053180001eb7983 */ /* 0x000ee20000300800 */
[----:B------:R-:W-:-:S03]  /*b0c90*/  PRMT R26, R249, 0x4210, R31 ;  /* 0x00004210f91a7816 */ /* 0x000fc6000000001f */
[----:B------:R-:W3:Y:S01]  /*b0ca0*/  LDL.LU R221, [R1+0x5314] ;  /* 0x0053140001dd7983 */ /* 0x000ee20000300800 */
[----:B------:R-:W-:-:S03]  /*b0cb0*/  PRMT R27, R20, 0x4210, R32 ;  /* 0x00004210141b7816 */ /* 0x000fc60000000020 */
[----:B------:R-:W3:Y:S04]  /*b0cc0*/  LDL.LU R184, [R1+0x4a20] ;  /* 0x004a200001b87983 */ /* 0x000ee80000300800 */
[----:B------:R-:W3:Y:S04]  /*b0cd0*/  LDL.LU R249, [R1+0x5310] ;  /* 0x0053100001f97983 */ /* 0x000ee80000300800 */
[----:B------:R-:W3:Y:S04]  /*b0ce0*/  LDL.LU R20, [R1+0x530c] ;  /* 0x00530c0001147983 */ /* 0x000ee80000300800 */
[----:B------:R-:W0:Y:S01]  /*b0cf0*/  LDS.128 R36, [R167] ;  /* 0x00000000a7247984 */ /* 0x000e220000000c00 */
[----:B------:R-:W-:Y:S06]  /*b0d00*/  BAR.SYNC.DEFER_BLOCKING 0x0 ;  /* 0x0000000000007b1d */ /* 0x000fec0000010000 */
[----:B------:R-:W3:Y:S04]  /*b0d10*/  LDL.LU R185, [R1+0x4950] ;  /* 0x0049500001b97983 */ /* 0x000ee80000300800 */
[----:B------:R2:W-:Y:S01]  /*b0d20*/  STSM.16.M88.4 [R222], R24 ;  /* 0x00000018de007844 */ /* 0x0005e20000000200 */
[----:B----4-:R-:W-:-:S03]  /*b0d30*/  LOP3.LUT R28, R186, 0xffff, RZ, 0xc0, !PT ;  /* 0x0000ffffba1c7812 */ /* 0x010fc600078ec0ff */
[----:B------:R-:W4:Y:S04]  /*b0d40*/  LDL.LU R186, [R1+0x4a30] ;  /* 0x004a300001ba7983 */ /* 0x000f280000300800 */
[----:B------:R-:W4:Y:S04]  /*b0d50*/  LDL.LU R176, [R1+0x4a34] ;  /* 0x004a340001b07983 */ /* 0x000f280000300800 */
[----:B0-----:R0:W-:Y:S04]  /*b0d60*/  STL.64 [R1+0x1f0], R36 ;  /* 0x0001f02401007387 */ /* 0x0011e80000100a00 */
[----:B------:R1:W-:Y:S04]  /*b0d70*/  STL.64 [R1+0x1f8], R38 ;  /* 0x0001f82601007387 */ /* 0x0003e80000100a00 */
[----:B------:R-:W4:Y:S01]  /*b0d80*/  LDL.LU R177, [R1+0x4928] ;  /* 0x0049280001b17983 */ /* 0x000f220000300800 */
[----:B--2---:R-:W-:-:S03]  /*b0d90*/  LOP3.LUT R24, R178, 0xffff, RZ, 0xc0, !PT ;  /* 0x0000ffffb2187812 */ /* 0x004fc600078ec0ff */
[----:B------:R-:W2:Y:S01]  /*b0da0*/  LDL.LU R178, [R1+0x4a4c] ;  /* 0x004a4c0001b27983 */ /* 0x000ea20000300800 */
[--C-:B------:R-:W-:Y:S02]  /*b0db0*/  PRMT R205, R205, 0x5210, R24.reuse ;  /* 0x00005210cdcd7816 */ /* 0x100fe40000000018 */
[----:B------:R-:W-:Y:S02]  /*b0dc0*/  LOP3.LUT R25, R169, 0xffff, RZ, 0xc0, !PT ;  /* 0x0000ffffa9197812 */ /* 0x000fe400078ec0ff */
[----:B------:R-:W2:Y:S01]  /*b0dd0*/  LDL.LU R169, [R1+0x4a50] ;  /* 0x004a500001a97983 */ /* 0x000ea20000300800 */
[----:B------:R-:W-:Y:S02]  /*b0de0*/  PRMT R201, R201, 0x4210, R24 ;  /* 0x00004210c9c97816 */ /* 0x000fe40000000018 */
[----:B------:R-:W-:Y:S02]  /*b0df0*/  PRMT R196, R196, 0x5210, R25 ;  /* 0x00005210c4c47816 */ /* 0x000fe40000000019 */
[----:B------:R-:W-:-:S02]  /*b0e00*/  LOP3.LUT R26, R170, 0xffff, RZ, 0xc0, !PT ;  /* 0x0000ffffaa1a7812 */ /* 0x000fc400078ec0ff */
[----:B------:R-:W2:Y:S01]  /*b0e10*/  LDL.LU R170, [R1+0x4a64] ;  /* 0x004a640001aa7983 */ /* 0x000ea20000300800 */
[----:B------:R-:W-:Y:S02]  /*b0e20*/  PRMT R192, R192, 0x4210, R25 ;  /* 0x00004210c0c07816 */ /* 0x000fe40000000019 */
[----:B------:R-:W-:Y:S02]  /*b0e30*/  PRMT R197, R197, 0x5210, R26 ;  /* 0x00005210c5c57816 */ /* 0x000fe4000000001a */
[----:B------:R-:W-:Y:S02]  /*b0e40*/  LOP3.LUT R24, R193, 0xffff, RZ, 0xc0, !PT ;  /* 0x0000ffffc1187812 */ /* 0x000fe400078ec0ff */
[----:B---3--:R-:W-:Y:S02]  /*b0e50*/  LOP3.LUT R25, R194, 0xffff, RZ, 0xc0, !PT ;  /* 0x0000ffffc2197812 */ /* 0x008fe400078ec0ff */
[----:B------:R-:W-:Y:S02]  /*b0e60*/  PRMT R194, R249, 0x4210, R24 ;  /* 0x00004210f9c27816 */ /* 0x000fe40000000018 */
[----:B------:R-:W-:-:S02]  /*b0e70*/  PRMT R193, R20, 0x4210, R26 ;  /* 0x0000421014c17816 */ /* 0x000fc4000000001a */
[----:B------:R-:W3:Y:S01]  /*b0e80*/  LDL.LU R20, [R1+0x5308] ;  /* 0x0053080001147983 */ /* 0x000ee20000300800 */
[----:B------:R-:W-:Y:S02]  /*b0e90*/  LOP3.LUT R26, R184, 0xffff, RZ, 0xc0, !PT ;  /* 0x0000ffffb81a7812 */ /* 0x000fe400078ec0ff */
[----:B------:R-:W-:Y:S01]  /*b0ea0*/  PRMT R184, R221, 0x4210, R25 ;  /* 0x00004210ddb87816 */ /* 0x000fe20000000019 */
[----:B------:R-:W3:Y:S04]  /*b0eb0*/  LDL.LU R166, [R1+0x4a68] ;  /* 0x004a680001a67983 */ /* 0x000ee80000300800 */
[----:B------:R-:W3:Y:S04]  /*b0ec0*/  LDL.LU R249, [R1+0x5304] ;  /* 0x0053040001f97983 */ /* 0x000ee80000300800 */
[----:B------:R-:W3:Y:S01]  /*b0ed0*/  LDL.LU R221, [R1+0x5300] ;  /* 0x0053000001dd7983 */ /* 0x000ee20000300800 */
[----:B------:R-:W-:-:S02]  /*b0ee0*/  PRMT R198, R198, 0x5210, R24 ;  /* 0x00005210c6c67816 */ /* 0x000fc40000000018 */
[----:B------:R-:W-:Y:S02]  /*b0ef0*/  LOP3.LUT R24, R185, 0xffff, RZ, 0xc0, !PT ;  /* 0x0000ffffb9187812 */ /* 0x000fe400078ec0ff */
[----:B------:R-:W-:Y:S02]  /*b0f00*/  PRMT R188, R188, 0x5210, R25 ;  /* 0x00005210bcbc7816 */ /* 0x000fe40000000019 */
[--C-:B------:R-:W-:Y:S02]  /*b0f10*/  PRMT R185, R235, 0x4210, R26.reuse ;  /* 0x00004210ebb97816 */ /* 0x100fe4000000001a */
[----:B------:R-:W-:Y:S01]  /*b0f20*/  PRMT R189, R189, 0x5210, R26 ;  /* 0x00005210bdbd7816 */ /* 0x000fe2000000001a */
[----:B------:R-:W3:Y:S01]  /*b0f30*/  LDL.LU R235, [R1+0x52fc] ;  /* 0x0052fc0001eb7983 */ /* 0x000ee20000300800 */
[----:B------:R-:W-:Y:S02]  /*b0f40*/  PRMT R190, R190, 0x5210, R24 ;  /* 0x00005210bebe7816 */ /* 0x000fe40000000018 */
[----:B----4-:R-:W-:-:S02]  /*b0f50*/  LOP3.LUT R25, R186, 0xffff, RZ, 0xc0, !PT ;  /* 0x0000ffffba197812 */ /* 0x010fc400078ec0ff */
[----:B------:R-:W-:Y:S02]  /*b0f60*/  PRMT R186, R251, 0x4210, R24 ;  /* 0x00004210fbba7816 */ /* 0x000fe40000000018 */
[----:B------:R-:W-:Y:S01]  /*b0f70*/  LOP3.LUT R26, R176, 0xffff, RZ, 0xc0, !PT ;  /* 0x0000ffffb01a7812 */ /* 0x000fe200078ec0ff */
[----:B------:R-:W4:Y:S01]  /*b0f80*/  LDL.LU R251, [R1+0x52f8] ;  /* 0x0052f80001fb7983 */ /* 0x000f220000300800 */
[--C-:B------:R-:W-:Y:S02]  /*b0f90*/  PRMT R176, R10, 0x4210, R25.reuse ;  /* 0x000042100ab07816 */ /* 0x100fe40000000019 */
[----:B------:R-:W-:Y:S01]  /*b0fa0*/  PRMT R180, R180, 0x5210, R25 ;  /* 0x00005210b4b47816 */ /* 0x000fe20000000019 */
[----:B------:R-:W4:Y:S01]  /*b0fb0*/  LDL.LU R10, [R1+0x52f4] ;  /* 0x0052f400010a7983 */ /* 0x000f220000300800 */
[----:B------:R-:W-:Y:S02]  /*b0fc0*/  PRMT R181, R181, 0x5210, R26 ;  /* 0x00005210b5b57816 */ /* 0x000fe4000000001a */
[----:B------:R-:W-:-:S02]  /*b0fd0*/  LOP3.LUT R24, R177, 0xffff, RZ, 0xc0, !PT ;  /* 0x0000ffffb1187812 */ /* 0x000fc400078ec0ff */
[----:B------:R-:W-:Y:S02]  /*b0fe0*/  PRMT R177, R245, 0x4210, R26 ;  /* 0x00004210f5b17816 */ /* 0x000fe4000000001a */
[----:B--2---:R-:W-:Y:S01]  /*b0ff0*/  LOP3.LUT R25, R178, 0xffff, RZ, 0xc0, !PT ;  /* 0x0000ffffb2197812 */ /* 0x004fe200078ec0ff */
[----:B------:R-:W2:Y:S01]  /*b1000*/  LDL.LU R245, [R1+0x52f0] ;  /* 0x0052f00001f57983 */ /* 0x000ea20000300800 */
[--C-:B------:R-:W-:Y:S02]  /*b1010*/  PRMT R178, R238, 0x4210, R24.reuse ;  /* 0x00004210eeb27816 */ /* 0x100fe40000000018 */
[----:B------:R-:W-:Y:S01]  /*b1020*/  PRMT R182, R182, 0x5210, R24 ;  /* 0x00005210b6b67816 */ /* 0x000fe20000000018 */
[----:B------:R-:W2:Y:S01]  /*b1030*/  LDL.LU R238, [R1+0x52ec] ;  /* 0x0052ec0001ee7983 */ /* 0x000ea20000300800 */
[----:B------:R-:W-:-:S03]  /*b1040*/  PRMT R168, R229, 0x4210, R25 ;  /* 0x00004210e5a87816 */ /* 0x000fc60000000019 */
[----:B------:R-:W2:Y:S01]  /*b1050*/  LDL.LU R229, [R1+0x52e8] ;  /* 0x0052e80001e57983 */ /* 0x000ea20000300800 */
[----:B------:R-:W-:-:S04]  /*b1060*/  LOP3.LUT R26, R169, 0xffff, RZ, 0xc0, !PT ;  /* 0x0000ffffa91a7812 */ /* 0x000fc800078ec0ff */
[----:B------:R-:W-:Y:S02]  /*b1070*/  PRMT R169, R19, 0x4210, R26 ;  /* 0x0000421013a97816 */ /* 0x000fe4000000001a */
[----:B------:R-:W-:Y:S02]  /*b1080*/  LOP3.LUT R164, R170, 0xffff, RZ, 0xc0, !PT ;  /* 0x0000ffffaaa47812 */ /* 0x000fe400078ec0ff */
[----:B---3--:R-:W-:Y:S02]  /*b1090*/  LOP3.LUT R24, R221, 0xffff, RZ, 0xc0, !PT ;  /* 0x0000ffffdd187812 */ /* 0x008fe400078ec0ff */
[----:B------:R-:W3:Y:S02]  /*b10a0*/  LDL.LU R221, [R1+0x52e4] ;  /* 0x0052e40001dd7983 */ /* 0x000ee40000300800 */
[----:B------:R-:W-:Y:S02]  /*b10b0*/  PRMT R170, R12, 0x4210, R24 ;  /* 0x000042100caa7816 */ /* 0x000fe40000000018 */
[----:B------:R-:W3:Y:S04]  /*b10c0*/  LDL.LU R19, [R1+0x52e0] ;  /* 0x0052e00001137983 */ /* 0x000ee80000300800 */
[----:B------:R-:W4:Y:S01]  /*b10d0*/  LDL.LU R12, [R1+0x52dc] ;  /* 0x0052dc00010c7983 */ /* 0x000f220000300800 */
[----:B------:R-:W-:-:S03]  /*b10e0*/  PRMT R160, R226, 0x4210, R164 ;  /* 0x00004210e2a07816 */ /* 0x000fc600000000a4 */
[----:B------:R-:W2:Y:S01]  /*b10f0*/  LDL.LU R226, [R1+0x52d8] ;  /* 0x0052d80001e27983 */ /* 0x000ea20000300800 */
[----:B------:R-:W-:Y:S02]  /*b1100*/  LOP3.LUT R165, R166, 0xffff, RZ, 0xc0, !PT ;  /* 0x0000ffffa6a57812 */ /* 0x000fe400078ec0ff */
[----:B------:R-:W-:Y:S02]  /*b1110*/  LOP3.LUT R166, R20, 0xffff, RZ, 0xc0, !PT ;  /* 0x0000ffff14a67812 */ /* 0x000fe400078ec0ff */
[----:B------:R-:W3:Y:S01]  /*b1120*/  LDL.LU R20, [R1+0x52d4] ;  /* 0x0052d40001147983 */ /* 0x000ee20000300800 */
[----:B------:R-:W-:-:S03]  /*b1130*/  PRMT R161, R243, 0x4210, R165 ;  /* 0x00004210f3a17816 */ /* 0x000fc600000000a5 */
[----:B------:R-:W3:Y:S01]  /*b1140*/  LDL.LU R243, [R1+0x52d0] ;  /* 0x0052d00001f37983 */ /* 0x000ee20000300800 */
[----:B------:R-:W-:Y:S02]  /*b1150*/  PRMT R162, R22, 0x4210, R166 ;  /* 0x0000421016a27816 */ /* 0x000fe400000000a6 */
[----:B------:R-:W-:Y:S02]  /*b1160*/  LOP3.LUT R158, R249, 0xffff, RZ, 0xc0, !PT ;  /* 0x0000fffff99e7812 */ /* 0x000fe400078ec0ff */
[----:B------:R-:W-:Y:S02]  /*b1170*/  PRMT R44, R153, 0x5410, R44 ;  /* 0x00005410992c7816 */ /* 0x000fe4000000002c */
[----:B------:R-:W-:Y:S02]  /*b1180*/  LOP3.LUT R2, R2, 0x7fffffff, RZ, 0xc0, !PT ;  /* 0x7fffffff02027812 */ /* 0x000fe400078ec0ff */
[----:B------:R-:W-:Y:S02]  /*b1190*/  LOP3.LUT R3, R3, 0x7fffffff, RZ, 0xc0, !PT ;  /* 0x7fffffff03037812 */ /* 0x000fe400078ec0ff */
[----:B------:R-:W-:-:S02]  /*b11a0*/  SHF.R.U32.HI R131, RZ, 0x8, R131 ;  /* 0x00000008ff837819 */ /* 0x000fc40000011683 */
[----:B------:R-:W-:Y:S01]  /*b11b0*/  LOP3.LUT R13, R13, 0x7fffffff, RZ, 0xc0, !PT ;  /* 0x7fffffff0d0d7812 */ /* 0x000fe200078ec0ff */
[----:B------:R-:W-:Y:S01]  /*b11c0*/  BAR.SYNC.DEFER_BLOCKING 0x0 ;  /* 0x0000000000007b1d */ /* 0x000fe20000010000 */
[----:B----4-:R-:W-:-:S05]  /*b11d0*/  LOP3.LUT R156, R12, 0xffff, RZ, 0xc0, !PT ;  /* 0x0000ffff0c9c7812 */ /* 0x010fca00078ec0ff */
[----:B------:R-:W4:Y:S01]  /*b11e0*/  LDL.LU R12, [R1+0x52cc] ;  /* 0x0052cc00010c7983 */ /* 0x000f220000300800 */
[----:B--2---:R-:W-:-:S03]  /*b11f0*/  LOP3.LUT R157, R226, 0xffff, RZ, 0xc0, !PT ;  /* 0x0000ffffe29d7812 */ /* 0x004fc600078ec0ff */
[----:B------:R-:W2:Y:S04]  /*b1200*/  LDL.LU R22, [R1+0x52c8] ;  /* 0x0052c80001167983 */ /* 0x000ea80000300800 */
[----:B------:R-:W2:Y:S01]  /*b1210*/  LDL.LU R226, [R1+0x52c4] ;  /* 0x0052c40001e27983 */ /* 0x000ea20000300800 */
[----:B------:R-:W-:-:S03]  /*b1220*/  PRMT R152, R14, 0x4210, R156 ;  /* 0x000042100e987816 */ /* 0x000fc6000000009c */
[----:B------:R-:W2:Y:S04]  /*b1230*/  LDL.LU R14, [R1+0x52c0] ;  /* 0x0052c000010e7983 */ /* 0x000ea80000300800 */
[----:B------:R-:W2:Y:S01]  /*b1240*/  LDL.LU R249, [R1+0x52bc] ;  /* 0x0052bc0001f97983 */ /* 0x000ea20000300800 */
[----:B------:R-:W-:-:S03]  /*b1250*/  PRMT R153, R247, 0x4210, R157 ;  /* 0x00004210f7997816 */ /* 0x000fc6000000009d */
[----:B------:R-:W2:Y:S01]  /*b1260*/  LDL.LU R247, [R1+0x52b8] ;  /* 0x0052b80001f77983 */ /* 0x000ea20000300800 */
[----:B------:R-:W-:Y:S02]  /*b1270*/  PRMT R154, R241, 0x4210, R158 ;  /* 0x00004210f19a7816 */ /* 0x000fe4000000009e */
[----:B---3--:R-:W-:Y:S02]  /*b1280*/  LOP3.LUT R149, R243, 0xffff, RZ, 0xc0, !PT ;  /* 0x0000fffff3957812 */ /* 0x008fe400078ec0ff */
[----:B------:R-:W-:Y:S02]  /*b1290*/  LOP3.LUT R150, R235, 0xffff, RZ, 0xc0, !PT ;  /* 0x0000ffffeb967812 */ /* 0x000fe400078ec0ff */
[----:B------:R-:W-:Y:S02]  /*b12a0*/  PRMT R145, R223, 0x4210, R149 ;  /* 0x00004210df917816 */ /* 0x000fe40000000095 */
[----:B------:R-:W-:Y:S02]  /*b12b0*/  PRMT R146, R21, 0x4210, R150 ;  /* 0x0000421015927816 */ /* 0x000fe40000000096 */
[----:B------:R-:W-:-:S04]  /*b12c0*/  LOP3.LUT R142, R251, 0xffff, RZ, 0xc0, !PT ;  /* 0x0000fffffb8e7812 */ /* 0x000fc800078ec0ff */
[----:B------:R-:W-:Y:S02]  /*b12d0*/  PRMT R138, R8, 0x4210, R142 ;  /* 0x00004210088a7816 */ /* 0x000fe4000000008e */
[----:B----4-:R-:W-:Y:S02]  /*b12e0*/  LOP3.LUT R148, R12, 0xffff, RZ, 0xc0, !PT ;  /* 0x0000ffff0c947812 */ /* 0x010fe400078ec0ff */
[----:B------:R-:W3:Y:S02]  /*b12f0*/  LDL.LU R12, [R1+0x52b4] ;  /* 0x0052b400010c7983 */ /* 0x000ee40000300800 */
[----:B------:R-:W-:Y:S02]  /*b1300*/  PRMT R144, R232, 0x4210, R148 ;  /* 0x00004210e8907816 */ /* 0x000fe40000000094 */
[----:B------:R-:W4:Y:S01]  /*b1310*/  LDL.LU R241, [R1+0x52b0] ;  /* 0x0052b00001f17983 */ /* 0x000f220000300800 */
[----:B--2---:R-:W-:-:S03]  /*b1320*/  LOP3.LUT R140, R226, 0xffff, RZ, 0xc0, !PT ;  /* 0x0000ffffe28c7812 */ /* 0x004fc600078ec0ff */
[----:B------:R-:W2:Y:S01]  /*b1330*/  LDL.LU R243, [R1+0x52ac] ;  /* 0x0052ac0001f37983 */ /* 0x000ea20000300800 */
[----:B------:R-:W-:-:S03]  /*b1340*/  LOP3.LUT R141, R22, 0xffff, RZ, 0xc0, !PT ;  /* 0x0000ffff168d7812 */ /* 0x000fc600078ec0ff */
[----:B------:R-:W4:Y:S04]  /*b1350*/  LDL.LU R232, [R1+0x52a8] ;  /* 0x0052a80001e87983 */ /* 0x000f280000300800 */
[----:B------:R-:W4:Y:S01]  /*b1360*/  LDL.LU R235, [R1+0x52a4] ;  /* 0x0052a40001eb7983 */ /* 0x000f220000300800 */
[----:B------:R-:W-:-:S03]  /*b1370*/  PRMT R136, R252, 0x4210, R140 ;  /* 0x00004210fc887816 */ /* 0x000fc6000000008c */
[----:B------:R-:W4:Y:S04]  /*b1380*/  LDL.LU R223, [R1+0x52a0] ;  /* 0x0052a00001df7983 */ /* 0x000f280000300800 */
[----:B------:R-:W4:Y:S01]  /*b1390*/  LDL.LU R226, [R1+0x529c] ;  /* 0x00529c0001e27983 */ /* 0x000f220000300800 */
[----:B------:R-:W-:-:S03]  /*b13a0*/  PRMT R137, R250, 0x4210, R141 ;  /* 0x00004210fa897816 */ /* 0x000fc6000000008d */
[----:B------:R-:W4:Y:S01]  /*b13b0*/  LDL.LU R21, [R1+0x5298] ;  /* 0x0052980001157983 */ /* 0x000f220000300800 */
[----:B------:R-:W-:-:S03]  /*b13c0*/  LOP3.LUT R132, R249, 0xffff, RZ, 0xc0, !PT ;  /* 0x0000fffff9847812 */ /* 0x000fc600078ec0ff */
[----:B------:R-:W4:Y:S04]  /*b13d0*/  LDL.LU R22, [R1+0x5294] ;  /* 0x0052940001167983 */ /* 0x000f280000300800 */
[----:B------:R-:W2:Y:S04]  /*b13e0*/  LDL.LU R252, [R1+0x5290] ;  /* 0x0052900001fc7983 */ /* 0x000ea80000300800 */
[----:B------:R-:W4:Y:S04]  /*b13f0*/  LDL.LU R251, [R1+0x528c] ;  /* 0x00528c0001fb7983 */ /* 0x000f280000300800 */
[----:B------:R-:W2:Y:S04]  /*b1400*/  LDL.LU R250, [R1+0x5288] ;  /* 0x0052880001fa7983 */ /* 0x000ea80000300800 */
[----:B------:R-:W4:Y:S04]  /*b1410*/  LDL.LU R249, [R1+0x5284] ;  /* 0x0052840001f97983 */ /* 0x000f280000300800 */
[----:B------:R-:W2:Y:S01]  /*b1420*/  LDL.LU R8, [R1+0x5280] ;  /* 0x0052800001087983 */ /* 0x000ea20000300800 */
[----:B------:R-:W-:-:S03]  /*b1430*/  LOP3.LUT R133, R14, 0xffff, RZ, 0xc0, !PT ;  /* 0x0000ffff0e857812 */ /* 0x000fc600078ec0ff */
[----:B------:R-:W4:Y:S01]  /*b1440*/  LDL.LU R14, [R1+0x527c] ;  /* 0x00527c00010e7983 */ /* 0x000f220000300800 */
[----:B------:R-:W-:-:S03]  /*b1450*/  PRMT R128, R11, 0x4210, R132 ;  /* 0x000042100b807816 */ /* 0x000fc60000000084 */
[----:B------:R-:W4:Y:S01]  /*b1460*/  LDL.LU R11, [R1+0x5278] ;  /* 0x00527800010b7983 */ /* 0x000f220000300800 */
[----:B------:R-:W-:-:S03]  /*b1470*/  LOP3.LUT R134, R10, 0xffff, RZ, 0xc0, !PT ;  /* 0x0000ffff0a867812 */ /* 0x000fc600078ec0ff */
[----:B------:R-:W4:Y:S01]  /*b1480*/  LDL.LU R10, [R1+0x5274] ;  /* 0x00527400010a7983 */ /* 0x000f220000300800 */
[----:B------:R-:W-:-:S03]  /*b1490*/  PRMT R129, R9, 0x4210, R133 ;  /* 0x0000421009817816 */ /* 0x000fc60000000085 */
[----:B------:R-:W4:Y:S01]  /*b14a0*/  LDL.LU R9, [R1+0x5270] ;  /* 0x0052700001097983 */ /* 0x000f220000300800 */
[----:B---3--:R-:W-:-:S03]  /*b14b0*/  LOP3.LUT R124, R12, 0xffff, RZ, 0xc0, !PT ;  /* 0x0000ffff0c7c7812 */ /* 0x008fc600078ec0ff */
[----:B------:R-:W3:Y:S01]  /*b14c0*/  LDL.LU R12, [R1+0x526c] ;  /* 0x00526c00010c7983 */ /* 0x000ee20000300800 */
[----:B------:R-:W-:Y:S02]  /*b14d0*/  PRMT R27, R44, 0x5210, R32 ;  /* 0x000052102c1b7816 */ /* 0x000fe40000000020 */
[----:B--2---:R-:W-:Y:S02]  /*b14e0*/  ISETP.LT.AND P1, PT, R8, UR21, !P1 ;  /* 0x0000001508007c0c */ /* 0x004fe4000cf21270 */
[----:B----4-:R-:W-:Y:S01]  /*b14f0*/  LOP3.LUT R14, R14, 0xfff7ffff, RZ, 0xc0, !PT ;  /* 0xfff7ffff0e0e7812 */ /* 0x010fe200078ec0ff */
[----:B------:R-:W-:Y:S01]  /*b1500*/  VIADD R32, R8, 0x1ad ;  /* 0x000001ad08207836 */ /* 0x000fe20000000000 */
[----:B------:R-:W-:Y:S01]  /*b1510*/  PRMT R174, R174, 0x5210, R24 ;  /* 0x00005210aeae7816 */ /* 0x000fe20000000018 */
[----:B------:R-:W-:Y:S01]  /*b1520*/  VIADD R33, R8, 0x1ae ;  /* 0x000001ae08217836 */ /* 0x000fe20000000000 */
[----:B------:R-:W-:Y:S01]  /*b1530*/  PRMT R172, R172, 0x5210, R25 ;  /* 0x00005210acac7816 */ /* 0x000fe20000000019 */
[C---:B------:R-:W-:Y:S01]  /*b1540*/  VIADD R34, R8.reuse, 0x1af ;  /* 0x000001af08227836 */ /* 0x040fe20000000000 */
[----:B------:R-:W-:Y:S01]  /*b1550*/  PRMT R173, R173, 0x5210, R26 ;  /* 0x00005210adad7816 */ /* 0x000fe2000000001a */
[C---:B------:R-:W-:Y:S01]  /*b1560*/  VIADD R35, R8.reuse, 0x1b0 ;  /* 0x000001b008237836 */ /* 0x040fe20000000000 */
[----:B------:R-:W-:Y:S01]  /*b1570*/  LOP3.LUT R131, R131, 0xffff, RZ, 0xc0, !PT ;  /* 0x0000ffff83837812 */ /* 0x000fe200078ec0ff */
[----:B0-----:R-:W-:-:S02]  /*b1580*/  VIADD R36, R8, 0x1b1 ;  /* 0x000001b108247836 */ /* 0x001fc40000000000 */
[----:B------:R-:W-:Y:S01]  /*b1590*/  @P1 LOP3.LUT R14, R14, 0x80000, RZ, 0xfc, !PT ;  /* 0x000800000e0e1812 */ /* 0x000fe200078efcff */
[C---:B------:R-:W-:Y:S01]  /*b15a0*/  VIADD R37, R8.reuse, 0x1b2 ;  /* 0x000001b208257836 */ /* 0x040fe20000000000 */
[----:B------:R-:W-:Y:S01]  /*b15b0*/  ISETP.LT.AND P1, PT, R11, UR22, !P0 ;  /* 0x000000160b007c0c */ /* 0x000fe2000c721270 */
[----:B-1----:R-:W-:Y:S01]  /*b15c0*/  VIADD R38, R8, 0x1b3 ;  /* 0x000001b308267836 */ /* 0x002fe20000000000 */
[----:B------:R-:W-:Y:S01]  /*b15d0*/  ISETP.LT.AND P0, PT, R10, UR24, !P0 ;  /* 0x000000180a007c0c */ /* 0x000fe2000c701270 */
[----:B------:R-:W-:Y:S01]  /*b15e0*/  ULDC UR24, c[0x0][0x228] ;  /* 0x00008a0000187ab9 */ /* 0x000fe20000000800 */
[----:B------:R-:W-:Y:S01]  /*b15f0*/  LOP3.LUT R14, R14, 0xffffbfff, RZ, 0xc0, !PT ;  /* 0xffffbfff0e0e7812 */ /* 0x000fe200078ec0ff */
[C---:B------:R-:W-:Y:S02]  /*b1600*/  VIADD R39, R8.reuse, 0x1b4 ;  /* 0x000001b408277836 */ /* 0x040fe40000000000 */
[C---:B------:R-:W-:Y:S01]  /*b1610*/  VIADD R40, R8.reuse, 0x1b5 ;  /* 0x000001b508287836 */ /* 0x040fe20000000000 */
[----:B------:R-:W-:Y:S01]  /*b1620*/  PRMT R24, R41, 0x5210, R29 ;  /* 0x0000521029187816 */ /* 0x000fe2000000001d */
[C---:B------:R-:W-:Y:S01]  /*b1630*/  VIADD R42, R8.reuse, 0x1b7 ;  /* 0x000001b7082a7836 */ /* 0x040fe20000000000 */
[----:B------:R-:W-:Y:S01]  /*b1640*/  PRMT R25, R43, 0x5210, R30 ;  /* 0x000052102b197816 */ /* 0x000fe2000000001e */
[C---:B------:R-:W-:Y:S01]  /*b1650*/  VIADD R44, R8.reuse, 0x1b9 ;  /* 0x000001b9082c7836 */ /* 0x040fe20000000000 */
[----:B------:R-:W-:Y:S01]  /*b1660*/  PRMT R26, R45, 0x5210, R31 ;  /* 0x000052102d1a7816 */ /* 0x000fe2000000001f */
[----:B------:R-:W-:Y:S01]  /*b1670*/  VIADD R46, R8, 0x1bb ;  /* 0x000001bb082e7836 */ /* 0x000fe20000000000 */
[----:B------:R-:W-:Y:S01]  /*b1680*/  @P1 LOP3.LUT R14, R14, 0x4000, RZ, 0xfc, !PT ;  /* 0x000040000e0e1812 */ /* 0x000fe200078efcff */
[----:B------:R-:W-:-:S02]  /*b1690*/  VIADD R47, R8, 0x1bc ;  /* 0x000001bc082f7836 */ /* 0x000fc40000000000 */
[----:B------:R-:W-:Y:S01]  /*b16a0*/  VIADD R48, R8, 0x1bd ;  /* 0x000001bd08307836 */ /* 0x000fe20000000000 */
[----:B------:R-:W-:Y:S01]  /*b16b0*/  LOP3.LUT R14, R14, 0xffffdfff, RZ, 0xc0, !PT ;  /* 0xffffdfff0e0e7812 */ /* 0x000fe200078ec0ff */
[C---:B------:R-:W-:Y:S02]  /*b16c0*/  VIADD R49, R8.reuse, 0x1be ;  /* 0x000001be08317836 */ /* 0x040fe40000000000 */
[----:B------:R-:W-:Y:S01]  /*b16d0*/  VIADD R50, R8, 0x1bf ;  /* 0x000001bf08327836 */ /* 0x000fe20000000000 */
[----:B------:R-:W-:Y:S01]  /*b16e0*/  @P0 LOP3.LUT R14, R14, 0x2000, RZ, 0xfc, !PT ;  /* 0x000020000e0e0812 */ /* 0x000fe200078efcff */
[----:B------:R-:W-:Y:S01]  /*b16f0*/  VIADD R51, R8, 0x1c0 ;  /* 0x000001c008337836 */ /* 0x000fe20000000000 */
[----:B------:R-:W-:Y:S01]  /*b1700*/  ISETP.GE.AND P0, PT, R32, UR36, PT ;  /* 0x0000002420007c0c */ /* 0x000fe2000bf06270 */
[----:B------:R-:W-:Y:S01]  /*b1710*/  ULDC.64 UR36, c[0x0][0x228] ;  /* 0x00008a0000247ab9 */ /* 0x000fe20000000a00 */
[----:B------:R-:W-:Y:S02]  /*b1720*/  PRMT R131, R131, 0x3340, R0 ;  /* 0x0000334083837816 */ /* 0x000fe40000000000 */
[----:B------:R-:W-:Y:S01]  /*b1730*/  PRMT R158, R195, 0x5210, R158 ;  /* 0x00005210c39e7816 */ /* 0x000fe2000000009e */
[----:B------:R-:W-:Y:S01]  /*b1740*/  VIADD R163, R8, 0x1fd ;  /* 0x000001fd08a37836 */ /* 0x000fe20000000000 */
[----:B------:R-:W-:Y:S01]  /*b1750*/  ISETP.LT.AND P3, PT, R9, UR26, !P0 ;  /* 0x0000001a09007c0c */ /* 0x000fe2000c761270 */
[----:B------:R-:W-:Y:S01]  /*b1760*/  ULDC UR26, c[0x0][0x228] ;  /* 0x00008a00001a7ab9 */ /* 0x000fe20000000800 */
[----:B------:R-:W-:Y:S01]  /*b1770*/  LOP3.LUT R14, R14, 0xffffefff, RZ, 0xc0, !PT ;  /* 0xffffefff0e0e7812 */ /* 0x000fe200078ec0ff */
[C---:B------:R-:W-:Y:S01]  /*b1780*/  VIADD R159, R8.reuse, 0x1fc ;  /* 0x000001fc089f7836 */ /* 0x040fe20000000000 */
[----:B------:R-:W-:Y:S01]  /*b1790*/  ISETP.LT.AND P1, PT, R11, UR30, !P0 ;  /* 0x0000001e0b007c0c */ /* 0x000fe2000c721270 */
[----:B------:R-:W-:Y:S01]  /*b17a0*/  ULDC UR30, c[0x0][0x22c] ;  /* 0x00008b00001e7ab9 */ /* 0x000fe20000000800 */
[----:B------:R-:W-:Y:S01]  /*b17b0*/  PRMT R164, R171, 0x5210, R164 ;  /* 0x00005210aba47816 */ /* 0x000fe200000000a4 */
[C---:B------:R-:W-:Y:S01]  /*b17c0*/  VIADD R155, R8.reuse, 0x1fb ;  /* 0x000001fb089b7836 */ /* 0x040fe20000000000 */
[----:B------:R-:W-:Y:S01]  /*b17d0*/  ULDC UR21, c[0x0][0x22c] ;  /* 0x00008b0000157ab9 */ /* 0x000fe20000000800 */
[C---:B------:R-:W-:Y:S01]  /*b17e0*/  VIADD R151, R8.reuse, 0x1fa ;  /* 0x000001fa08977836 */ /* 0x040fe20000000000 */
[----:B------:R-:W-:Y:S01]  /*b17f0*/  LOP3.LUT R249, R249, 0x7fffffff, RZ, 0xc0, !PT ;  /* 0x7ffffffff9f97812 */ /* 0x000fe200078ec0ff */
[----:B------:R-:W-:Y:S01]  /*b1800*/  VIADD R147, R8, 0x1f9 ;  /* 0x000001f908937836 */ /* 0x000fe20000000000 */
[----:B------:R-:W-:Y:S01]  /*b1810*/  LOP3.LUT R250, R250, 0x7fffffff, RZ, 0xc0, !PT ;  /* 0x7ffffffffafa7812 */ /* 0x000fe200078ec0ff */
[----:B------:R-:W-:Y:S01]  /*b1820*/  VIADD R143, R8, 0x1f8 ;  /* 0x000001f8088f7836 */ /* 0x000fe20000000000 */
[----:B------:R-:W-:Y:S01]  /*b1830*/  @P3 LOP3.LUT R14, R14, 0x1000, RZ, 0xfc, !PT ;  /* 0x000010000e0e3812 */ /* 0x000fe200078efcff */
[----:B------:R-:W-:Y:S01]  /*b1840*/  VIADD R139, R8, 0x1f7 ;  /* 0x000001f7088b7836 */ /* 0x000fe20000000000 */
[----:B------:R-:W-:-:S02]  /*b1850*/  ULDC UR22, c[0x0][0x22c] ;  /* 0x00008b0000167ab9 */ /* 0x000fc40000000800 */
[----:B------:R-:W-:Y:S02]  /*b1860*/  LOP3.LUT R14, R14, 0xfffff7ff, RZ, 0xc0, !PT ;  /* 0xfffff7ff0e0e7812 */ /* 0x000fe400078ec0ff */
[----:B---3--:R-:W-:Y:S01]  /*b1870*/  ISETP.LT.AND P2, PT, R12, UR28, !P0 ;  /* 0x0000001c0c007c0c */ /* 0x008fe2000c741270 */
[----:B------:R-:W-:Y:S01]  /*b1880*/  ULDC UR28, c[0x0][0x22c] ;  /* 0x00008b00001c7ab9 */ /* 0x000fe20000000800 */
[----:B------:R-:W-:Y:S01]  /*b1890*/  ISETP.LT.AND P0, PT, R10, UR32, !P0 ;  /* 0x000000200a007c0c */ /* 0x000fe2000c701270 */
[----:B------:R-:W-:-:S10]  /*b18a0*/  ULDC UR32, c[0x0][0x22c] ;  /* 0x00008b0000207ab9 */ /* 0x000fd40000000800 */
[----:B------:R-:W-:-:S04]  /*b18b0*/  @P2 LOP3.LUT R14, R14, 0x800, RZ, 0xfc, !PT ;  /* 0x000008000e0e2812 */ /* 0x000fc800078efcff */
[----:B------:R-:W-:-:S04]  /*b18c0*/  LOP3.LUT R14, R14, 0xfffffbff, RZ, 0xc0, !PT ;  /* 0xfffffbff0e0e7812 */ /* 0x000fc800078ec0ff */
[----:B------:R-:W-:-:S04]  /*b18d0*/  @P1 LOP3.LUT R14, R14, 0x400, RZ, 0xfc, !PT ;  /* 0x000004000e0e1812 */ /* 0x000fc800078efcff */
[----:B------:R-:W-:-:S04]  /*b18e0*/  LOP3.LUT R14, R14, 0xfffffdff, RZ, 0xc0, !PT ;  /* 0xfffffdff0e0e7812 */ /* 0x000fc800078ec0ff */
[----:B------:R-:W-:Y:S02]  /*b18f0*/  @P0 LOP3.LUT R14, R14, 0x200, RZ, 0xfc, !PT ;  /* 0x000002000e0e0812 */ /* 0x000fe400078efcff */
[----:B------:R-:W-:Y:S01]  /*b1900*/  ISETP.GE.AND P0, PT, R33, UR42, PT ;  /* 0x0000002a21007c0c */ /* 0x000fe2000bf06270 */
[----:B------:R-:W-:-:S03]  /*b1910*/  ULDC.64 UR42, c[0x0][0x228] ;  /* 0x00008a00002a7ab9 */ /* 0x000fc60000000a00 */
[----:B------:R-:W-:Y:S01]  /*b1920*/  ISETP.LT.AND P3, PT, R9, UR34, !P0 ;  /* 0x0000002209007c0c */ /* 0x000fe2000c761270 */
[----:B------:R-:W-:Y:S01]  /*b1930*/  ULDC UR34, c[0x0][0x22c] ;  /* 0x00008b0000227ab9 */ /* 0x000fe20000000800 */
[----:B------:R-:W-:Y:S01]  /*b1940*/  ISETP.LT.AND P2, PT, R12, UR36, !P0 ;  /* 0x000000240c007c0c */ /* 0x000fe2000c741270 */
[----:B------:R-:W-:Y:S01]  /*b1950*/  ULDC UR36, c[0x0][0x22c] ;  /* 0x00008b0000247ab9 */ /* 0x000fe20000000800 */
[----:B------:R-:W-:Y:S02]  /*b1960*/  LOP3.LUT R14, R14, 0xfffffeff, RZ, 0xc0, !PT ;  /* 0xfffffeff0e0e7812 */ /* 0x000fe400078ec0ff */
[----:B------:R-:W-:Y:S01]  /*b1970*/  ISETP.LT.AND P1, PT, R11, UR38, !P0 ;  /* 0x000000260b007c0c */ /* 0x000fe2000c721270 */
[----:B------:R-:W-:-:S06]  /*b1980*/  ULDC UR38, c[0x0][0x22c] ;  /* 0x00008b0000267ab9 */ /* 0x000fcc0000000800 */
[----:B------:R-:W-:-:S04]  /*b1990*/  @P3 LOP3.LUT R14, R14, 0x100, RZ, 0xfc, !PT ;  /* 0x000001000e0e3812 */ /* 0x000fc800078efcff */
[----:B------:R-:W-:-:S04]  /*b19a0*/  LOP3.LUT R14, R14, 0xffffff7f, RZ, 0xc0, !PT ;  /* 0xffffff7f0e0e7812 */ /* 0x000fc800078ec0ff */
[----:B------:R-:W-:Y:S02]  /*b19b0*/  @P2 LOP3.LUT R14, R14, 0x80, RZ, 0xfc, !PT ;  /* 0x000000800e0e2812 */ /* 0x000fe400078efcff */
[----:B------:R-:W-:Y:S01]  /*b19c0*/  ISETP.LT.AND P0, PT, R10, UR40, !P0 ;  /* 0x000000280a007c0c */ /* 0x000fe2000c701270 */
[----:B------:R-:W-:Y:S01]  /*b19d0*/  VIADD R41, R8, 0x1b6 ;  /* 0x000001b608297836 */ /* 0x000fe20000000000 */
[----:B------:R-:W-:Y:S01]  /*b19e0*/  LOP3.LUT R14, R14, 0xffffffbf, RZ, 0xc0, !PT ;  /* 0xffffffbf0e0e7812 */ /* 0x000fe200078ec0ff */
[----:B------:R-:W-:-:S03]  /*b19f0*/  ULDC UR40, c[0x0][0x22c] ;  /* 0x00008b0000287ab9 */ /* 0x000fc60000000800 */
[----:B------:R-:W-:-:S04]  /*b1a00*/  @P1 LOP3.LUT R14, R14, 0x40, RZ, 0xfc, !PT ;  /* 0x000000400e0e1812 */ /* 0x000fc800078efcff */
[----:B------:R-:W-:-:S04]  /*b1a10*/  LOP3.LUT R14, R14, 0xffffffdf, RZ, 0xc0, !PT ;  /* 0xffffffdf0e0e7812 */ /* 0x000fc800078ec0ff */
[----:B------:R-:W-:Y:S02]  /*b1a20*/  @P0 LOP3.LUT R14, R14, 0x20, RZ, 0xfc, !PT ;  /* 0x000000200e0e0812 */ /* 0x000fe400078efcff */
[----:B------:R-:W-:Y:S01]  /*b1a30*/  ISETP.GE.AND P0, PT, R34, UR28, PT ;  /* 0x0000001c22007c0c */ /* 0x000fe2000bf06270 */
[----:B------:R-:W-:-:S03]  /*b1a40*/  ULDC UR28, c[0x0][0x228] ;  /* 0x00008a00001c7ab9 */ /* 0x000fc60000000800 */
        /* <DEDUP_REMOVED lines=32> */
[----:B------:R-:W-:Y:S01]  /*b1c50*/  ISETP.GE.AND P0, PT, R36, UR30, PT ;  /* 0x0000001e24007c0c */ /* 0x000fe2000bf06270 */
[----:B------:R-:W-:Y:S01]  /*b1c60*/  ULDC UR30, c[0x0][0x228] ;  /* 0x00008a00001e7ab9 */ /* 0x000fe20000000800 */
[----:B------:R-:W-:Y:S02]  /*b1c70*/  @P3 LOP3.LUT R14, R14, 0x1, RZ, 0xfc, !PT ;  /* 0x000000010e0e3812 */ /* 0x000fe400078efcff */
[----:B------:R-:W-:Y:S01]  /*b1c80*/  ISETP.LT.AND P3, PT, R9, UR20, !P0 ;  /* 0x0000001409007c0c */ /* 0x000fe2000c761270 */
[----:B------:R-:W-:Y:S01]  /*b1c90*/  VIADD R43, R8, 0x1b8 ;  /* 0x000001b8082b7836 */ /* 0x000fe20000000000 */
[----:B------:R-:W-:Y:S01]  /*b1ca0*/  ISETP.LT.AND P2, PT, R12, UR24, !P0 ;  /* 0x000000180c007c0c */ /* 0x000fe2000c741270 */
[----:B------:R-:W-:Y:S01]  /*b1cb0*/  ULDC UR24, c[0x0][0x228] ;  /* 0x00008a0000187ab9 */ /* 0x000fe20000000800 */
[----:B------:R-:W-:Y:S01]  /*b1cc0*/  LOP3.LUT R2, R2, 0xefffffff, RZ, 0xc0, !PT ;  /* 0xefffffff02027812 */ /* 0x000fe200078ec0ff */
[----:B------:R-:W-:Y:S01]  /*b1cd0*/  VIADD R45, R8, 0x1ba ;  /* 0x000001ba082d7836 */ /* 0x000fe20000000000 */
[----:B------:R-:W-:Y:S01]  /*b1ce0*/  ISETP.LT.AND P1, PT, R11, UR26, !P0 ;  /* 0x0000001a0b007c0c */ /* 0x000fe2000c721270 */
[----:B------:R-:W-:Y:S01]  /*b1cf0*/  ULDC UR26, c[0x0][0x228] ;  /* 0x00008a00001a7ab9 */ /* 0x000fe20000000800 */
[----:B------:R-:W-:Y:S01]  /*b1d00*/  PRMT R215, R215, 0x5410, R131 ;  /* 0x00005410d7d77816 */ /* 0x000fe20000000083 */
[----:B------:R-:W-:Y:S01]  /*b1d10*/  IMAD.MOV.U32 R195, RZ, RZ, R167 ;  /* 0x000000ffffc37224 */ /* 0x000fe200078e00a7 */
[----:B------:R-:W-:-:S03]  /*b1d20*/  ULDC UR20, c[0x0][0x22c] ;  /* 0x00008b0000147ab9 */ /* 0x000fc60000000800 */
[----:B------:R-:W-:Y:S02]  /*b1d30*/  @P3 LOP3.LUT R2, R2, 0x10000000, RZ, 0xfc, !PT ;  /* 0x1000000002023812 */ /* 0x000fe400078efcff */
[----:B------:R-:W-:Y:S01]  /*b1d40*/  ISETP.LT.AND P0, PT, R10, UR28, !P0 ;  /* 0x0000001c0a007c0c */ /* 0x000fe2000c701270 */
[----:B------:R-:W-:Y:S01]  /*b1d50*/  ULDC UR28, c[0x0][0x228] ;  /* 0x00008a00001c7ab9 */ /* 0x000fe20000000800 */
[----:B------:R-:W-:Y:S01]  /*b1d60*/  LOP3.LUT R2, R2, 0xf7ffffff, RZ, 0xc0, !PT ;  /* 0xf7ffffff02027812 */ /* 0x000fe200078ec0ff */
[C---:B------:R-:W-:Y:S02]  /*b1d70*/  VIADD R171, R8.reuse, 0x1ff ;  /* 0x000001ff08ab7836 */ /* 0x040fe40000000000 */
[----:B------:R-:W-:Y:S01]  /*b1d80*/  VIADD R135, R8, 0x1f6 ;  /* 0x000001f608877836 */ /* 0x000fe20000000000 */
[----:B------:R-:W-:Y:S01]  /*b1d90*/  @P2 LOP3.LUT R2, R2, 0x8000000, RZ, 0xfc, !PT ;  /* 0x0800000002022812 */ /* 0x000fe200078efcff */
[C---:B------:R-:W-:Y:S02]  /*b1da0*/  VIADD R167, R8.reuse, 0x1fe ;  /* 0x000001fe08a77836 */ /* 0x040fe40000000000 */
[----:B------:R-:W-:Y:S01]  /*b1db0*/  VIADD R127, R8, 0x1f4 ;  /* 0x000001f4087f7836 */ /* 0x000fe20000000000 */
[----:B------:R-:W-:Y:S01]  /*b1dc0*/  LOP3.LUT R2, R2, 0xfbffffff, RZ, 0xc0, !PT ;  /* 0xfbffffff02027812 */ /* 0x000fe200078ec0ff */
[----:B------:R-:W-:-:S02]  /*b1dd0*/  VIADD R131, R8, 0x1f5 ;  /* 0x000001f508837836 */ /* 0x000fc40000000000 */
[----:B------:R-:W-:Y:S01]  /*b1de0*/  VIADD R123, R8, 0x1f3 ;  /* 0x000001f3087b7836 */ /* 0x000fe20000000000 */
[----:B------:R-:W-:Y:S01]  /*b1df0*/  @P1 LOP3.LUT R2, R2, 0x4000000, RZ, 0xfc, !PT ;  /* 0x0400000002021812 */ /* 0x000fe200078efcff */
[C---:B------:R-:W-:Y:S02]  /*b1e00*/  VIADD R119, R8.reuse, 0x1f2 ;  /* 0x000001f208777836 */ /* 0x040fe40000000000 */
[----:B------:R-:W-:Y:S01]  /*b1e10*/  VIADD R115, R8, 0x1f1 ;  /* 0x000001f108737836 */ /* 0x000fe20000000000 */
[----:B------:R-:W-:Y:S01]  /*b1e20*/  LOP3.LUT R2, R2, 0xfdffffff, RZ, 0xc0, !PT ;  /* 0xfdffffff02027812 */ /* 0x000fe200078ec0ff */
[C---:B------:R-:W-:Y:S02]  /*b1e30*/  VIADD R111, R8.reuse, 0x1f0 ;  /* 0x000001f0086f7836 */ /* 0x040fe40000000000 */
[----:B------:R-:W-:Y:S01]  /*b1e40*/  VIADD R107, R8, 0x1ef ;  /* 0x000001ef086b7836 */ /* 0x000fe20000000000 */
[----:B------:R-:W-:Y:S01]  /*b1e50*/  @P0 LOP3.LUT R2, R2, 0x2000000, RZ, 0xfc, !PT ;  /* 0x0200000002020812 */ /* 0x000fe200078efcff */
[C---:B------:R-:W-:Y:S01]  /*b1e60*/  VIADD R103, R8.reuse, 0x1ee ;  /* 0x000001ee08677836 */ /* 0x040fe20000000000 */
[----:B------:R-:W-:Y:S01]  /*b1e70*/  ISETP.GE.AND P0, PT, R37, UR32, PT ;  /* 0x0000002025007c0c */ /* 0x000fe2000bf06270 */
[----:B------:R-:W-:Y:S01]  /*b1e80*/  ULDC UR32, c[0x0][0x228] ;  /* 0x00008a0000207ab9 */ /* 0x000fe20000000800 */
[----:B------:R-:W-:-:S02]  /*b1e90*/  VIADD R99, R8, 0x1ed ;  /* 0x000001ed08637836 */ /* 0x000fc40000000000 */
[C---:B------:R-:W-:Y:S01]  /*b1ea0*/  VIADD R95, R8.reuse, 0x1ec ;  /* 0x000001ec085f7836 */ /* 0x040fe20000000000 */
[----:B------:R-:W-:Y:S01]  /*b1eb0*/  ISETP.LT.AND P3, PT, R9, UR24, !P0 ;  /* 0x0000001809007c0c */ /* 0x000fe2000c761270 */
[----:B------:R-:W-:Y:S01]  /*b1ec0*/  VIADD R94, R8, 0x1eb ;  /* 0x000001eb085e7836 */ /* 0x000fe20000000000 */
[----:B------:R-:W-:Y:S01]  /*b1ed0*/  ISETP.LT.AND P2, PT, R12, UR26, !P0 ;  /* 0x0000001a0c007c0c */ /* 0x000fe2000c741270 */
[----:B------:R-:W-:Y:S01]  /*b1ee0*/  ULDC UR26, c[0x0][0x228] ;  /* 0x00008a00001a7ab9 */ /* 0x000fe20000000800 */
[----:B------:R-:W-:Y:S01]  /*b1ef0*/  LOP3.LUT R2, R2, 0xfeffffff, RZ, 0xc0, !PT ;  /* 0xfeffffff02027812 */ /* 0x000fe200078ec0ff */
[C---:B------:R-:W-:Y:S01]  /*b1f00*/  VIADD R93, R8.reuse, 0x1ea ;  /* 0x000001ea085d7836 */ /* 0x040fe20000000000 */
[----:B------:R-:W-:Y:S01]  /*b1f10*/  ISETP.LT.AND P1, PT, R11, UR28, !P0 ;  /* 0x0000001c0b007c0c */ /* 0x000fe2000c721270 */
[----:B------:R-:W-:Y:S01]  /*b1f20*/  ULDC UR28, c[0x0][0x228] ;  /* 0x00008a00001c7ab9 */ /* 0x000fe20000000800 */
[C---:B------:R-:W-:Y:S01]  /*b1f30*/  VIADD R92, R8.reuse, 0x1e9 ;  /* 0x000001e9085c7836 */ /* 0x040fe20000000000 */
[----:B------:R-:W-:Y:S01]  /*b1f40*/  ULDC UR24, c[0x0][0x22c] ;  /* 0x00008b0000187ab9 */ /* 0x000fe20000000800 */
        /* <DEDUP_REMOVED lines=9> */
[----:B------:R-:W-:Y:S01]  /*b1fe0*/  VIADD R85, R8, 0x1e2 ;  /* 0x000001e208557836 */ /* 0x000fe20000000000 */
[----:B------:R-:W-:Y:S01]  /*b1ff0*/  ISETP.LT.AND P0, PT, R10, UR30, !P0 ;  /* 0x0000001e0a007c0c */ /* 0x000fe2000c701270 */
[----:B------:R-:W-:Y:S01]  /*b2000*/  ULDC UR30, c[0x0][0x228] ;  /* 0x00008a00001e7ab9 */ /* 0x000fe20000000800 */
        /* <DEDUP_REMOVED lines=61> */
[----:B------:R-:W-:Y:S01]  /*b23e0*/  LOP3.LUT R251, R251, 0x7fffffff, RZ, 0xc0, !PT ;  /* 0x7ffffffffbfb7812 */ /* 0x000fe200078ec0ff */
[C---:B------:R-:W-:Y:S01]  /*b23f0*/  VIADD R53, R8.reuse, 0x1c2 ;  /* 0x000001c208357836 */ /* 0x040fe20000000000 */
[----:B------:R-:W-:Y:S01]  /*b2400*/  ULDC UR28, c[0x0][0x22c] ;  /* 0x00008b00001c7ab9 */ /* 0x000fe20000000800 */
[----:B------:R-:W-:Y:S01]  /*b2410*/  VIADD R52, R8, 0x1c1 ;  /* 0x000001c108347836 */ /* 0x000fe20000000000 */
[----:B------:R-:W-:Y:S01]  /*b2420*/  @P3 LOP3.LUT R2, R2, 0x10000, RZ, 0xfc, !PT ;  /* 0x0001000002023812 */ /* 0x000fe200078efcff */
[----:B------:R-:W0:Y:S03]  /*b2430*/  LDS.128 R32, [R195] ;  /* 0x00000000c3207984 */ /* 0x000e260000000c00 */
        /* <DEDUP_REMOVED lines=82> */
[----:B------:R-:W-:Y:S01]  /*b2960*/  ULDC UR4, c[0x0][0x228] ;  /* 0x00008a0000047ab9 */ /* 0x000fe20000000800 */
[----:B------:R-:W-:Y:S01]  /*b2970*/  ISETP.LT.AND P2, PT, R12, UR36, !P0 ;  /* 0x000000240c007c0c */ /* 0x000fe2000c741270 */
[----:B------:R-:W-:Y:S01]  /*b2980*/  ULDC UR36, c[0x0][0x228] ;  /* 0x00008a0000247ab9 */ /* 0x000fe20000000800 */
[----:B------:R-:W-:-:S02]  /*b2990*/  LOP3.LUT R3, R3, 0xefffffff, RZ, 0xc0, !PT ;  /* 0xefffffff03037812 */ /* 0x000fc400078ec0ff */
        /* <DEDUP_REMOVED lines=127> */
[----:B------:R-:W-:Y:S01]  /*b3190*/  ULDC UR8, c[0x0][0x22c] ;  /* 0x00008b0000087ab9 */ /* 0x000fe20000000800 */
[----:B------:R-:W-:Y:S01]  /*b31a0*/  ISETP.LT.AND P0, PT, R10, UR11, !P0 ;  /* 0x0000000b0a007c0c */ /* 0x000fe2000c701270 */
[----:B------:R-:W-:-:S04]  /*b31b0*/  ULDC UR11, c[0x0][0x228] ;  /* 0x00008a00000b7ab9 */ /* 0x000fc80000000800 */
        /* <DEDUP_REMOVED lines=655> */
[----:B------:R-:W-:Y:S02]  /*b5ab0*/  ISETP.LT.AND P3, PT, R12, UR19, !P0 ;  /* 0x000000130c007c0c */ /* 0x000fe4000c761270 */
[----:B------:R-:W-:-:S09]  /*b5ac0*/  LOP3.LUT R251, R251, 0xffffefff, RZ, 0xc0, !PT ;  /* 0xffffeffffbfb7812 */ /* 0x000fd200078ec0ff */
[----:B------:R-:W-:Y:S02]  /*b5ad0*/  @P1 LOP3.LUT R251, R251, 0x1000, RZ, 0xfc, !PT ;  /* 0x00001000fbfb1812 */ /* 0x000fe400078efcff */
[----:B------:R-:W-:Y:S02]  /*b5ae0*/  ISETP.LT.AND P1, PT, R11, UR20, !P0 ;  /* 0x000000140b007c0c */ /* 0x000fe4000c721270 */
[----:B------:R-:W-:-:S04]  /*b5af0*/  LOP3.LUT R251, R251, 0xfffff7ff, RZ, 0xc0, !PT ;  /* 0xfffff7fffbfb7812 */ /* 0x000fc800078ec0ff */
[----:B------:R-:W-:Y:S02]  /*b5b00*/  @P3 LOP3.LUT R251, R251, 0x800, RZ, 0xfc, !PT ;  /* 0x00000800fbfb3812 */ /* 0x000fe400078efcff */
[----:B------:R-:W-:Y:S02]  /*b5b10*/  ISETP.LT.AND P2, PT, R10, UR16, !P0 ;  /* 0x000000100a007c0c */ /* 0x000fe4000c741270 */
[----:B------:R-:W-:Y:S02]  /*b5b20*/  LOP3.LUT R251, R251, 0xfffffbff, RZ, 0xc0, !PT ;  /* 0xfffffbfffbfb7812 */ /* 0x000fe400078ec0ff */
[----:B------:R-:W-:Y:S01]  /*b5b30*/  ISETP.GE.AND P0, PT, R89, UR18, PT ;  /* 0x0000001259007c0c */ /* 0x000fe2000bf06270 */
[----:B------:R-:W-:Y:S01]  /*b5b40*/  ULDC UR18, c[0x0][0x22c] ;  /* 0x00008b0000127ab9 */ /* 0x000fe20000000800 */
        /* <DEDUP_REMOVED lines=26> */
[----:B------:R-:W-:Y:S02]  /*b5cf0*/  ISETP.GE.AND P0, PT, R91, UR18, PT ;  /* 0x000000125b007c0c */ /* 0x000fe4000bf06270 */
[----:B------:R-:W-:Y:S02]  /*b5d00*/  @P1 LOP3.LUT R251, R251, 0x4, RZ, 0xfc, !PT ;  /* 0x00000004fbfb1812 */ /* 0x000fe400078efcff */
[----:B------:R-:W-:-:S02]  /*b5d10*/  ISETP.LT.AND P3, PT, R12, UR56, !P0 ;  /* 0x000000380c007c0c */ /* 0x000fc4000c761270 */
[----:B------:R-:W-:Y:S02]  /*b5d20*/  ISETP.LT.AND P1, PT, R9, UR22, !P0 ;  /* 0x0000001609007c0c */ /* 0x000fe4000c721270 */
[----:B------:R-:W-:Y:S02]  /*b5d30*/  LOP3.LUT R251, R251, 0xfffffffd, RZ, 0xc0, !PT ;  /* 0xfffffffdfbfb7812 */ /* 0x000fe400078ec0ff */
[----:B------:R-:W-:Y:S02]  /*b5d40*/  LOP3.LUT R252, R252, 0x7fffffff, RZ, 0xc0, !PT ;  /* 0x7ffffffffcfc7812 */ /* 0x000fe400078ec0ff */
[----:B------:R-:W-:Y:S02]  /*b5d50*/  @P2 LOP3.LUT R251, R251, 0x2, RZ, 0xfc, !PT ;  /* 0x00000002fbfb2812 */ /* 0x000fe400078efcff */
[----:B------:R-:W-:Y:S02]  /*b5d60*/  ISETP.LT.AND P2, PT, R11, UR55, !P0 ;  /* 0x000000370b007c0c */ /* 0x000fe4000c741270 */
[----:B------:R-:W-:-:S02]  /*b5d70*/  LOP3.LUT R251, R251, 0xfffffffe, RZ, 0xc0, !PT ;  /* 0xfffffffefbfb7812 */ /* 0x000fc400078ec0ff */
[----:B------:R-:W-:Y:S02]  /*b5d80*/  @P3 LOP3.LUT R252, R252, 0x80000000, RZ, 0xfc, !PT ;  /* 0x80000000fcfc3812 */ /* 0x000fe400078efcff */
[----:B------:R-:W-:Y:S02]  /*b5d90*/  @P1 LOP3.LUT R251, R251, 0x1, RZ, 0xfc, !PT ;  /* 0x00000001fbfb1812 */ /* 0x000fe400078efcff */
[----:B------:R-:W-:Y:S02]  /*b5da0*/  ISETP.LT.AND P1, PT, R10, UR54, !P0 ;  /* 0x000000360a007c0c */ /* 0x000fe4000c721270 */
[----:B------:R-:W-:Y:S02]  /*b5db0*/  LOP3.LUT R252, R252, 0xbfffffff, RZ, 0xc0, !PT ;  /* 0xbffffffffcfc7812 */ /* 0x000fe400078ec0ff */
[----:B------:R-:W-:Y:S02]  /*b5dc0*/  ISETP.GE.AND P0, PT, R92, UR4, PT ;  /* 0x000000045c007c0c */ /* 0x000fe4000bf06270 */
[----:B------:R-:W-:-:S02]  /*b5dd0*/  @P2 LOP3.LUT R252, R252, 0x40000000, RZ, 0xfc, !PT ;  /* 0x40000000fcfc2812 */ /* 0x000fc400078efcff */
        /* <DEDUP_REMOVED lines=12> */
[----:B------:R-:W-:Y:S02]  /*b5ea0*/  ISETP.GE.AND P0, PT, R93, UR5, PT ;  /* 0x000000055d007c0c */ /* 0x000fe4000bf06270 */
[----:B------:R-:W-:Y:S02]  /*b5eb0*/  LOP3.LUT R252, R252, 0xfdffffff, RZ, 0xc0, !PT ;  /* 0xfdfffffffcfc7812 */ /* 0x000fe400078ec0ff */
[----:B------:R-:W-:Y:S02]  /*b5ec0*/  ISETP.LT.AND P1, PT, R9, UR48, !P0 ;  /* 0x0000003009007c0c */ /* 0x000fe4000c721270 */
[----:B------:R-:W-:Y:S02]  /*b5ed0*/  @P2 LOP3.LUT R252, R252, 0x2000000, RZ, 0xfc, !PT ;  /* 0x02000000fcfc2812 */ /* 0x000fe400078efcff */
[----:B------:R-:W-:-:S02]  /*b5ee0*/  ISETP.LT.AND P2, PT, R12, UR47, !P0 ;  /* 0x0000002f0c007c0c */ /* 0x000fc4000c741270 */
[----:B------:R-:W-:-:S04]  /*b5ef0*/  LOP3.LUT R252, R252, 0xffbfffff, RZ, 0xc0, !PT ;  /* 0xffbffffffcfc7812 */ /* 0x000fc800078ec0ff */
[----:B------:R-:W-:-:S04]  /*b5f00*/  LOP3.LUT R252, R252, 0xfeffffff, RZ, 0xc0, !PT ;  /* 0xfefffffffcfc7812 */ /* 0x000fc800078ec0ff */
[----:B------:R-:W-:Y:S02]  /*b5f10*/  @P1 LOP3.LUT R252, R252, 0x1000000, RZ, 0xfc, !PT ;  /* 0x01000000fcfc1812 */ /* 0x000fe400078efcff */
[----:B------:R-:W-:Y:S02]  /*b5f20*/  ISETP.LT.AND P1, PT, R11, UR30, !P0 ;  /* 0x0000001e0b007c0c */ /* 0x000fe4000c721270 */
[----:B------:R-:W-:Y:S02]  /*b5f30*/  @P2 LOP3.LUT R252, R252, 0x400000, RZ, 0xfc, !PT ;  /* 0x00400000fcfc2812 */ /* 0x000fe400078efcff */
[----:B------:R-:W-:Y:S02]  /*b5f40*/  ISETP.LT.AND P2, PT, R10, UR46, !P0 ;  /* 0x0000002e0a007c0c */ /* 0x000fe4000c741270 */
[----:B------:R-:W-:Y:S02]  /*b5f50*/  LOP3.LUT R252, R252, 0xffefffff, RZ, 0xc0, !PT ;  /* 0xffeffffffcfc7812 */ /* 0x000fe400078ec0ff */
[----:B------:R-:W-:-:S05]  /*b5f60*/  ISETP.GE.AND P0, PT, R94, UR6, PT ;  /* 0x000000065e007c0c */ /* 0x000fca000bf06270 */
        /* <DEDUP_REMOVED lines=36> */
[----:B------:R-:W-:Y:S02]  /*b61b0*/  LOP3.LUT R252, R252, 0xfff7ffff, RZ, 0xc0, !PT ;  /* 0xfff7fffffcfc7812 */ /* 0x000fe400078ec0ff */
[----:B------:R-:W-:Y:S02]  /*b61c0*/  ISETP.GE.AND P4, PT, R151, UR33, PT ;  /* 0x0000002197007c0c */ /* 0x000fe4000bf86270 */
[----:B------:R-:W-:Y:S02]  /*b61d0*/  @P2 LOP3.LUT R252, R252, 0x80000, RZ, 0xfc, !PT ;  /* 0x00080000fcfc2812 */ /* 0x000fe400078efcff */
[----:B------:R-:W-:-:S02]  /*b61e0*/  ISETP.GE.AND P0, PT, R147, UR31, PT ;  /* 0x0000001f93007c0c */ /* 0x000fc4000bf06270 */
[----:B------:R-:W-:Y:S02]  /*b61f0*/  LOP3.LUT R252, R252, 0xffdfffff, RZ, 0xc0, !PT ;  /* 0xffdffffffcfc7812 */ /* 0x000fe400078ec0ff */
[----:B------:R-:W-:Y:S02]  /*b6200*/  LOP3.LUT R0, R0, 0xfffffffd, RZ, 0xc0, !PT ;  /* 0xfffffffd00007812 */ /* 0x000fe400078ec0ff */
[----:B------:R-:W-:-:S03]  /*b6210*/  @P1 LOP3.LUT R252, R252, 0x200000, RZ, 0xfc, !PT ;  /* 0x00200000fcfc1812 */ /* 0x000fc600078efcff */
        /* <DEDUP_REMOVED lines=9> */
[----:B------:R-:W-:-:S04]  /*b62b0*/  @P5 LOP3.LUT R252, R252, 0x2, RZ, 0xfc, !PT ;  /* 0x00000002fcfc5812 */ /* 0x000fc800078efcff */
[----:B------:R-:W-:Y:S02]  /*b62c0*/  LOP3.LUT R252, R252, 0xfffffffe, RZ, 0xc0, !PT ;  /* 0xfffffffefcfc7812 */ /* 0x000fe400078ec0ff */
[----:B------:R-:W-:Y:S02]  /*b62d0*/  PRMT R130, R248, 0x4210, R134 ;  /* 0x00004210f8827816 */ /* 0x000fe40000000086 */
[----:B------:R-:W-:Y:S01]  /*b62e0*/  @P6 LOP3.LUT R252, R252, 0x1, RZ, 0xfc, !PT ;  /* 0x00000001fcfc6812 */ /* 0x000fe200078efcff */
[----:B------:R-:W2:Y:S01]  /*b62f0*/  LDL.LU R248, [R1+0x5268] ;  /* 0x0052680001f87983 */ /* 0x000ea20000300800 */
[----:B------:R-:W-:Y:S02]  /*b6300*/  ISETP.GE.AND P6, PT, R115, UR12, PT ;  /* 0x0000000c73007c0c */ /* 0x000fe4000bfc6270 */
[----:B------:R-:W-:Y:S02]  /*b6310*/  LOP3.LUT R125, R247, 0xffff, RZ, 0xc0, !PT ;  /* 0x0000fffff77d7812 */ /* 0x000fe400078ec0ff */
[----:B------:R-:W3:Y:S01]  /*b6320*/  LDL.LU R247, [R1+0x5264] ;  /* 0x0052640001f77983 */ /* 0x000ee20000300800 */
[----:B------:R-:W-:-:S02]  /*b6330*/  PRMT R120, R246, 0x4210, R124 ;  /* 0x00004210f6787816 */ /* 0x000fc4000000007c */
[----:B------:R-:W-:Y:S01]  /*b6340*/  LOP3.LUT R126, R245, 0xffff, RZ, 0xc0, !PT ;  /* 0x0000fffff57e7812 */ /* 0x000fe200078ec0ff */
[----:B------:R-:W4:Y:S01]  /*b6350*/  LDL.LU R246, [R1+0x5260] ;  /* 0x0052600001f67983 */ /* 0x000f220000300800 */
[----:B------:R-:W-:Y:S02]  /*b6360*/  PRMT R121, R244, 0x4210, R125 ;  /* 0x00004210f4797816 */ /* 0x000fe4000000007d */
[----:B------:R-:W-:Y:S01]  /*b6370*/  LOP3.LUT R116, R243, 0xffff, RZ, 0xc0, !PT ;  /* 0x0000fffff3747812 */ /* 0x000fe200078ec0ff */
[----:B------:R-:W2:Y:S01]  /*b6380*/  LDL.LU R245, [R1+0x525c] ;  /* 0x00525c0001f57983 */ /* 0x000ea20000300800 */
[----:B------:R-:W-:-:S03]  /*b6390*/  PRMT R122, R242, 0x4210, R126 ;  /* 0x00004210f27a7816 */ /* 0x000fc6000000007e */
[----:B------:R-:W3:Y:S01]  /*b63a0*/  LDL.LU R244, [R1+0x5258] ;  /* 0x0052580001f47983 */ /* 0x000ee20000300800 */
[----:B------:R-:W-:-:S03]  /*b63b0*/  LOP3.LUT R117, R241, 0xffff, RZ, 0xc0, !PT ;  /* 0x0000fffff1757812 */ /* 0x000fc600078ec0ff */
[----:B------:R-:W4:Y:S01]  /*b63c0*/  LDL.LU R243, [R1+0x5254] ;  /* 0x0052540001f37983 */ /* 0x000f220000300800 */
[--C-:B------:R-:W-:Y:S02]  /*b63d0*/  PRMT R112, R240, 0x4210, R116.reuse ;  /* 0x00004210f0707816 */ /* 0x100fe40000000074 */
[----:B------:R-:W-:Y:S01]  /*b63e0*/  LOP3.LUT R252, R252, 0xffffffdf, RZ, 0xc0, !PT ;  /* 0xffffffdffcfc7812 */ /* 0x000fe200078ec0ff */
[----:B------:R-:W2:Y:S01]  /*b63f0*/  LDL.LU R242, [R1+0x5250] ;  /* 0x0052500001f27983 */ /* 0x000ea20000300800 */
[----:B------:R-:W-:-:S03]  /*b6400*/  PRMT R116, R239, 0x5210, R116 ;  /* 0x00005210ef747816 */ /* 0x000fc60000000074 */
[----:B------:R-:W3:Y:S01]  /*b6410*/  LDL.LU R241, [R1+0x524c] ;  /* 0x00524c0001f17983 */ /* 0x000ee20000300800 */
[----:B------:R-:W-:-:S03]  /*b6420*/  LOP3.LUT R118, R238, 0xffff, RZ, 0xc0, !PT ;  /* 0x0000ffffee767812 */ /* 0x000fc600078ec0ff */
[----:B------:R-:W4:Y:S01]  /*b6430*/  LDL.LU R240, [R1+0x5248] ;  /* 0x0052480001f07983 */ /* 0x000f220000300800 */
[----:B------:R-:W-:-:S03]  /*b6440*/  PRMT R113, R237, 0x4210, R117 ;  /* 0x00004210ed717816 */ /* 0x000fc60000000075 */
[----:B------:R-:W2:Y:S01]  /*b6450*/  LDL.LU R239, [R1+0x5244] ;  /* 0x0052440001ef7983 */ /* 0x000ea20000300800 */
[----:B------:R-:W-:Y:S02]  /*b6460*/  PRMT R117, R236, 0x5210, R117 ;  /* 0x00005210ec757816 */ /* 0x000fe40000000075 */
[----:B------:R-:W-:Y:S01]  /*b6470*/  @P6 LOP3.LUT R252, R252, 0x20, RZ, 0xfc, !PT ;  /* 0x00000020fcfc6812 */ /* 0x000fe200078efcff */
[----:B------:R-:W3:Y:S01]  /*b6480*/  LDL.LU R238, [R1+0x5240] ;  /* 0x0052400001ee7983 */ /* 0x000ee20000300800 */
[----:B------:R-:W-:Y:S02]  /*b6490*/  LOP3.LUT R108, R235, 0xffff, RZ, 0xc0, !PT ;  /* 0x0000ffffeb6c7812 */ /* 0x000fe400078ec0ff */
[----:B------:R-:W-:Y:S01]  /*b64a0*/  ISETP.GE.AND P6, PT, R119, UR13, PT ;  /* 0x0000000d77007c0c */ /* 0x000fe2000bfc6270 */
[----:B------:R-:W4:Y:S01]  /*b64b0*/  LDL.LU R237, [R1+0x523c] ;  /* 0x00523c0001ed7983 */ /* 0x000f220000300800 */
[----:B------:R-:W-:-:S03]  /*b64c0*/  PRMT R114, R234, 0x4210, R118 ;  /* 0x00004210ea727816 */ /* 0x000fc60000000076 */
[----:B------:R-:W2:Y:S01]  /*b64d0*/  LDL.LU R236, [R1+0x5238] ;  /* 0x0052380001ec7983 */ /* 0x000ea20000300800 */
[----:B------:R-:W-:-:S03]  /*b64e0*/  PRMT R118, R233, 0x5210, R118 ;  /* 0x00005210e9767816 */ /* 0x000fc60000000076 */
[----:B------:R-:W3:Y:S01]  /*b64f0*/  LDL.LU R235, [R1+0x5234] ;  /* 0x0052340001eb7983 */ /* 0x000ee20000300800 */
[----:B------:R-:W-:-:S03]  /*b6500*/  LOP3.LUT R109, R232, 0xffff, RZ, 0xc0, !PT ;  /* 0x0000ffffe86d7812 */ /* 0x000fc600078ec0ff */
[----:B------:R-:W3:Y:S01]  /*b6510*/  LDL.LU R234, [R1+0x5230] ;  /* 0x0052300001ea7983 */ /* 0x000ee20000300800 */
[----:B------:R-:W-:-:S03]  /*b6520*/  PRMT R104, R231, 0x4210, R108 ;  /* 0x00004210e7687816 */ /* 0x000fc6000000006c */
[----:B------:R-:W4:Y:S01]  /*b6530*/  LDL.LU R233, [R1+0x522c] ;  /* 0x00522c0001e97983 */ /* 0x000f220000300800 */
[----:B------:R-:W-:-:S03]  /*b6540*/  PRMT R108, R230, 0x5210, R108 ;  /* 0x00005210e66c7816 */ /* 0x000fc6000000006c */
[----:B------:R-:W4:Y:S01]  /*b6550*/  LDL.LU R232, [R1+0x5228] ;  /* 0x0052280001e87983 */ /* 0x000f220000300800 */
[----:B------:R-:W-:-:S03]  /*b6560*/  LOP3.LUT R110, R229, 0xffff, RZ, 0xc0, !PT ;  /* 0x0000ffffe56e7812 */ /* 0x000fc600078ec0ff */
[----:B------:R-:W2:Y:S01]  /*b6570*/  LDL.LU R231, [R1+0x5224] ;  /* 0x0052240001e77983 */ /* 0x000ea20000300800 */
[----:B------:R-:W-:-:S03]  /*b6580*/  PRMT R105, R228, 0x4210, R109 ;  /* 0x00004210e4697816 */ /* 0x000fc6000000006d */
[----:B------:R-:W2:Y:S01]  /*b6590*/  LDL.LU R230, [R1+0x5220] ;  /* 0x0052200001e67983 */ /* 0x000ea20000300800 */
[----:B------:R-:W-:-:S03]  /*b65a0*/  PRMT R109, R227, 0x5210, R109 ;  /* 0x00005210e36d7816 */ /* 0x000fc6000000006d */
[----:B------:R-:W3:Y:S01]  /*b65b0*/  LDL.LU R229, [R1+0x521c] ;  /* 0x00521c0001e57983 */ /* 0x000ee20000300800 */
[----:B------:R-:W-:Y:S02]  /*b65c0*/  LOP3.LUT R100, R226, 0xffff, RZ, 0xc0, !PT ;  /* 0x0000ffffe2647812 */ /* 0x000fe400078ec0ff */
[----:B------:R-:W-:Y:S01]  /*b65d0*/  LOP3.LUT R252, R252, 0xfffffeff, RZ, 0xc0, !PT ;  /* 0xfffffefffcfc7812 */ /* 0x000fe200078ec0ff */
[----:B------:R-:W3:Y:S01]  /*b65e0*/  LDL.LU R228, [R1+0x5218] ;  /* 0x0052180001e47983 */ /* 0x000ee20000300800 */
[----:B------:R-:W-:-:S03]  /*b65f0*/  PRMT R106, R225, 0x4210, R110 ;  /* 0x00004210e16a7816 */ /* 0x000fc6000000006e */
[----:B------:R-:W4:Y:S01]  /*b6600*/  LDL.LU R227, [R1+0x5214] ;  /* 0x0052140001e37983 */ /* 0x000f220000300800 */
[----:B------:R-:W-:-:S03]  /*b6610*/  PRMT R110, R224, 0x5210, R110 ;  /* 0x00005210e06e7816 */ /* 0x000fc6000000006e */
[----:B------:R-:W4:Y:S01]  /*b6620*/  LDL.LU R226, [R1+0x5210] ;  /* 0x0052100001e27983 */ /* 0x000f220000300800 */
[----:B------:R-:W-:-:S03]  /*b6630*/  LOP3.LUT R101, R223, 0xffff, RZ, 0xc0, !PT ;  /* 0x0000ffffdf657812 */ /* 0x000fc600078ec0ff */
[----:B------:R-:W2:Y:S01]  /*b6640*/  LDL.LU R225, [R1+0x520c] ;  /* 0x00520c0001e17983 */ /* 0x000ea20000300800 */
[----:B------:R-:W-:Y:S02]  /*b6650*/  LOP3.LUT R102, R221, 0xffff, RZ, 0xc0, !PT ;  /* 0x0000ffffdd667812 */ /* 0x000fe400078ec0ff */
[----:B------:R-:W-:Y:S01]  /*b6660*/  @P6 LOP3.LUT R252, R252, 0x100, RZ, 0xfc, !PT ;  /* 0x00000100fcfc6812 */ /* 0x000fe200078efcff */
[----:B------:R-:W2:Y:S01]  /*b6670*/  LDL.LU R224, [R1+0x5208] ;  /* 0x0052080001e07983 */ /* 0x000ea20000300800 */
[--C-:B------:R-:W-:Y:S02]  /*b6680*/  PRMT R96, R220, 0x4210, R100.reuse ;  /* 0x00004210dc607816 */ /* 0x100fe40000000064 */
[----:B------:R-:W-:Y:S01]  /*b6690*/  ISETP.GE.AND P6, PT, R123, UR14, PT ;  /* 0x0000000e7b007c0c */ /* 0x000fe2000bfc6270 */
        /* <DEDUP_REMOVED lines=8> */
[----:B------:R-:W3:Y:S01]  /*b6720*/  LDL.LU R218, [R1+0x51f4] ;  /* 0x0051f40001da7983 */ /* 0x000ee20000300800 */
[----:B------:R-:W-:Y:S02]  /*b6730*/  PRMT R165, R179, 0x5210, R165 ;  /* 0x00005210b3a57816 */ /* 0x000fe400000000a5 */
[----:B------:R-:W-:Y:S01]  /*b6740*/  PRMT R102, R23, 0x5210, R102 ;  /* 0x0000521017667816 */ /* 0x000fe20000000066 */
[----:B------:R-:W3:Y:S01]  /*b6750*/  LDL.LU R217, [R1+0x51f0] ;  /* 0x0051f00001d97983 */ /* 0x000ee20000300800 */
[----:B------:R-:W-:Y:S02]  /*b6760*/  PRMT R166, R183, 0x5210, R166 ;  /* 0x00005210b7a67816 */ /* 0x000fe400000000a6 */
[----:B------:R-:W-:Y:S01]  /*b6770*/  LOP3.LUT R179, R22, 0xffff, RZ, 0xc0, !PT ;  /* 0x0000ffff16b37812 */ /* 0x000fe200078ec0ff */
[----:B------:R-:W3:Y:S01]  /*b6780*/  LDL.LU R216, [R1+0x51ec] ;  /* 0x0051ec0001d87983 */ /* 0x000ee20000300800 */
[----:B------:R-:W-:Y:S02]  /*b6790*/  PRMT R156, R187, 0x5210, R156 ;  /* 0x00005210bb9c7816 */ /* 0x000fe4000000009c */
[----:B------:R-:W-:Y:S01]  /*b67a0*/  LOP3.LUT R183, R21, 0xffff, RZ, 0xc0, !PT ;  /* 0x0000ffff15b77812 */ /* 0x000fe200078ec0ff */
[----:B------:R-:W3:Y:S01]  /*b67b0*/  LDL.LU R23, [R1+0x51e8] ;  /* 0x0051e80001177983 */ /* 0x000ee20000300800 */
[----:B------:R-:W-:-:S02]  /*b67c0*/  PRMT R157, R191, 0x5210, R157 ;  /* 0x00005210bf9d7816 */ /* 0x000fc4000000009d */
[----:B------:R-:W-:Y:S01]  /*b67d0*/  LOP3.LUT R187, R20, 0xffff, RZ, 0xc0, !PT ;  /* 0x0000ffff14bb7812 */ /* 0x000fe200078ec0ff */
[----:B------:R-:W3:Y:S01]  /*b67e0*/  LDL.LU R22, [R1+0x51e4] ;  /* 0x0051e40001167983 */ /* 0x000ee20000300800 */
[--C-:B------:R-:W-:Y:S02]  /*b67f0*/  PRMT R200, R200, 0x4210, R28.reuse ;  /* 0x00004210c8c87816 */ /* 0x100fe4000000001c */
[----:B------:R-:W-:Y:S01]  /*b6800*/  PRMT R204, R204, 0x5210, R28 ;  /* 0x00005210cccc7816 */ /* 0x000fe2000000001c */
[----:B------:R-:W3:Y:S01]  /*b6810*/  LDL.LU R21, [R1+0x51e0] ;  /* 0x0051e00001157983 */ /* 0x000ee20000300800 */
[----:B------:R-:W-:Y:S02]  /*b6820*/  LOP3.LUT R191, R19, 0xffff, RZ, 0xc0, !PT ;  /* 0x0000ffff13bf7812 */ /* 0x000fe400078ec0ff */
[----:B------:R-:W-:Y:S01]  /*b6830*/  LOP3.LUT R252, R252, 0xfffffbff, RZ, 0xc0, !PT ;  /* 0xfffffbfffcfc7812 */ /* 0x000fe200078ec0ff */
[----:B------:R-:W3:Y:S01]  /*b6840*/  LDL.LU R20, [R1+0x51dc] ;  /* 0x0051dc0001147983 */ /* 0x000ee20000300800 */
[----:B------:R-:W-:-:S02]  /*b6850*/  PRMT R28, R18, 0x4210, R179 ;  /* 0x00004210121c7816 */ /* 0x000fc400000000b3 */
[----:B------:R-:W-:Y:S01]  /*b6860*/  PRMT R29, R17, 0x4210, R183 ;  /* 0x00004210111d7816 */ /* 0x000fe200000000b7 */
[----:B------:R-:W3:Y:S01]  /*b6870*/  LDL.LU R19, [R1+0x51d8] ;  /* 0x0051d80001137983 */ /* 0x000ee20000300800 */
[----:B------:R-:W-:-:S03]  /*b6880*/  PRMT R30, R16, 0x4210, R187 ;  /* 0x00004210101e7816 */ /* 0x000fc600000000bb */
[----:B------:R-:W3:Y:S01]  /*b6890*/  LDL.LU R18, [R1+0x51d4] ;  /* 0x0051d40001127983 */ /* 0x000ee20000300800 */
[----:B------:R-:W-:Y:S02]  /*b68a0*/  PRMT R31, R15, 0x4210, R191 ;  /* 0x000042100f1f7816 */ /* 0x000fe400000000bf */
[----:B------:R-:W-:Y:S01]  /*b68b0*/  @P6 LOP3.LUT R252, R252, 0x400, RZ, 0xfc, !PT ;  /* 0x00000400fcfc6812 */ /* 0x000fe200078efcff */
[----:B------:R-:W3:Y:S01]  /*b68c0*/  LDL.LU R17, [R1+0x51d0] ;  /* 0x0051d00001117983 */ /* 0x000ee20000300800 */
[----:B------:R-:W-:-:S03]  /*b68d0*/  ISETP.GE.AND P6, PT, R127, UR15, PT ;  /* 0x0000000f7f007c0c */ /* 0x000fc6000bfc6270 */
[----:B------:R-:W3:Y:S04]  /*b68e0*/  LDL.LU R16, [R1+0x51cc] ;  /* 0x0051cc0001107983 */ /* 0x000ee80000300800 */
[----:B------:R-:W3:Y:S04]  /*b68f0*/  LDL.LU R15, [R1+0x51c8] ;  /* 0x0051c800010f7983 */ /* 0x000ee80000300800 */
[----:B0-----:R-:W-:Y:S04]  /*b6900*/  STL.64 [R1+0x190], R32 ;  /* 0x0001902001007387 */ /* 0x001fe80000100a00 */
[----:B------:R-:W-:Y:S01]  /*b6910*/  STL.64 [R1+0x198], R34 ;  /* 0x0001982201007387 */ /* 0x000fe20000100a00 */
[----:B------:R-:W-:-:S02]  /*b6920*/  ISETP.LT.AND P4, PT, R9, UR40, !P4 ;  /* 0x0000002809007c0c */ /* 0x000fc4000e781270 */
[----:B------:R-:W-:-:S04]  /*b6930*/  LOP3.LUT R252, R252, 0xffffdfff, RZ, 0xc0, !PT ;  /* 0xffffdffffcfc7812 */ /* 0x000fc800078ec0ff */
[----:B------:R-:W-:-:S04]  /*b6940*/  @P6 LOP3.LUT R252, R252, 0x2000, RZ, 0xfc, !PT ;  /* 0x00002000fcfc6812 */ /* 0x000fc800078efcff */
[----:B------:R-:W-:Y:S02]  /*b6950*/  LOP3.LUT R252, R252, 0xfffffff7, RZ, 0xc0, !PT ;  /* 0xfffffff7fcfc7812 */ /* 0x000fe400078ec0ff */
[----:B------:R-:W-:Y:S02]  /*b6960*/  PRMT R148, R199, 0x5210, R148 ;  /* 0x00005210c7947816 */ /* 0x000fe40000000094 */
[----:B------:R-:W-:Y:S02]  /*b6970*/  @P4 LOP3.LUT R252, R252, 0x8, RZ, 0xfc, !PT ;  /* 0x00000008fcfc4812 */ /* 0x000fe400078efcff */
        /* <DEDUP_REMOVED lines=10> */
[----:B------:R-:W-:Y:S01]  /*b6a20*/  PRMT R126, R214, 0x5210, R126 ;  /* 0x00005210d67e7816 */ /* 0x000fe2000000007e */
[----:B------:R-:W-:Y:S01]  /*b6a30*/  BAR.SYNC.DEFER_BLOCKING 0x0 ;  /* 0x0000000000007b1d */ /* 0x000fe20000010000 */
[----:B------:R-:W-:Y:S02]  /*b6a40*/  ISETP.GE.AND P3, PT, R155, UR35, PT ;  /* 0x000000239b007c0c */ /* 0x000fe4000bf66270 */
[----:B------:R-:W-:Y:S02]  /*b6a50*/  ISETP.GE.AND P2, PT, R159, UR37, PT ;  /* 0x000000259f007c0c */ /* 0x000fe4000bf46270 */
[----:B------:R-:W-:Y:S02]  /*b6a60*/  ISETP.GE.AND P1, PT, R163, UR39, PT ;  /* 0x00000027a3007c0c */ /* 0x000fe4000bf26270 */
[----:B------:R-:W-:-:S02]  /*b6a70*/  ISETP.GE.AND P0, PT, R167, UR41, PT ;  /* 0x00000029a7007c0c */ /* 0x000fc4000bf06270 */
[----:B------:R-:W-:Y:S02]  /*b6a80*/  ISETP.GE.AND P5, PT, R111, UR11, PT ;  /* 0x0000000b6f007c0c */ /* 0x000fe4000bfa6270 */
[----:B------:R-:W-:Y:S02]  /*b6a90*/  ISETP.GE.AND P6, PT, R171, UR43, PT ;  /* 0x0000002bab007c0c */ /* 0x000fe4000bfc6270 */
[C---:B------:R-:W-:Y:S01]  /*b6aa0*/  LOP3.LUT P4, RZ, R0.reuse, 0x2, RZ, 0xc0, !PT ;  /* 0x0000000200ff7812 */ /* 0x040fe2000788c0ff */
[----:B------:R-:W3:Y:S01]  /*b6ab0*/  LDL.LU R195, [R1+0x1630] ;  /* 0x0016300001c37983 */ /* 0x000ee20000300800 */
[----:B------:R-:W-:Y:S01]  /*b6ac0*/  LOP3.LUT R0, R0, 0xff7fffff, RZ, 0xc0, !PT ;  /* 0xff7fffff00007812 */ /* 0x000fe200078ec0ff */
[----:B------:R-:W-:Y:S01]  /*b6ad0*/  ULDC UR4, c[0x0][0x228] ;  /* 0x00008a0000047ab9 */ /* 0x000fe20000000800 */
[----:B------:R-:W-:Y:S01]  /*b6ae0*/  ULDC UR5, c[0x0][0x228] ;  /* 0x00008a0000057ab9 */ /* 0x000fe20000000800 */
[----:B------:R-:W3:Y:S01]  /*b6af0*/  LDL.LU R214, [R1+0x210] ;  /* 0x0002100001d67983 */ /* 0x000ee20000300800 */
[----:B------:R-:W-:-:S03]  /*b6b00*/  ULDC UR6, c[0x0][0x228] ;  /* 0x00008a0000067ab9 */ /* 0x000fc60000000800 */
        /* <DEDUP_REMOVED lines=10> */
[----:B------:R0:W-:Y:S04]  /*b6bb0*/  STL.64 [R1+0x52a0], R6 ;  /* 0x0052a00601007387 */ /* 0x0001e80000100a00 */
[----:B0-----:R-:W3:Y:S04]  /*b6bc0*/  LDL R6, [R1+0x400] ;  /* 0x0004000001067983 */ /* 0x001ee80000100800 */
[----:B--2---:R-:W-:Y:S04]  /*b6bd0*/  STL.64 [R1+0x5298], R224 ;  /* 0x005298e001007387 */ /* 0x004fe80000100a00 */
[----:B----4-:R-:W-:Y:S04]  /*b6be0*/  STL.64 [R1+0x5290], R226 ;  /* 0x005290e201007387 */ /* 0x010fe80000100a00 */
[----:B---3--:R-:W-:Y:S04]  /*b6bf0*/  STL.64 [R1+0x5288], R228 ;  /* 0x005288e401007387 */ /* 0x008fe80000100a00 */
[----:B------:R-:W-:Y:S04]  /*b6c00*/  STL.64 [R1+0x5278], R230 ;  /* 0x005278e601007387 */ /* 0x000fe80000100a00 */
[----:B------:R-:W-:Y:S04]  /*b6c10*/  STL.64 [R1+0x5270], R232 ;  /* 0x005270e801007387 */ /* 0x000fe80000100a00 */
[----:B------:R-:W-:Y:S04]  /*b6c20*/  STL.64 [R1+0x5260], R234 ;  /* 0x005260ea01007387 */ /* 0x000fe80000100a00 */
[----:B------:R-:W-:Y:S04]  /*b6c30*/  STL [R1+0x524c], R236 ;  /* 0x00524cec01007387 */ /* 0x000fe80000100800 */
[----:B------:R0:W-:Y:S04]  /*b6c40*/  STSM.16.M88.4 [R222], R24 ;  /* 0x00000018de007844 */ /* 0x0001e80000000200 */
        /* <DEDUP_REMOVED lines=24> */
[----:B------:R-:W-:Y:S01]  /*b6dd0*/  BAR.SYNC.DEFER_BLOCKING 0x0 ;  /* 0x0000000000007b1d */ /* 0x000fe20000010000 */
[----:B------:R-:W-:-:S04]  /*b6de0*/  LOP3.LUT R195, R195, 0xffffff7f, RZ, 0xc0, !PT ;  /* 0xffffff7fc3c37812 */ /* 0x000fc800078ec0ff */
[----:B------:R-:W-:Y:S02]  /*b6df0*/  @P5 LOP3.LUT R195, R195, 0x80, RZ, 0xfc, !PT ;  /* 0x00000080c3c35812 */ /* 0x000fe400078efcff */
[----:B0-----:R-:W-:Y:S02]  /*b6e00*/  PRMT R24, R214, 0x5210, R179 ;  /* 0x00005210d6187816 */ /* 0x001fe400000000b3 */
[----:B------:R-:W-:Y:S02]  /*b6e10*/  LOP3.LUT R195, R195, 0xffffffbf, RZ, 0xc0, !PT ;  /* 0xffffffbfc3c37812 */ /* 0x000fe400078ec0ff */
[----:B------:R-:W-:Y:S02]  /*b6e20*/  PRMT R25, R213, 0x5210, R183 ;  /* 0x00005210d5197816 */ /* 0x000fe400000000b7 */
[----:B------:R-:W-:Y:S02]  /*b6e30*/  @P4 LOP3.LUT R195, R195, 0x40, RZ, 0xfc, !PT ;  /* 0x00000040c3c34812 */ /* 0x000fe400078efcff */
[----:B------:R-:W-:-:S02]  /*b6e40*/  PRMT R26, R202, 0x5210, R187 ;  /* 0x00005210ca1a7816 */ /* 0x000fc400000000bb */
[----:B------:R-:W-:Y:S02]  /*b6e50*/  LOP3.LUT R195, R195, 0xffffffdf, RZ, 0xc0, !PT ;  /* 0xffffffdfc3c37812 */ /* 0x000fe400078ec0ff */
[----:B------:R-:W-:Y:S02]  /*b6e60*/  PRMT R27, R175, 0x5210, R191 ;  /* 0x00005210af1b7816 */ /* 0x000fe400000000bf */
[----:B------:R-:W-:Y:S02]  /*b6e70*/  @P3 LOP3.LUT R195, R195, 0x20, RZ, 0xfc, !PT ;  /* 0x00000020c3c33812 */ /* 0x000fe400078efcff */
        /* <DEDUP_REMOVED lines=8> */
[----:B------:R-:W-:-:S02]  /*b6f00*/  LOP3.LUT P3, RZ, R14, 0x80000, RZ, 0xc0, !PT ;  /* 0x000800000eff7812 */ /* 0x000fc4000786c0ff */
[----:B------:R-:W-:Y:S02]  /*b6f10*/  LOP3.LUT R195, R195, 0xfffffffb, RZ, 0xc0, !PT ;  /* 0xfffffffbc3c37812 */ /* 0x000fe400078ec0ff */
[C---:B------:R-:W-:Y:S02]  /*b6f20*/  LOP3.LUT P4, RZ, R14.reuse, 0x8000, RZ, 0xc0, !PT ;  /* 0x000080000eff7812 */ /* 0x040fe4000788c0ff */
[----:B------:R-:W-:Y:S02]  /*b6f30*/  @P0 LOP3.LUT R195, R195, 0x4, RZ, 0xfc, !PT ;  /* 0x00000004c3c30812 */ /* 0x000fe400078efcff */
[C---:B------:R-:W-:Y:S02]  /*b6f40*/  LOP3.LUT P1, RZ, R14.reuse, 0x10000000, RZ, 0xc0, !PT ;  /* 0x100000000eff7812 */ /* 0x040fe4000782c0ff */
[----:B------:R-:W-:Y:S02]  /*b6f50*/  LOP3.LUT R195, R195, 0xfffffffd, RZ, 0xc0, !PT ;  /* 0xfffffffdc3c37812 */ /* 0x000fe400078ec0ff */
[----:B------:R-:W-:-:S02]  /*b6f60*/  LOP3.LUT P5, RZ, R14, 0x10000, RZ, 0xc0, !PT ;  /* 0x000100000eff7812 */ /* 0x000fc400078ac0ff */
[----:B------:R-:W-:Y:S02]  /*b6f70*/  @P6 LOP3.LUT R195, R195, 0x2, RZ, 0xfc, !PT ;  /* 0x00000002c3c36812 */ /* 0x000fe400078efcff */
[C---:B------:R-:W-:Y:S02]  /*b6f80*/  LOP3.LUT P6, RZ, R14.reuse, 0x4000000, RZ, 0xc0, !PT ;  /* 0x040000000eff7812 */ /* 0x040fe400078cc0ff */
[----:B------:R-:W-:Y:S01]  /*b6f90*/  LOP3.LUT P0, RZ, R14, 0x8000000, RZ, 0xc0, !PT ;  /* 0x080000000eff7812 */ /* 0x000fe2000780c0ff */
[----:B------:R-:W-:Y:S02]  /*b6fa0*/  STL [R1+0x1630], R195 ;  /* 0x001630c301007387 */ /* 0x000fe40000100800 */
[----:B------:R-:W-:Y:S02]  /*b6fb0*/  @P1 LOP3.LUT R0, R0, 0x800000, RZ, 0xfc, !PT ;  /* 0x0080000000001812 */ /* 0x000fe400078efcff */
[----:B------:R-:W0:Y:S01]  /*b6fc0*/  LDS.128 R8, [R6] ;  /* 0x0000000006087984 */ /* 0x000e220000000c00 */
[----:B------:R-:W-:Y:S01]  /*b6fd0*/  BAR.SYNC.DEFER_BLOCKING 0x0 ;  /* 0x0000000000007b1d */ /* 0x000fe20000010000 */
[----:B------:R-:W-:-:S02]  /*b6fe0*/  LOP3.LUT P1, RZ, R14, 0x2000000, RZ, 0xc0, !PT ;  /* 0x020000000eff7812 */ /* 0x000fc4000782c0ff */
[----:B------:R-:W-:-:S11]  /*b6ff0*/  LOP3.LUT R0, R0, 0xfeffffff, RZ, 0xc0, !PT ;  /* 0xfeffffff00007812 */ /* 0x000fd600078ec0ff */
[----:B------:R-:W-:Y:S02]  /*b7000*/  @P1 LOP3.LUT R0, R0, 0x1000000, RZ, 0xfc, !PT ;  /* 0x0100000000001812 */ /* 0x000fe400078efcff */
[----:B------:R-:W-:Y:S02]  /*b7010*/  LOP3.LUT P1, RZ, R14, 0x1000000, RZ, 0xc0, !PT ;  /* 0x010000000eff7812 */ /* 0x000fe4000782c0ff */
[----:B------:R-:W-:Y:S01]  /*b7020*/  LOP3.LUT R0, R0, 0xfdffffff, RZ, 0xc0, !PT ;  /* 0xfdffffff00007812 */ /* 0x000fe200078ec0ff */
[----:B0-----:R-:W-:Y:S01]  /*b7030*/  STL [R1+0x324], R9 ;  /* 0x0003240901007387 */ /* 0x001fe20000100800 */
[----:B------:R-:W-:-:S09]  /*b7040*/  IMAD.MOV.U32 R236, RZ, RZ, R8 ;  /* 0x000000ffffec7224 */ /* 0x000fd200078e0008 */
[----:B------:R-:W-:Y:S01]  /*b7050*/  @P1 LOP3.LUT R0, R0, 0x2000000, RZ, 0xfc, !PT ;  /* 0x0200000000001812 */ /* 0x000fe200078efcff */
[----:B------:R-:W-:Y:S01]  /*b7060*/  IMAD.MOV.U32 R237, RZ, RZ, R11 ;  /* 0x000000ffffed7224 */ /* 0x000fe200078e000b */
[----:B------:R-:W-:Y:S01]  /*b7070*/  STL [R1+0x328], R10 ;  /* 0x0003280a01007387 */ /* 0x000fe20000100800 */
[----:B------:R-:W-:Y:S02]  /*b7080*/  LOP3.LUT P1, RZ, R14, 0x800000, RZ, 0xc0, !PT ;  /* 0x008000000eff7812 */ /* 0x000fe4000782c0ff */
[----:B------:R-:W-:Y:S01]  /*b7090*/  LOP3.LUT R0, R0, 0xfbffffff, RZ, 0xc0, !PT ;  /* 0xfbffffff00007812 */ /* 0x000fe200078ec0ff */
[----:B------:R-:W2:Y:S04]  /*b70a0*/  LDL.LU R209, [R1+0x21c] ;  /* 0x00021c0001d17983 */ /* 0x000ea80000300800 */
[----:B------:R-:W3:Y:S04]  /*b70b0*/  LDL.LU R195, [R1+0x218] ;  /* 0x0002180001c37983 */ /* 0x000ee80000300800 */
[----:B------:R0:W-:Y:S02]  /*b70c0*/  STSM.16.M88.4 [R222], R28 ;  /* 0x0000001cde007844 */ /* 0x0001e40000000200 */
[----:B------:R-:W-:Y:S01]  /*b70d0*/  @P1 LOP3.LUT R0, R0, 0x4000000, RZ, 0xfc, !PT ;  /* 0x0400000000001812 */ /* 0x000fe200078efcff */
[----:B------:R-:W-:Y:S01]  /*b70e0*/  BAR.SYNC.DEFER_BLOCKING 0x0 ;  /* 0x0000000000007b1d */ /* 0x000fe20000010000 */
[----:B------:R-:W-:-:S02]  /*b70f0*/  LOP3.LUT P1, RZ, R14, 0x400000, RZ, 0xc0, !PT ;  /* 0x004000000eff7812 */ /* 0x000fc4000782c0ff */
[----:B------:R-:W-:-:S03]  /*b7100*/  LOP3.LUT R0, R0, 0xf7ffffff, RZ, 0xc0, !PT ;  /* 0xf7ffffff00007812 */ /* 0x000fc600078ec0ff */
[----:B------:R-:W-:Y:S04]  /*b7110*/  STL.64 [R1+0x5250], R236 ;  /* 0x005250ec01007387 */ /* 0x000fe80000100a00 */
[----:B------:R-:W4:Y:S01]  /*b7120*/  LDL.LU R202, [R1+0x220] ;  /* 0x0002200001ca7983 */ /* 0x000f220000300800 */
[----:B0-----:R-:W-:Y:S02]  /*b7130*/  PRMT R28, R203, 0x4210, R32 ;  /* 0x00004210cb1c7816 */ /* 0x001fe40000000020 */
[----:B------:R-:W-:Y:S01]  /*b7140*/  PRMT R29, R212, 0x4210, R33 ;  /* 0x00004210d41d7816 */ /* 0x000fe20000000021 */
[----:B------:R-:W4:Y:S01]  /*b7150*/  LDL.LU R208, [R1+0x4c34] ;  /* 0x004c340001d07983 */ /* 0x000f220000300800 */
[----:B------:R-:W-:Y:S02]  /*b7160*/  PRMT R30, R211, 0x4210, R34 ;  /* 0x00004210d31e7816 */ /* 0x000fe40000000022 */
[----:B------:R-:W-:Y:S01]  /*b7170*/  PRMT R31, R210, 0x4210, R35 ;  /* 0x00004210d21f7816 */ /* 0x000fe20000000023 */
[----:B------:R-:W4:Y:S01]  /*b7180*/  LDL.LU R207, [R1+0x4c30] ;  /* 0x004c300001cf7983 */ /* 0x000f220000300800 */
[----:B------:R-:W-:-:S02]  /*b7190*/  @P1 LOP3.LUT R0, R0, 0x8000000, RZ, 0xfc, !PT ;  /* 0x0800000000001812 */ /* 0x000fc400078efcff */
[----:B------:R-:W-:Y:S01]  /*b71a0*/  LOP3.LUT P1, RZ, R14, 0x200000, RZ, 0xc0, !PT ;  /* 0x002000000eff7812 */ /* 0x000fe2000782c0ff */
[----:B------:R-:W0:Y:S01]  /*b71b0*/  LDS.128 R8, [R6] ;  /* 0x0000000006087984 */ /* 0x000e220000000c00 */
[----:B------:R-:W-:Y:S01]  /*b71c0*/  LOP3.LUT R0, R0, 0xefffffff, RZ, 0xc0, !PT ;  /* 0xefffffff00007812 */ /* 0x000fe200078ec0ff */
[----:B------:R-:W-:Y:S06]  /*b71d0*/  BAR.SYNC.DEFER_BLOCKING 0x0 ;  /* 0x0000000000007b1d */ /* 0x000fec0000010000 */
[----:B------:R-:W4:Y:S04]  /*b71e0*/  LDL.LU R199, [R1+0x4b08] ;  /* 0x004b080001c77983 */ /* 0x000f280000300800 */
[----:B------:R-:W-:-:S02]  /*b71f0*/  @P1 LOP3.LUT R0, R0, 0x10000000, RZ, 0xfc, !PT ;  /* 0x1000000000001812 */ /* 0x000fc400078efcff */
[----:B------:R-:W-:Y:S01]  /*b7200*/  LOP3.LUT P1, RZ, R14, 0x100000, RZ, 0xc0, !PT ;  /* 0x001000000eff7812 */ /* 0x000fe2000782c0ff */
[----:B------:R-:W4:Y:S01]  /*b7210*/  LDL.LU R206, [R1+0x4b00] ;  /* 0x004b000001ce7983 */ /* 0x000f220000300800 */
[----:B------:R-:W-:-:S03]  /*b7220*/  LOP3.LUT R0, R0, 0xdfffffff, RZ, 0xc0, !PT ;  /* 0xdfffffff00007812 */ /* 0x000fc600078ec0ff */
[----:B------:R-:W4:Y:S04]  /*b7230*/  LDL.LU R203, [R1+0x4698] ;  /* 0x0046980001cb7983 */ /* 0x000f280000300800 */
[----:B------:R-:W4:Y:S04]  /*b7240*/  LDL.LU R37, [R1+0x4694] ;  /* 0x0046940001257983 */ /* 0x000f280000300800 */
[----:B------:R3:W-:Y:S01]  /*b7250*/  STSM.16.M88.4 [R222], R24 ;  /* 0x00000018de007844 */ /* 0x0007e20000000200 */
[----:B------:R-:W-:Y:S02]  /*b7260*/  @P1 LOP3.LUT R0, R0, 0x20000000, RZ, 0xfc, !PT ;  /* 0x2000000000001812 */ /* 0x000fe400078efcff */
[----:B------:R-:W-:Y:S01]  /*b7270*/  LOP3.LUT P1, RZ, R14, 0x40000, RZ, 0xc0, !PT ;  /* 0x000400000eff7812 */ /* 0x000fe2000782c0ff */
[----:B------:R-:W4:Y:S01]  /*b7280*/  LDL.LU R36, [R1+0x4690] ;  /* 0x0046900001247983 */ /* 0x000f220000300800 */
[----:B------:R-:W-:-:S03]  /*b7290*/  LOP3.LUT R0, R0, 0xbfffffff, RZ, 0xc0, !PT ;  /* 0xbfffffff00007812 */ /* 0x000fc600078ec0ff */
[----:B------:R-:W4:Y:S04]  /*b72a0*/  LDL.LU R214, [R1+0x468c] ;  /* 0x00468c0001d67983 */ /* 0x000f280000300800 */
[----:B0-----:R-:W-:Y:S04]  /*b72b0*/  STL.64 [R1+0x310], R8 ;  /* 0x0003100801007387 */ /* 0x001fe80000100a00 */
[----:B------:R-:W-:Y:S01]  /*b72c0*/  STL.64 [R1+0x318], R10 ;  /* 0x0003180a01007387 */ /* 0x000fe20000100a00 */
[----:B---3--:R-:W-:Y:S01]  /*b72d0*/  PRMT R25, R195, 0x5210, R33 ;  /* 0x00005210c3197816 */ /* 0x008fe20000000021 */
[----:B------:R-:W-:Y:S01]  /*b72e0*/  BAR.SYNC.DEFER_BLOCKING 0x0 ;  /* 0x0000000000007b1d */ /* 0x000fe20000010000 */
[----:B--2---:R-:W-:-:S02]  /*b72f0*/  PRMT R24, R209, 0x5210, R32 ;  /* 0x00005210d1187816 */ /* 0x004fc40000000020 */
[----:B------:R-:W-:Y:S02]  /*b7300*/  PRMT R27, R215, 0x5210, R35 ;  /* 0x00005210d71b7816 */ /* 0x000fe40000000023 */
[----:B------:R-:W-:Y:S02]  /*b7310*/  @P1 LOP3.LUT R0, R0, 0x40000000, RZ, 0xfc, !PT ;  /* 0x4000000000001812 */ /* 0x000fe400078efcff */
[----:B------:R-:W-:Y:S01]  /*b7320*/  LOP3.LUT P1, RZ, R14, 0x20000, RZ, 0xc0, !PT ;  /* 0x000200000eff7812 */ /* 0x000fe2000782c0ff */
[----:B------:R-:W0:Y:S01]  /*b7330*/  LDS.128 R8, [R6] ;  /* 0x0000000006087984 */ /* 0x000e220000000c00 */
[----:B------:R-:W-:Y:S06]  /*b7340*/  BAR.SYNC.DEFER_BLOCKING 0x0 ;  /* 0x0000000000007b1d */ /* 0x000fec0000010000 */
[----:B0-----:R-:W-:Y:S04]  /*b7350*/  STL.64 [R1+0x300], R8 ;  /* 0x0003000801007387 */ /* 0x001fe80000100a00 */
[----:B------:R-:W-:Y:S04]  /*b7360*/  STL.64 [R1+0x308], R10 ;  /* 0x0003080a01007387 */ /* 0x000fe80000100a00 */
[----:B------:R-:W2:Y:S04]  /*b7370*/  LDL.LU R213, [R1+0x22c] ;  /* 0x00022c0001d57983 */ /* 0x000ea80000300800 */
[----:B------:R-:W3:Y:S04]  /*b7380*/  LDL.LU R212, [R1+0x228] ;  /* 0x0002280001d47983 */ /* 0x000ee80000300800 */
[----:B------:R-:W2:Y:S04]  /*b7390*/  LDL.LU R211, [R1+0x230] ;  /* 0x0002300001d37983 */ /* 0x000ea80000300800 */
[----:B------:R-:W3:Y:S04]  /*b73a0*/  LDL.LU R195, [R1+0x200] ;  /* 0x0002000001c37983 */ /* 0x000ee80000300800 */
[----:B------:R0:W-:Y:S01]  /*b73b0*/  STSM.16.M88.4 [R222], R28 ;  /* 0x0000001cde007844 */ /* 0x0001e20000000200 */
[----:B------:R-:W-:Y:S01]  /*b73c0*/  BAR.SYNC.DEFER_BLOCKING 0x0 ;  /* 0x0000000000007b1d */ /* 0x000fe20000010000 */
[----:B----4-:R-:W-:-:S05]  /*b73d0*/  PRMT R26, R202, 0x5210, R34 ;  /* 0x00005210ca1a7816 */ /* 0x010fca0000000022 */
[----:B------:R-:W4:Y:S04]  /*b73e0*/  LDL.LU R210, [R1+0x4c54] ;  /* 0x004c540001d27983 */ /* 0x000f280000300800 */
[----:B------:R-:W4:Y:S04]  /*b73f0*/  LDL.LU R209, [R1+0x4c4c] ;  /* 0x004c4c0001d17983 */ /* 0x000f280000300800 */
[----:B------:R-:W4:Y:S04]  /*b7400*/  LDL.LU R202, [R1+0x4b24] ;  /* 0x004b240001ca7983 */ /* 0x000f280000300800 */
[----:B------:R-:W1:Y:S01]  /*b7410*/  LDS.128 R8, [R6] ;  /* 0x0000000006087984 */ /* 0x000e620000000c00 */
[----:B------:R-:W-:Y:S01]  /*b7420*/  BAR.SYNC.DEFER_BLOCKING 0x0 ;  /* 0x0000000000007b1d */ /* 0x000fe20000010000 */
[----:B------:R-:W-:-:S02]  /*b7430*/  LOP3.LUT R32, R208, 0xffff, RZ, 0xc0, !PT ;  /* 0x0000ffffd0207812 */ /* 0x000fc400078ec0ff */
[----:B------:R-:W-:Y:S02]  /*b7440*/  LOP3.LUT R34, R199, 0xffff, RZ, 0xc0, !PT ;  /* 0x0000ffffc7227812 */ /* 0x000fe400078ec0ff */
[----:B------:R-:W-:Y:S01]  /*b7450*/  LOP3.LUT R33, R207, 0xffff, RZ, 0xc0, !PT ;  /* 0x0000ffffcf217812 */ /* 0x000fe200078ec0ff */
[----:B------:R-:W4:Y:S04]  /*b7460*/  LDL.LU R199, [R1+0x4b20] ;  /* 0x004b200001c77983 */ /* 0x000f280000300800 */
[----:B------:R-:W-:Y:S01]  /*b7470*/  STSM.16.M88.4 [R222], R24 ;  /* 0x00000018de007844 */ /* 0x000fe20000000200 */
[----:B------:R-:W-:-:S03]  /*b7480*/  LOP3.LUT R35, R206, 0xffff, RZ, 0xc0, !PT ;  /* 0x0000ffffce237812 */ /* 0x000fc600078ec0ff */
[----:B------:R-:W4:Y:S01]  /*b7490*/  LDL.LU R208, [R1+0x46a4] ;  /* 0x0046a40001d07983 */ /* 0x000f220000300800 */
[----:B0-----:R-:W-:-:S03]  /*b74a0*/  PRMT R28, R203, 0x4210, R32 ;  /* 0x00004210cb1c7816 */ /* 0x001fc60000000020 */
[----:B------:R-:W4:Y:S04]  /*b74b0*/  LDL.LU R207, [R1+0x46a0] ;  /* 0x0046a00001cf7983 */ /* 0x000f280000300800 */
[----:B------:R-:W4:Y:S04]  /*b74c0*/  LDL.LU R206, [R1+0x469c] ;  /* 0x00469c0001ce7983 */ /* 0x000f280000300800 */
[----:B------:R-:W4:Y:S04]  /*b74d0*/  LDL.LU R203, [R1+0x462c] ;  /* 0x00462c0001cb7983 */ /* 0x000f280000300800 */
[----:B-1----:R-:W-:Y:S04]  /*b74e0*/  STL.64 [R1+0x2f0], R8 ;  /* 0x0002f00801007387 */ /* 0x002fe80000100a00 */
[----:B------:R-:W-:Y:S01]  /*b74f0*/  STL.64 [R1+0x2f8], R10 ;  /* 0x0002f80a01007387 */ /* 0x000fe20000100a00 */
[----:B------:R-:W-:Y:S06]  /*b7500*/  BAR.SYNC.DEFER_BLOCKING 0x0 ;  /* 0x0000000000007b1d */ /* 0x000fec0000010000 */
[----:B------:R-:W0:Y:S04]  /*b7510*/  LDS.128 R8, [R6] ;  /* 0x0000000006087984 */ /* 0x000e280000000c00 */
[----:B0-----:R-:W-:Y:S04]  /*b7520*/  STL [R1+0x2e4], R9 ;  /* 0x0002e40901007387 */ /* 0x001fe80000100800 */
[----:B------:R-:W-:Y:S01]  /*b7530*/  STL.64 [R1+0x2e8], R10 ;  /* 0x0002e80a01007387 */ /* 0x000fe20000100a00 */
[----:B---3--:R-:W-:-:S03]  /*b7540*/  PRMT R27, R195, 0x5210, R35 ;  /* 0x00005210c31b7816 */ /* 0x008fc60000000023 */
[----:B------:R-:W3:Y:S01]  /*b7550*/  LDL.LU R195, [R1+0x240] ;  /* 0x0002400001c37983 */ /* 0x000ee20000300800 */
[----:B------:R-:W-:Y:S02]  /*b7560*/  PRMT R29, R37, 0x4210, R33 ;  /* 0x00004210251d7816 */ /* 0x000fe40000000021 */
[----:B------:R-:W-:Y:S02]  /*b7570*/  PRMT R30, R36, 0x4210, R34 ;  /* 0x00004210241e7816 */ /* 0x000fe40000000022 */
[----:B------:R-:W-:Y:S01]  /*b7580*/  PRMT R31, R214, 0x4210, R35 ;  /* 0x00004210d61f7816 */ /* 0x000fe20000000023 */
[----:B------:R-:W-:Y:S06]  /*b7590*/  BAR.SYNC.DEFER_BLOCKING 0x0 ;  /* 0x0000000000007b1d */ /* 0x000fec0000010000 */
[----:B------:R-:W-:Y:S01]  /*b75a0*/  STSM.16.M88.4 [R222], R28 ;  /* 0x0000001cde007844 */ /* 0x000fe20000000200 */
[----:B------:R-:W-:Y:S01]  /*b75b0*/  IMAD.MOV.U32 R238, RZ, RZ, R8 ;  /* 0x000000ffffee7224 */ /* 0x000fe200078e0008 */
[----:B------:R-:W-:Y:S01]  /*b75c0*/  BAR.SYNC.DEFER_BLOCKING 0x0 ;  /* 0x0000000000007b1d */ /* 0x000fe20000010000 */
[----:B------:R-:W-:-:S02]  /*b75d0*/  PRMT R25, R212, 0x5210, R33 ;  /* 0x00005210d4197816 */ /* 0x000fc40000000021 */
[----:B--2---:R-:W-:Y:S02]  /*b75e0*/  PRMT R24, R213, 0x5210, R32 ;  /* 0x00005210d5187816 */ /* 0x004fe40000000020 */
[----:B------:R-:W-:Y:S01]  /*b75f0*/  PRMT R26, R211, 0x5210, R34 ;  /* 0x00005210d31a7816 */ /* 0x000fe20000000022 */
[----:B------:R-:W0:Y:S02]  /*b7600*/  LDS.128 R8, [R6] ;  /* 0x0000000006087984 */ /* 0x000e240000000c00 */
[----:B------:R-:W-:Y:S01]  /*b7610*/  BAR.SYNC.DEFER_BLOCKING 0x0 ;  /* 0x0000000000007b1d */ /* 0x000fe20000010000 */
[----:B----4-:R-:W-:Y:S02]  /*b7620*/  LOP3.LUT R32, R210, 0xffff, RZ, 0xc0, !PT ;  /* 0x0000ffffd2207812 */ /* 0x010fe400078ec0ff */
[----:B------:R-:W-:-:S03]  /*b7630*/  LOP3.LUT R34, R202, 0xffff, RZ, 0xc0, !PT ;  /* 0x0000ffffca227812 */ /* 0x000fc600078ec0ff */
[----:B------:R-:W2:Y:S04]  /*b7640*/  LDL.LU R212, [R1+0x23c] ;  /* 0x00023c0001d47983 */ /* 0x000ea80000300800 */
[----:B------:R-:W4:Y:S04]  /*b7650*/  LDL.LU R211, [R1+0x238] ;  /* 0x0002380001d37983 */ /* 0x000f280000300800 */
[----:B------:R-:W4:Y:S04]  /*b7660*/  LDL.LU R210, [R1+0x234] ;  /* 0x0002340001d27983 */ /* 0x000f280000300800 */
[----:B------:R-:W4:Y:S04]  /*b7670*/  LDL.LU R202, [R1+0x4c74] ;  /* 0x004c740001ca7983 */ /* 0x000f280000300800 */
[----:B------:R-:W-:Y:S01]  /*b7680*/  STSM.16.M88.4 [R222], R24 ;  /* 0x00000018de007844 */ /* 0x000fe20000000200 */
[----:B------:R-:W-:-:S02]  /*b7690*/  LOP3.LUT R33, R209, 0xffff, RZ, 0xc0, !PT ;  /* 0x0000ffffd1217812 */ /* 0x000fc400078ec0ff */
[----:B------:R-:W-:Y:S01]  /*b76a0*/  LOP3.LUT R35, R199, 0xffff, RZ, 0xc0, !PT ;  /* 0x0000ffffc7237812 */ /* 0x000fe200078ec0ff */
[----:B------:R-:W4:Y:S04]  /*b76b0*/  LDL.LU R209, [R1+0x4c70] ;  /* 0x004c700001d17983 */ /* 0x000f280000300800 */
[----:B------:R-:W4:Y:S04]  /*b76c0*/  LDL.LU R199, [R1+0x4b38] ;  /* 0x004b380001c77983 */ /* 0x000f280000300800 */
[----:B0-----:R-:W-:Y:S01]  /*b76d0*/  STL [R1+0x2d0], R8 ;  /* 0x0002d00801007387 */ /* 0x001fe20000100800 */
[----:B------:R-:W-:-:S03]  /*b76e0*/  IMAD.MOV.U32 R239, RZ, RZ, R9 ;  /* 0x000000ffffef7224 */ /* 0x000fc600078e0009 */
[----:B------:R-:W-:Y:S01]  /*b76f0*/  STL.64 [R1+0x2d8], R10 ;  /* 0x0002d80a01007387 */ /* 0x000fe20000100a00 */
[----:B------:R-:W-:Y:S01]  /*b7700*/  BAR.SYNC.DEFER_BLOCKING 0x0 ;  /* 0x0000000000007b1d */ /* 0x000fe20000010000 */
[----:B------:R-:W-:Y:S02]  /*b7710*/  PRMT R28, R208, 0x4210, R32 ;  /* 0x00004210d01c7816 */ /* 0x000fe40000000020 */
[----:B------:R-:W-:-:S03]  /*b7720*/  PRMT R29, R207, 0x4210, R33 ;  /* 0x00004210cf1d7816 */ /* 0x000fc60000000021 */
[----:B------:R-:W4:Y:S04]  /*b7730*/  LDL.LU R39, [R1+0x4b34] ;  /* 0x004b340001277983 */ /* 0x000f280000300800 */
[----:B------:R-:W4:Y:S04]  /*b7740*/  LDL.LU R38, [R1+0x46b0] ;  /* 0x0046b00001267983 */ /* 0x000f280000300800 */
[----:B------:R-:W4:Y:S04]  /*b7750*/  LDL.LU R37, [R1+0x46ac] ;  /* 0x0046ac0001257983 */ /* 0x000f280000300800 */
[----:B------:R-:W4:Y:S04]  /*b7760*/  LDL.LU R208, [R1+0x46a8] ;  /* 0x0046a80001d07983 */ /* 0x000f280000300800 */
[----:B------:R-:W0:Y:S01]  /*b7770*/  LDS.128 R8, [R6] ;  /* 0x0000000006087984 */ /* 0x000e220000000c00 */
[----:B------:R-:W-:-:S03]  /*b7780*/  PRMT R30, R206, 0x4210, R34 ;  /* 0x00004210ce1e7816 */ /* 0x000fc60000000022 */
[----:B------:R-:W4:Y:S01]  /*b7790*/  LDL.LU R207, [R1+0x4630] ;  /* 0x0046300001cf7983 */ /* 0x000f220000300800 */
[----:B------:R-:W-:-:S03]  /*b77a0*/  PRMT R31, R203, 0x4210, R35 ;  /* 0x00004210cb1f7816 */ /* 0x000fc60000000023 */
[----:B------:R-:W-:Y:S01]  /*b77b0*/  STL.64 [R1+0x5238], R238 ;  /* 0x005238ee01007387 */ /* 0x000fe20000100a00 */
[----:B------:R-:W-:Y:S06]  /*b77c0*/  BAR.SYNC.DEFER_BLOCKING 0x0 ;  /* 0x0000000000007b1d */ /* 0x000fec0000010000 */
[----:B0-----:R-:W-:Y:S04]  /*b77d0*/  STL.64 [R1+0x2c0], R8 ;  /* 0x0002c00801007387 */ /* 0x001fe80000100a00 */
[----:B------:R-:W-:Y:S04]  /*b77e0*/  STL [R1+0x2c8], R10 ;  /* 0x0002c80a01007387 */ /* 0x000fe80000100800 */
[----:B------:R-:W4:Y:S04]  /*b77f0*/  LDL.LU R206, [R1+0x24c] ;  /* 0x00024c0001ce7983 */ /* 0x000f280000300800 */
[----:B------:R-:W4:Y:S01]  /*b7800*/  LDL.LU R203, [R1+0x248] ;  /* 0x0002480001cb7983 */ /* 0x000f220000300800 */
[----:B---3--:R-:W-:-:S03]  /*b7810*/  PRMT R24, R195, 0x5210, R32 ;  /* 0x00005210c3187816 */ /* 0x008fc60000000020 */
[----:B------:R-:W3:Y:S04]  /*b7820*/  LDL.LU R195, [R1+0x244] ;  /* 0x0002440001c37983 */ /* 0x000ee80000300800 */
[----:B------:R-:W-:Y:S01]  /*b7830*/  STSM.16.M88.4 [R222], R28 ;  /* 0x0000001cde007844 */ /* 0x000fe20000000200 */
[----:B------:R-:W-:Y:S01]  /*b7840*/  IMAD.MOV.U32 R240, RZ, RZ, R11 ;  /* 0x000000fffff07224 */ /* 0x000fe200078e000b */
[----:B------:R-:W-:Y:S06]  /*b7850*/  BAR.SYNC.DEFER_BLOCKING 0x0 ;  /* 0x0000000000007b1d */ /* 0x000fec0000010000 */
[----:B------:R-:W0:Y:S01]  /*b7860*/  LDS.128 R8, [R6] ;  /* 0x0000000006087984 */ /* 0x000e220000000c00 */
[----:B--2---:R-:W-:-:S02]  /*b7870*/  PRMT R25, R212, 0x5210, R33 ;  /* 0x00005210d4197816 */ /* 0x004fc40000000021 */
[----:B----4-:R-:W-:Y:S02]  /*b7880*/  PRMT R26, R211, 0x5210, R34 ;  /* 0x00005210d31a7816 */ /* 0x010fe40000000022 */
[----:B------:R-:W-:Y:S01]  /*b7890*/  PRMT R27, R210, 0x5210, R35 ;  /* 0x00005210d21b7816 */ /* 0x000fe20000000023 */
[----:B------:R-:W-:Y:S01]  /*b78a0*/  BAR.SYNC.DEFER_BLOCKING 0x0 ;  /* 0x0000000000007b1d */ /* 0x000fe20000010000 */
[----:B------:R-:W-:-:S05]  /*b78b0*/  LOP3.LUT R32, R202, 0xffff, RZ, 0xc0, !PT ;  /* 0x0000ffffca207812 */ /* 0x000fca00078ec0ff */
[----:B------:R-:W2:Y:S04]  /*b78c0*/  LDL.LU R202, [R1+0x204] ;  /* 0x0002040001ca7983 */ /* 0x000ea80000300800 */
[----:B------:R-:W4:Y:S04]  /*b78d0*/  LDL.LU R36, [R1+0x4c8c] ;  /* 0x004c8c0001247983 */ /* 0x000f280000300800 */
[----:B------:R-:W4:Y:S01]  /*b78e0*/  LDL.LU R214, [R1+0x4c88] ;  /* 0x004c880001d67983 */ /* 0x000f220000300800 */
[----:B------:R-:W-:-:S03]  /*b78f0*/  LOP3.LUT R33, R209, 0xffff, RZ, 0xc0, !PT ;  /* 0x0000ffffd1217812 */ /* 0x000fc600078ec0ff */
[----:B------:R-:W4:Y:S04]  /*b7900*/  LDL.LU R213, [R1+0x4b48] ;  /* 0x004b480001d57983 */ /* 0x000f280000300800 */
[----:B------:R1:W-:Y:S01]  /*b7910*/  STSM.16.M88.4 [R222], R24 ;  /* 0x00000018de007844 */ /* 0x0003e20000000200 */
[----:B------:R-:W-:-:S03]  /*b7920*/  LOP3.LUT R34, R199, 0xffff, RZ, 0xc0, !PT ;  /* 0x0000ffffc7227812 */ /* 0x000fc600078ec0ff */
[----:B------:R-:W4:Y:S04]  /*b7930*/  LDL.LU R212, [R1+0x4b44] ;  /* 0x004b440001d47983 */ /* 0x000f280000300800 */
[----:B------:R-:W4:Y:S04]  /*b7940*/  LDL.LU R211, [R1+0x46c0] ;  /* 0x0046c00001d37983 */ /* 0x000f280000300800 */
[----:B------:R-:W4:Y:S04]  /*b7950*/  LDL.LU R210, [R1+0x46bc] ;  /* 0x0046bc0001d27983 */ /* 0x000f280000300800 */
[----:B------:R-:W4:Y:S04]  /*b7960*/  LDL.LU R209, [R1+0x46b8] ;  /* 0x0046b80001d17983 */ /* 0x000f280000300800 */
[----:B------:R-:W4:Y:S04]  /*b7970*/  LDL.LU R199, [R1+0x46b4] ;  /* 0x0046b40001c77983 */ /* 0x000f280000300800 */
[----:B0-----:R-:W-:Y:S04]  /*b7980*/  STL.64 [R1+0x2b0], R8 ;  /* 0x0002b00801007387 */ /* 0x001fe80000100a00 */
[----:B------:R-:W-:Y:S01]  /*b7990*/  STL.64 [R1+0x2b8], R10 ;  /* 0x0002b80a01007387 */ /* 0x000fe20000100a00 */
[----:B------:R-:W-:Y:S06]  /*b79a0*/  BAR.SYNC.DEFER_BLOCKING 0x0 ;  /* 0x0000000000007b1d */ /* 0x000fec0000010000 */
[----:B------:R-:W0:Y:S01]  /*b79b0*/  LDS.128 R8, [R6] ;  /* 0x0000000006087984 */ /* 0x000e220000000c00 */
[----:B------:R-:W-:-:S02]  /*b79c0*/  LOP3.LUT R35, R39, 0xffff, RZ, 0xc0, !PT ;  /* 0x0000ffff27237812 */ /* 0x000fc400078ec0ff */
[----:B------:R-:W-:Y:S02]  /*b79d0*/  PRMT R30, R208, 0x4210, R34 ;  /* 0x00004210d01e7816 */ /* 0x000fe40000000022 */
[----:B------:R-:W-:Y:S02]  /*b79e0*/  PRMT R31, R207, 0x4210, R35 ;  /* 0x00004210cf1f7816 */ /* 0x000fe40000000023 */
[----:B-1----:R-:W-:Y:S01]  /*b79f0*/  PRMT R24, R206, 0x5210, R32 ;  /* 0x00005210ce187816 */ /* 0x002fe20000000020 */
[----:B0-----:R-:W-:Y:S04]  /*b7a00*/  STL.64 [R1+0x2a0], R8 ;  /* 0x0002a00801007387 */ /* 0x001fe80000100a00 */
[----:B------:R-:W-:Y:S04]  /*b7a10*/  STL.64 [R1+0x2a8], R10 ;  /* 0x0002a80a01007387 */ /* 0x000fe80000100a00 */
[----:B------:R-:W4:Y:S04]  /*b7a20*/  LDL.LU R208, [R1+0x254] ;  /* 0x0002540001d07983 */ /* 0x000f280000300800 */
[----:B------:R-:W4:Y:S04]  /*b7a30*/  LDL.LU R207, [R1+0x250] ;  /* 0x0002500001cf7983 */ /* 0x000f280000300800 */
[----:B------:R-:W4:Y:S01]  /*b7a40*/  LDL.LU R206, [R1+0x258] ;  /* 0x0002580001ce7983 */ /* 0x000f220000300800 */
[----:B------:R-:W-:Y:S01]  /*b7a50*/  BAR.SYNC.DEFER_BLOCKING 0x0 ;  /* 0x0000000000007b1d */ /* 0x000fe20000010000 */
[----:B---3--:R-:W-:-:S05]  /*b7a60*/  PRMT R26, R195, 0x5210, R34 ;  /* 0x00005210c31a7816 */ /* 0x008fca0000000022 */
[----:B------:R-:W3:Y:S01]  /*b7a70*/  LDL.LU R195, [R1+0x214] ;  /* 0x0002140001c37983 */ /* 0x000ee20000300800 */
[----:B------:R-:W-:Y:S02]  /*b7a80*/  PRMT R28, R38, 0x4210, R32 ;  /* 0x00004210261c7816 */ /* 0x000fe40000000020 */
[----:B------:R-:W-:-:S05]  /*b7a90*/  PRMT R29, R37, 0x4210, R33 ;  /* 0x00004210251d7816 */ /* 0x000fca0000000021 */
[----:B------:R-:W-:Y:S01]  /*b7aa0*/  STSM.16.M88.4 [R222], R28 ;  /* 0x0000001cde007844 */ /* 0x000fe20000000200 */
[----:B------:R-:W-:Y:S01]  /*b7ab0*/  BAR.SYNC.DEFER_BLOCKING 0x0 ;  /* 0x0000000000007b1d */ /* 0x000fe20000010000 */
[----:B------:R-:W-:-:S05]  /*b7ac0*/  PRMT R25, R203, 0x5210, R33 ;  /* 0x00005210cb197816 */ /* 0x000fca0000000021 */
[----:B------:R-:W3:Y:S04]  /*b7ad0*/  LDL.LU R203, [R1+0x4ca8] ;  /* 0x004ca80001cb7983 */ /* 0x000ee80000300800 */
[----:B------:R-:W0:Y:S01]  /*b7ae0*/  LDS.128 R8, [R6] ;  /* 0x0000000006087984 */ /* 0x000e220000000c00 */
[----:B--2---:R-:W-:Y:S01]  /*b7af0*/  PRMT R27, R202, 0x5210, R35 ;  /* 0x00005210ca1b7816 */ /* 0x004fe20000000023 */
[----:B------:R-:W-:Y:S06]  /*b7b00*/  BAR.SYNC.DEFER_BLOCKING 0x0 ;  /* 0x0000000000007b1d */ /* 0x000fec0000010000 */
[----:B------:R-:W2:Y:S04]  /*b7b10*/  LDL.LU R202, [R1+0x4ca4] ;  /* 0x004ca40001ca7983 */ /* 0x000ea80000300800 */
[----:B------:R-:W-:Y:S01]  /*b7b20*/  STSM.16.M88.4 [R222], R24 ;  /* 0x00000018de007844 */ /* 0x000fe20000000200 */
[----:B0-----:R-:W-:-:S03]  /*b7b30*/  IMAD.MOV.U32 R241, RZ, RZ, R8 ;  /* 0x000000fffff17224 */ /* 0x001fc600078e0008 */
[----:B------:R-:W-:Y:S04]  /*b7b40*/  STL [R1+0x294], R9 ;  /* 0x0002940901007387 */ /* 0x000fe80000100800 */
[----:B------:R-:W-:Y:S01]  /*b7b50*/  STL.64 [R1+0x298], R10 ;  /* 0x0002980a01007387 */ /* 0x000fe20000100a00 */
[----:B------:R-:W-:Y:S01]  /*b7b60*/  BAR.SYNC.DEFER_BLOCKING 0x0 ;  /* 0x0000000000007b1d */ /* 0x000fe20000010000 */
[----:B----4-:R-:W-:Y:S02]  /*b7b70*/  LOP3.LUT R35, R212, 0xffff, RZ, 0xc0, !PT ;  /* 0x0000ffffd4237812 */ /* 0x010fe400078ec0ff */
[----:B------:R-:W-:-:S03]  /*b7b80*/  LOP3.LUT R32, R36, 0xffff, RZ, 0xc0, !PT ;  /* 0x0000ffff24207812 */ /* 0x000fc600078ec0ff */
[----:B------:R-:W4:Y:S04]  /*b7b90*/  LDL.LU R40, [R1+0x4b5c] ;  /* 0x004b5c0001287983 */ /* 0x000f280000300800 */
[----:B------:R-:W0:Y:S01]  /*b7ba0*/  LDS.128 R8, [R6] ;  /* 0x0000000006087984 */ /* 0x000e220000000c00 */
[----:B------:R-:W-:-:S03]  /*b7bb0*/  PRMT R31, R199, 0x4210, R35 ;  /* 0x00004210c71f7816 */ /* 0x000fc60000000023 */
[----:B------:R-:W4:Y:S04]  /*b7bc0*/  LDL.LU R39, [R1+0x4b58] ;  /* 0x004b580001277983 */ /* 0x000f280000300800 */
[----:B------:R-:W4:Y:S04]  /*b7bd0*/  LDL.LU R38, [R1+0x46d0] ;  /* 0x0046d00001267983 */ /* 0x000f280000300800 */
[----:B------:R-:W4:Y:S04]  /*b7be0*/  LDL.LU R37, [R1+0x46c8] ;  /* 0x0046c80001257983 */ /* 0x000f280000300800 */
[----:B------:R-:W4:Y:S04]  /*b7bf0*/  LDL.LU R36, [R1+0x46cc] ;  /* 0x0046cc0001247983 */ /* 0x000f280000300800 */
[----:B------:R-:W4:Y:S04]  /*b7c00*/  LDL.LU R199, [R1+0x46c4] ;  /* 0x0046c40001c77983 */ /* 0x000f280000300800 */
[----:B------:R-:W-:Y:S04]  /*b7c10*/  STL.64 [R1+0x5228], R240 ;  /* 0x005228f001007387 */ /* 0x000fe80000100a00 */
[----:B0-----:R-:W-:Y:S04]  /*b7c20*/  STL.64 [R1+0x280], R8 ;  /* 0x0002800801007387 */ /* 0x001fe80000100a00 */
[----:B------:R-:W-:Y:S01]  /*b7c30*/  STL.64 [R1+0x288], R10 ;  /* 0x0002880a01007387 */ /* 0x000fe20000100a00 */
[----:B------:R-:W-:Y:S01]  /*b7c40*/  BAR.SYNC.DEFER_BLOCKING 0x0 ;  /* 0x0000000000007b1d */ /* 0x000fe20000010000 */
[----:B---3--:R-:W-:-:S05]  /*b7c50*/  PRMT R27, R195, 0x5210, R35 ;  /* 0x00005210c31b7816 */ /* 0x008fca0000000023 */
[----:B------:R-:W3:Y:S01]  /*b7c60*/  LDL.LU R195, [R1+0x33c] ;  /* 0x00033c0001c37983 */ /* 0x000ee20000300800 */
[----:B------:R-:W-:Y:S02]  /*b7c70*/  LOP3.LUT R33, R214, 0xffff, RZ, 0xc0, !PT ;  /* 0x0000ffffd6217812 */ /* 0x000fe400078ec0ff */
[----:B------:R-:W-:Y:S01]  /*b7c80*/  LOP3.LUT R34, R213, 0xffff, RZ, 0xc0, !PT ;  /* 0x0000ffffd5227812 */ /* 0x000fe200078ec0ff */
[----:B------:R-:W3:Y:S01]  /*b7c90*/  LDL.LU R214, [R1+0x25c] ;  /* 0x00025c0001d67983 */ /* 0x000ee20000300800 */
[----:B------:R-:W-:Y:S02]  /*b7ca0*/  PRMT R28, R211, 0x4210, R32 ;  /* 0x00004210d31c7816 */ /* 0x000fe40000000020 */
[----:B------:R-:W-:Y:S01]  /*b7cb0*/  PRMT R29, R210, 0x4210, R33 ;  /* 0x00004210d21d7816 */ /* 0x000fe20000000021 */
[----:B------:R-:W3:Y:S01]  /*b7cc0*/  LDL.LU R213, [R1+0x340] ;  /* 0x0003400001d57983 */ /* 0x000ee20000300800 */
[----:B------:R-:W-:-:S03]  /*b7cd0*/  PRMT R30, R209, 0x4210, R34 ;  /* 0x00004210d11e7816 */ /* 0x000fc60000000022 */
[----:B------:R-:W3:Y:S04]  /*b7ce0*/  LDL.LU R212, [R1+0x224] ;  /* 0x0002240001d47983 */ /* 0x000ee80000300800 */
[----:B------:R-:W-:Y:S01]  /*b7cf0*/  STSM.16.M88.4 [R222], R28 ;  /* 0x0000001cde007844 */ /* 0x000fe20000000200 */
[----:B------:R-:W-:Y:S01]  /*b7d00*/  BAR.SYNC.DEFER_BLOCKING 0x0 ;  /* 0x0000000000007b1d */ /* 0x000fe20000010000 */
[----:B------:R-:W-:Y:S02]  /*b7d10*/  PRMT R24, R208, 0x5210, R32 ;  /* 0x00005210d0187816 */ /* 0x000fe40000000020 */
[----:B------:R-:W-:Y:S02]  /*b7d20*/  PRMT R25, R207, 0x5210, R33 ;  /* 0x00005210cf197816 */ /* 0x000fe40000000021 */
[----:B------:R-:W-:Y:S01]  /*b7d30*/  PRMT R26, R206, 0x5210, R34 ;  /* 0x00005210ce1a7816 */ /* 0x000fe20000000022 */
[----:B------:R-:W3:Y:S04]  /*b7d40*/  LDL.LU R211, [R1+0x4cc4] ;  /* 0x004cc40001d37983 */ /* 0x000ee80000300800 */
[----:B------:R-:W3:Y:S04]  /*b7d50*/  LDL.LU R210, [R1+0x4cc0] ;  /* 0x004cc00001d27983 */ /* 0x000ee80000300800 */
[----:B------:R-:W0:Y:S01]  /*b7d60*/  LDS.128 R8, [R6] ;  /* 0x0000000006087984 */ /* 0x000e220000000c00 */
[----:B------:R-:W-:Y:S01]  /*b7d70*/  BAR.SYNC.DEFER_BLOCKING 0x0 ;  /* 0x0000000000007b1d */ /* 0x000fe20000010000 */
[----:B------:R-:W-:-:S05]  /*b7d80*/  LOP3.LUT R32, R203, 0xffff, RZ, 0xc0, !PT ;  /* 0x0000ffffcb207812 */ /* 0x000fca00078ec0ff */
[----:B------:R-:W3:Y:S04]  /*b7d90*/  LDL.LU R209, [R1+0x4b64] ;  /* 0x004b640001d17983 */ /* 0x000ee80000300800 */
[----:B------:R-:W3:Y:S04]  /*b7da0*/  LDL.LU R208, [R1+0x4b60] ;  /* 0x004b600001d07983 */ /* 0x000ee80000300800 */
[----:B------:R-:W3:Y:S04]  /*b7db0*/  LDL.LU R207, [R1+0x46dc] ;  /* 0x0046dc0001cf7983 */ /* 0x000ee80000300800 */
[----:B------:R-:W3:Y:S04]  /*b7dc0*/  LDL.LU R206, [R1+0x46d4] ;  /* 0x0046d40001ce7983 */ /* 0x000ee80000300800 */
[----:B------:R-:W-:Y:S04]  /*b7dd0*/  STSM.16.M88.4 [R222], R24 ;  /* 0x00000018de007844 */ /* 0x000fe80000000200 */
[----:B------:R-:W3:Y:S01]  /*b7de0*/  LDL.LU R203, [R1+0x46d8] ;  /* 0x0046d80001cb7983 */ /* 0x000ee20000300800 */
[----:B0-----:R-:W-:Y:S01]  /*b7df0*/  IMAD.MOV.U32 R242, RZ, RZ, R9 ;  /* 0x000000fffff27224 */ /* 0x001fe200078e0009 */
[----:B--2---:R-:W-:-:S02]  /*b7e00*/  LOP3.LUT R33, R202, 0xffff, RZ, 0xc0, !PT ;  /* 0x0000ffffca217812 */ /* 0x004fc400078ec0ff */
[----:B------:R-:W2:Y:S04]  /*b7e10*/  LDL.LU R202, [R1+0x4638] ;  /* 0x0046380001ca7983 */ /* 0x000ea80000300800 */
[----:B------:R-:W-:Y:S04]  /*b7e20*/  STL [R1+0x270], R8 ;  /* 0x0002700801007387 */ /* 0x000fe80000100800 */
[----:B------:R-:W-:Y:S01]  /*b7e30*/  STL.64 [R1+0x278], R10 ;  /* 0x0002780a01007387 */ /* 0x000fe20000100a00 */
[----:B------:R-:W-:Y:S06]  /*b7e40*/  BAR.SYNC.DEFER_BLOCKING 0x0 ;  /* 0x0000000000007b1d */ /* 0x000fec0000010000 */
[----:B------:R-:W0:Y:S01]  /*b7e50*/  LDS.128 R8, [R6] ;  /* 0x0000000006087984 */ /* 0x000e220000000c00 */
[----:B----4-:R-:W-:-:S04]  /*b7e60*/  LOP3.LUT R35, R39, 0xffff, RZ, 0xc0, !PT ;  /* 0x0000ffff27237812 */ /* 0x010fc800078ec0ff */
[----:B------:R-:W-:Y:S01]  /*b7e70*/  PRMT R31, R199, 0x4210, R35 ;  /* 0x00004210c71f7816 */ /* 0x000fe20000000023 */
[----:B0-----:R-:W-:Y:S01]  /*b7e80*/  IMAD.MOV.U32 R243, RZ, RZ, R11 ;  /* 0x000000fffff37224 */ /* 0x001fe200078e000b */
[----:B------:R-:W-:Y:S04]  /*b7e90*/  STL.64 [R1+0x260], R8 ;  /* 0x0002600801007387 */ /* 0x000fe80000100a00 */
[----:B------:R-:W-:Y:S04]  /*b7ea0*/  STL [R1+0x268], R10 ;  /* 0x0002680a01007387 */ /* 0x000fe80000100800 */
[----:B------:R-:W-:Y:S04]  /*b7eb0*/  STL.64 [R1+0x5218], R242 ;  /* 0x005218f201007387 */ /* 0x000fe80000100a00 */
[----:B------:R-:W4:Y:S01]  /*b7ec0*/  LDL.LU R199, [R1+0xc80] ;  /* 0x000c800001c77983 */ /* 0x000f220000300800 */
[----:B------:R-:W-:Y:S01]  /*b7ed0*/  BAR.SYNC.DEFER_BLOCKING 0x0 ;  /* 0x0000000000007b1d */ /* 0x000fe20000010000 */
[----:B---3--:R-:W-:-:S05]  /*b7ee0*/  PRMT R24, R195, 0x5210, R32 ;  /* 0x00005210c3187816 */ /* 0x008fca0000000020 */
[----:B------:R-:W3:Y:S01]  /*b7ef0*/  LDL.LU R195, [R1+0x34c] ;  /* 0x00034c0001c37983 */ /* 0x000ee20000300800 */
[----:B------:R-:W-:Y:S02]  /*b7f00*/  LOP3.LUT R34, R40, 0xffff, RZ, 0xc0, !PT ;  /* 0x0000ffff28227812 */ /* 0x000fe400078ec0ff */
[----:B------:R-:W-:Y:S01]  /*b7f10*/  PRMT R28, R38, 0x4210, R32 ;  /* 0x00004210261c7816 */ /* 0x000fe20000000020 */
[----:B------:R-:W3:Y:S01]  /*b7f20*/  LDL.LU R44, [R1+0xc84] ;  /* 0x000c8400012c7983 */ /* 0x000ee20000300800 */
[--C-:B------:R-:W-:Y:S02]  /*b7f30*/  PRMT R29, R37, 0x4210, R33.reuse ;  /* 0x00004210251d7816 */ /* 0x100fe40000000021 */
[----:B------:R-:W-:Y:S01]  /*b7f40*/  PRMT R30, R36, 0x4210, R34 ;  /* 0x00004210241e7816 */ /* 0x000fe20000000022 */
[----:B------:R-:W3:Y:S04]  /*b7f50*/  LDL.LU R43, [R1+0x404] ;  /* 0x00040400012b7983 */ /* 0x000ee80000300800 */
[----:B------:R-:W-:Y:S01]  /*b7f60*/  STSM.16.M88.4 [R222], R28 ;  /* 0x0000001cde007844 */ /* 0x000fe20000000200 */
[----:B------:R-:W-:Y:S01]  /*b7f70*/  BAR.SYNC.DEFER_BLOCKING 0x0 ;  /* 0x0000000000007b1d */ /* 0x000fe20000010000 */
[----:B------:R-:W-:-:S02]  /*b7f80*/  PRMT R25, R214, 0x5210, R33 ;  /* 0x00005210d6197816 */ /* 0x000fc40000000021 */
[----:B------:R-:W-:Y:S02]  /*b7f90*/  PRMT R26, R213, 0x5210, R34 ;  /* 0x00005210d51a7816 */ /* 0x000fe40000000022 */
[----:B------:R-:W-:Y:S01]  /*b7fa0*/  PRMT R27, R212, 0x5210, R35 ;  /* 0x00005210d41b7816 */ /* 0x000fe20000000023 */
[----:B------:R-:W3:Y:S04]  /*b7fb0*/  LDL.LU R42, [R1+0x4cd8] ;  /* 0x004cd800012a7983 */ /* 0x000ee80000300800 */
[----:B------:R-:W3:Y:S04]  /*b7fc0*/  LDL.LU R41, [R1+0x4cd4] ;  /* 0x004cd40001297983 */ /* 0x000ee80000300800 */
[----:B------:R-:W3:Y:S04]  /*b7fd0*/  LDL.LU R40, [R1+0x4b78] ;  /* 0x004b780001287983 */ /* 0x000ee80000300800 */
[----:B------:R-:W3:Y:S04]  /*b7fe0*/  LDL.LU R39, [R1+0x4b74] ;  /* 0x004b740001277983 */ /* 0x000ee80000300800 */
[----:B------:R-:W0:Y:S01]  /*b7ff0*/  LDS.128 R8, [R6] ;  /* 0x0000000006087984 */ /* 0x000e220000000c00 */
[----:B------:R-:W-:Y:S06]  /*b8000*/  BAR.SYNC.DEFER_BLOCKING 0x0 ;  /* 0x0000000000007b1d */ /* 0x000fec0000010000 */
[----:B------:R-:W3:Y:S04]  /*b8010*/  LDL.LU R38, [R1+0x46e8] ;  /* 0x0046e80001267983 */ /* 0x000ee80000300800 */
[----:B------:R-:W3:Y:S04]  /*b8020*/  LDL.LU R37, [R1+0x46e4] ;  /* 0x0046e40001257983 */ /* 0x000ee80000300800 */
[----:B------:R-:W3:Y:S04]  /*b8030*/  LDL.LU R36, [R1+0x46e0] ;  /* 0x0046e00001247983 */ /* 0x000ee80000300800 */
[----:B------:R-:W3:Y:S04]  /*b8040*/  LDL.LU R214, [R1+0x4640] ;  /* 0x0046400001d67983 */ /* 0x000ee80000300800 */
[----:B------:R-:W-:Y:S04]  /*b8050*/  STSM.16.M88.4 [R222], R24 ;  /* 0x00000018de007844 */ /* 0x000fe80000000200 */
[----:B0-----:R-:W-:Y:S04]  /*b8060*/  STL.64 [R1+0x250], R8 ;  /* 0x0002500801007387 */ /* 0x001fe80000100a00 */
[----:B------:R-:W-:Y:S01]  /*b8070*/  STL.64 [R1+0x258], R10 ;  /* 0x0002580a01007387 */ /* 0x000fe20000100a00 */
[----:B------:R-:W-:Y:S06]  /*b8080*/  BAR.SYNC.DEFER_BLOCKING 0x0 ;  /* 0x0000000000007b1d */ /* 0x000fec0000010000 */
[----:B------:R-:W0:Y:S01]  /*b8090*/  LDS.128 R8, [R6] ;  /* 0x0000000006087984 */ /* 0x000e220000000c00 */
[----:B------:R-:W-:-:S02]  /*b80a0*/  LOP3.LUT R32, R211, 0xffff, RZ, 0xc0, !PT ;  /* 0x0000ffffd3207812 */ /* 0x000fc400078ec0ff */
[----:B------:R-:W-:Y:S02]  /*b80b0*/  LOP3.LUT R33, R210, 0xffff, RZ, 0xc0, !PT ;  /* 0x0000ffffd2217812 */ /* 0x000fe400078ec0ff */
[----:B------:R-:W-:Y:S02]  /*b80c0*/  LOP3.LUT R34, R209, 0xffff, RZ, 0xc0, !PT ;  /* 0x0000ffffd1227812 */ /* 0x000fe400078ec0ff */
[----:B------:R-:W-:Y:S02]  /*b80d0*/  LOP3.LUT R35, R208, 0xffff, RZ, 0xc0, !PT ;  /* 0x0000ffffd0237812 */ /* 0x000fe400078ec0ff */
[----:B------:R-:W-:Y:S02]  /*b80e0*/  PRMT R28, R207, 0x4210, R32 ;  /* 0x00004210cf1c7816 */ /* 0x000fe40000000020 */
[----:B------:R-:W-:Y:S02]  /*b80f0*/  PRMT R29, R206, 0x4210, R33 ;  /* 0x00004210ce1d7816 */ /* 0x000fe40000000021 */
[----:B------:R-:W-:-:S02]  /*b8100*/  PRMT R30, R203, 0x4210, R34 ;  /* 0x00004210cb1e7816 */ /* 0x000fc40000000022 */
[----:B--2---:R-:W-:Y:S01]  /*b8110*/  PRMT R31, R202, 0x4210, R35 ;  /* 0x00004210ca1f7816 */ /* 0x004fe20000000023 */
[----:B------:R-:W-:Y:S06]  /*b8120*/  BAR.SYNC.DEFER_BLOCKING 0x0 ;  /* 0x0000000000007b1d */ /* 0x000fec0000010000 */
[----:B0-----:R-:W-:Y:S04]  /*b8130*/  STL.64 [R1+0x240], R8 ;  /* 0x0002400801007387 */ /* 0x001fe80000100a00 */
[----:B------:R-:W-:Y:S04]  /*b8140*/  STL.64 [R1+0x248], R10 ;  /* 0x0002480a01007387 */ /* 0x000fe80000100a00 */
[----:B------:R-:W2:Y:S04]  /*b8150*/  LDL.LU R213, [R1+0xc94] ;  /* 0x000c940001d57983 */ /* 0x000ea80000300800 */
[----:B------:R-:W2:Y:S04]  /*b8160*/  LDL.LU R212, [R1+0xc90] ;  /* 0x000c900001d47983 */ /* 0x000ea80000300800 */
[----:B------:R-:W2:Y:S04]  /*b8170*/  LDL.LU R211, [R1+0xc8c] ;  /* 0x000c8c0001d37983 */ /* 0x000ea80000300800 */
[----:B------:R-:W2:Y:S04]  /*b8180*/  LDL.LU R210, [R1+0x330] ;  /* 0x0003300001d27983 */ /* 0x000ea80000300800 */
[----:B------:R-:W2:Y:S04]  /*b8190*/  LDL.LU R209, [R1+0x4cec] ;  /* 0x004cec0001d17983 */ /* 0x000ea80000300800 */
[----:B------:R-:W2:Y:S01]  /*b81a0*/  LDL.LU R208, [R1+0x4ce8] ;  /* 0x004ce80001d07983 */ /* 0x000ea20000300800 */
[----:B----4-:R-:W-:-:S03]  /*b81b0*/  PRMT R24, R199, 0x5210, R32 ;  /* 0x00005210c7187816 */ /* 0x010fc60000000020 */
[----:B------:R-:W4:Y:S04]  /*b81c0*/  LDL.LU R207, [R1+0x4b80] ;  /* 0x004b800001cf7983 */ /* 0x000f280000300800 */
[----:B------:R-:W4:Y:S04]  /*b81d0*/  LDL.LU R206, [R1+0x4b7c] ;  /* 0x004b7c0001ce7983 */ /* 0x000f280000300800 */
[----:B------:R-:W4:Y:S04]  /*b81e0*/  LDL.LU R203, [R1+0x46f8] ;  /* 0x0046f80001cb7983 */ /* 0x000f280000300800 */
[----:B------:R-:W4:Y:S04]  /*b81f0*/  LDL.LU R202, [R1+0x46f0] ;  /* 0x0046f00001ca7983 */ /* 0x000f280000300800 */
[----:B------:R-:W4:Y:S01]  /*b8200*/  LDL.LU R199, [R1+0x46f4] ;  /* 0x0046f40001c77983 */ /* 0x000f220000300800 */
[----:B---3--:R-:W-:-:S03]  /*b8210*/  PRMT R25, R195, 0x5210, R33 ;  /* 0x00005210c3197816 */ /* 0x008fc60000000021 */
[----:B------:R-:W3:Y:S04]  /*b8220*/  LDL.LU R195, [R1+0x46ec] ;  /* 0x0046ec0001c37983 */ /* 0x000ee80000300800 */
[----:B------:R-:W-:Y:S01]  /*b8230*/  STSM.16.M88.4 [R222], R28 ;  /* 0x0000001cde007844 */ /* 0x000fe20000000200 */
[----:B------:R-:W-:Y:S01]  /*b8240*/  BAR.SYNC.DEFER_BLOCKING 0x0 ;  /* 0x0000000000007b1d */ /* 0x000fe20000010000 */
[----:B------:R-:W-:Y:S02]  /*b8250*/  PRMT R26, R44, 0x5210, R34 ;  /* 0x000052102c1a7816 */ /* 0x000fe40000000022 */
[----:B------:R-:W-:-:S03]  /*b8260*/  PRMT R27, R43, 0x5210, R35 ;  /* 0x000052102b1b7816 */ /* 0x000fc60000000023 */
[----:B------:R-:W0:Y:S02]  /*b8270*/  LDS.128 R8, [R6] ;  /* 0x0000000006087984 */ /* 0x000e240000000c00 */
[----:B------:R-:W-:Y:S06]  /*b8280*/  BAR.SYNC.DEFER_BLOCKING 0x0 ;  /* 0x0000000000007b1d */ /* 0x000fec0000010000 */
[----:B------:R-:W-:Y:S04]  /*b8290*/  STSM.16.M88.4 [R222], R24 ;  /* 0x00000018de007844 */ /* 0x000fe80000000200 */
[----:B0-----:R-:W-:Y:S01]  /*b82a0*/  STL [R1+0x234], R9 ;  /* 0x0002340901007387 */ /* 0x001fe20000100800 */
[----:B------:R-:W-:-:S03]  /*b82b0*/  IMAD.MOV.U32 R244, RZ, RZ, R8 ;  /* 0x000000fffff47224 */ /* 0x000fc600078e0008 */
[----:B------:R-:W-:Y:S01]  /*b82c0*/  STL.64 [R1+0x238], R10 ;  /* 0x0002380a01007387 */ /* 0x000fe20000100a00 */
[----:B------:R-:W-:Y:S06]  /*b82d0*/  BAR.SYNC.DEFER_BLOCKING 0x0 ;  /* 0x0000000000007b1d */ /* 0x000fec0000010000 */
[----:B------:R-:W0:Y:S01]  /*b82e0*/  LDS.128 R8, [R6] ;  /* 0x0000000006087984 */ /* 0x000e220000000c00 */
[----:B------:R-:W-:Y:S02]  /*b82f0*/  LOP3.LUT R32, R42, 0xffff, RZ, 0xc0, !PT ;  /* 0x0000ffff2a207812 */ /* 0x000fe400078ec0ff */
[----:B------:R-:W-:-:S02]  /*b8300*/  LOP3.LUT R33, R41, 0xffff, RZ, 0xc0, !PT ;  /* 0x0000ffff29217812 */ /* 0x000fc400078ec0ff */
[----:B------:R-:W-:Y:S02]  /*b8310*/  LOP3.LUT R34, R40, 0xffff, RZ, 0xc0, !PT ;  /* 0x0000ffff28227812 */ /* 0x000fe400078ec0ff */
[----:B------:R-:W-:Y:S02]  /*b8320*/  LOP3.LUT R35, R39, 0xffff, RZ, 0xc0, !PT ;  /* 0x0000ffff27237812 */ /* 0x000fe400078ec0ff */
[----:B------:R-:W-:Y:S02]  /*b8330*/  PRMT R28, R38, 0x4210, R32 ;  /* 0x00004210261c7816 */ /* 0x000fe40000000020 */
[----:B------:R-:W-:Y:S02]  /*b8340*/  PRMT R29, R37, 0x4210, R33 ;  /* 0x00004210251d7816 */ /* 0x000fe40000000021 */
[----:B------:R-:W-:Y:S01]  /*b8350*/  PRMT R30, R36, 0x4210, R34 ;  /* 0x00004210241e7816 */ /* 0x000fe20000000022 */
[----:B------:R-:W-:Y:S01]  /*b8360*/  BAR.SYNC.DEFER_BLOCKING 0x0 ;  /* 0x0000000000007b1d */ /* 0x000fe20000010000 */
[----:B------:R-:W-:-:S05]  /*b8370*/  PRMT R31, R214, 0x4210, R35 ;  /* 0x00004210d61f7816 */ /* 0x000fca0000000023 */
[----:B0-----:R-:W-:Y:S04]  /*b8380*/  STL.64 [R1+0x220], R8 ;  /* 0x0002200801007387 */ /* 0x001fe80000100a00 */
[----:B------:R-:W-:Y:S01]  /*b8390*/  STL.64 [R1+0x228], R10 ;  /* 0x0002280a01007387 */ /* 0x000fe20000100a00 */
[----:B--2---:R-:W-:-:S03]  /*b83a0*/  PRMT R24, R213, 0x5210, R32 ;  /* 0x00005210d5187816 */ /* 0x004fc60000000020 */
[----:B------:R-:W2:Y:S01]  /*b83b0*/  LDL.LU R213, [R1+0xc9c] ;  /* 0x000c9c0001d57983 */ /* 0x000ea20000300800 */
[----:B------:R-:W-:-:S03]  /*b83c0*/  PRMT R25, R212, 0x5210, R33 ;  /* 0x00005210d4197816 */ /* 0x000fc60000000021 */
[----:B------:R-:W2:Y:S01]  /*b83d0*/  LDL.LU R212, [R1+0xc98] ;  /* 0x000c980001d47983 */ /* 0x000ea20000300800 */
[----:B------:R-:W-:-:S03]  /*b83e0*/  PRMT R26, R211, 0x5210, R34 ;  /* 0x00005210d31a7816 */ /* 0x000fc60000000022 */
[----:B------:R-:W2:Y:S01]  /*b83f0*/  LDL.LU R211, [R1+0xca0] ;  /* 0x000ca00001d37983 */ /* 0x000ea20000300800 */
[----:B------:R-:W-:-:S03]  /*b8400*/  PRMT R27, R210, 0x5210, R35 ;  /* 0x00005210d21b7816 */ /* 0x000fc60000000023 */
[----:B------:R-:W2:Y:S01]  /*b8410*/  LDL.LU R210, [R1+0x334] ;  /* 0x0003340001d27983 */ /* 0x000ea20000300800 */
[----:B------:R-:W-:-:S03]  /*b8420*/  LOP3.LUT R32, R209, 0xffff, RZ, 0xc0, !PT ;  /* 0x0000ffffd1207812 */ /* 0x000fc600078ec0ff */
[----:B------:R-:W2:Y:S01]  /*b8430*/  LDL.LU R209, [R1+0x4d00] ;  /* 0x004d000001d17983 */ /* 0x000ea20000300800 */
[----:B------:R-:W-:-:S03]  /*b8440*/  LOP3.LUT R33, R208, 0xffff, RZ, 0xc0, !PT ;  /* 0x0000ffffd0217812 */ /* 0x000fc600078ec0ff */
[----:B------:R-:W2:Y:S01]  /*b8450*/  LDL.LU R208, [R1+0x4cfc] ;  /* 0x004cfc0001d07983 */ /* 0x000ea20000300800 */
[----:B----4-:R-:W-:-:S03]  /*b8460*/  LOP3.LUT R34, R207, 0xffff, RZ, 0xc0, !PT ;  /* 0x0000ffffcf227812 */ /* 0x010fc600078ec0ff */
[----:B------:R0:W-:Y:S01]  /*b8470*/  STSM.16.M88.4 [R222], R28 ;  /* 0x0000001cde007844 */ /* 0x0001e20000000200 */
[----:B------:R-:W-:-:S03]  /*b8480*/  LOP3.LUT R35, R206, 0xffff, RZ, 0xc0, !PT ;  /* 0x0000ffffce237812 */ /* 0x000fc600078ec0ff */
[----:B------:R-:W4:Y:S04]  /*b8490*/  LDL.LU R207, [R1+0x4b98] ;  /* 0x004b980001cf7983 */ /* 0x000f280000300800 */
[----:B------:R-:W4:Y:S01]  /*b84a0*/  LDL.LU R206, [R1+0x4b94] ;  /* 0x004b940001ce7983 */ /* 0x000f220000300800 */
[----:B------:R-:W-:Y:S01]  /*b84b0*/  BAR.SYNC.DEFER_BLOCKING 0x0 ;  /* 0x0000000000007b1d */ /* 0x000fe20000010000 */
[----:B0-----:R-:W-:Y:S02]  /*b84c0*/  PRMT R28, R203, 0x4210, R32 ;  /* 0x00004210cb1c7816 */ /* 0x001fe40000000020 */
[----:B------:R-:W-:-:S03]  /*b84d0*/  PRMT R29, R202, 0x4210, R33 ;  /* 0x00004210ca1d7816 */ /* 0x000fc60000000021 */
[----:B------:R-:W4:Y:S01]  /*b84e0*/  LDL.LU R203, [R1+0x470c] ;  /* 0x00470c0001cb7983 */ /* 0x000f220000300800 */
[----:B------:R-:W-:-:S03]  /*b84f0*/  PRMT R30, R199, 0x4210, R34 ;  /* 0x00004210c71e7816 */ /* 0x000fc60000000022 */
[----:B------:R-:W4:Y:S04]  /*b8500*/  LDL.LU R202, [R1+0x4708] ;  /* 0x0047080001ca7983 */ /* 0x000f280000300800 */
[----:B------:R-:W4:Y:S04]  /*b8510*/  LDL.LU R199, [R1+0x4704] ;  /* 0x0047040001c77983 */ /* 0x000f280000300800 */
[----:B------:R-:W0:Y:S01]  /*b8520*/  LDS.128 R8, [R6] ;  /* 0x0000000006087984 */ /* 0x000e220000000c00 */
[----:B------:R-:W-:Y:S01]  /*b8530*/  BAR.SYNC.DEFER_BLOCKING 0x0 ;  /* 0x0000000000007b1d */ /* 0x000fe20000010000 */
[----:B---3--:R-:W-:-:S05]  /*b8540*/  PRMT R31, R195, 0x4210, R35 ;  /* 0x00004210c31f7816 */ /* 0x008fca0000000023 */
[----:B------:R-:W3:Y:S04]  /*b8550*/  LDL.LU R195, [R1+0x46fc] ;  /* 0x0046fc0001c37983 */ /* 0x000ee80000300800 */
[----:B------:R-:W-:Y:S01]  /*b8560*/  STSM.16.M88.4 [R222], R24 ;  /* 0x00000018de007844 */ /* 0x000fe20000000200 */
[----:B------:R-:W-:Y:S06]  /*b8570*/  BAR.SYNC.DEFER_BLOCKING 0x0 ;  /* 0x0000000000007b1d */ /* 0x000fec0000010000 */
[----:B------:R-:W1:Y:S02]  /*b8580*/  LDS.128 R36, [R6] ;  /* 0x0000000006247984 */ /* 0x000e640000000c00 */
[----:B------:R-:W-:Y:S01]  /*b8590*/  BAR.SYNC.DEFER_BLOCKING 0x0 ;  /* 0x0000000000007b1d */ /* 0x000fe20000010000 */
[----:B0-----:R-:W-:-:S02]  /*b85a0*/  IMAD.MOV.U32 R245, RZ, RZ, R8 ;  /* 0x000000fffff57224 */ /* 0x001fc400078e0008 */
[----:B------:R-:W-:Y:S02]  /*b85b0*/  IMAD.MOV.U32 R2, RZ, RZ, R10 ;  /* 0x000000ffff027224 */ /* 0x000fe400078e000a */
[----:B------:R-:W-:Y:S01]  /*b85c0*/  IMAD.MOV.U32 R247, RZ, RZ, R9 ;  /* 0x000000fffff77224 */ /* 0x000fe200078e0009 */
[----:B------:R-:W-:Y:S04]  /*b85d0*/  STL.64 [R1+0x5240], R244 ;  /* 0x005240f401007387 */ /* 0x000fe80000100a00 */
[----:B------:R0:W-:Y:S01]  /*b85e0*/  STSM.16.M88.4 [R222], R28 ;  /* 0x0000001cde007844 */ /* 0x0001e20000000200 */
[----:B-1----:R-:W-:Y:S02]  /*b85f0*/  IMAD.MOV.U32 R3, RZ, RZ, R38 ;  /* 0x000000ffff037224 */ /* 0x002fe400078e0026 */
[----:B------:R-:W-:-:S03]  /*b8600*/  IMAD.MOV.U32 R246, RZ, RZ, R36 ;  /* 0x000000fffff67224 */ /* 0x000fc600078e0024 */
[----:B------:R-:W-:Y:S04]  /*b8610*/  STL.64 [R1+0x5268], R2 ;  /* 0x0052680201007387 */ /* 0x000fe80000100a00 */
[----:B------:R-:W-:Y:S01]  /*b8620*/  STL.64 [R1+0x5258], R246 ;  /* 0x005258f601007387 */ /* 0x000fe20000100a00 */
[----:B------:R-:W-:Y:S01]  /*b8630*/  BAR.SYNC.DEFER_BLOCKING 0x0 ;  /* 0x0000000000007b1d */ /* 0x000fe20000010000 */
[----:B--2---:R-:W-:Y:S02]  /*b8640*/  PRMT R25, R212, 0x5210, R33 ;  /* 0x00005210d4197816 */ /* 0x004fe40000000021 */
[----:B------:R-:W-:Y:S02]  /*b8650*/  PRMT R26, R211, 0x5210, R34 ;  /* 0x00005210d31a7816 */ /* 0x000fe40000000022 */
[----:B------:R-:W-:-:S02]  /*b8660*/  LOP3.LUT R33, R208, 0xffff, RZ, 0xc0, !PT ;  /* 0x0000ffffd0217812 */ /* 0x000fc400078ec0ff */
[----:B----4-:R-:W-:Y:S02]  /*b8670*/  LOP3.LUT R34, R207, 0xffff, RZ, 0xc0, !PT ;  /* 0x0000ffffcf227812 */ /* 0x010fe400078ec0ff */
[----:B------:R-:W-:Y:S02]  /*b8680*/  PRMT R27, R210, 0x5210, R35 ;  /* 0x00005210d21b7816 */ /* 0x000fe40000000023 */
[----:B------:R-:W-:Y:S02]  /*b8690*/  LOP3.LUT R35, R206, 0xffff, RZ, 0xc0, !PT ;  /* 0x0000ffffce237812 */ /* 0x000fe400078ec0ff */
[----:B0-----:R-:W-:Y:S02]  /*b86a0*/  PRMT R29, R202, 0x4210, R33 ;  /* 0x00004210ca1d7816 */ /* 0x001fe40000000021 */
[----:B------:R-:W2:Y:S01]  /*b86b0*/  LDL.LU R202, [R1+0xcac] ;  /* 0x000cac0001ca7983 */ /* 0x000ea20000300800 */
[----:B------:R-:W-:-:S03]  /*b86c0*/  PRMT R30, R199, 0x4210, R34 ;  /* 0x00004210c71e7816 */ /* 0x000fc60000000022 */
[----:B------:R-:W4:Y:S01]  /*b86d0*/  LDL.LU R199, [R1+0xca8] ;  /* 0x000ca80001c77983 */ /* 0x000f220000300800 */
[----:B---3--:R-:W-:-:S03]  /*b86e0*/  PRMT R31, R195, 0x4210, R35 ;  /* 0x00004210c31f7816 */ /* 0x008fc60000000023 */
[----:B------:R-:W3:Y:S01]  /*b86f0*/  LDL.LU R195, [R1+0xcb0] ;  /* 0x000cb00001c37983 */ /* 0x000ee20000300800 */
[----:B------:R-:W-:Y:S02]  /*b8700*/  IMAD.MOV.U32 R248, RZ, RZ, R37 ;  /* 0x000000fffff87224 */ /* 0x000fe400078e0025 */
[----:B------:R-:W-:Y:S02]  /*b8710*/  IMAD.MOV.U32 R13, RZ, RZ, R39 ;  /* 0x000000ffff0d7224 */ /* 0x000fe400078e0027 */
[----:B------:R-:W0:Y:S01]  /*b8720*/  LDS.128 R36, [R6] ;  /* 0x0000000006247984 */ /* 0x000e220000000c00 */
[----:B------:R-:W-:Y:S01]  /*b8730*/  PRMT R24, R213, 0x5210, R32 ;  /* 0x00005210d5187816 */ /* 0x000fe20000000020 */
[----:B------:R-:W-:Y:S01]  /*b8740*/  BAR.SYNC.DEFER_BLOCKING 0x0 ;  /* 0x0000000000007b1d */ /* 0x000fe20000010000 */
[----:B------:R-:W-:-:S05]  /*b8750*/  LOP3.LUT R32, R209, 0xffff, RZ, 0xc0, !PT ;  /* 0x0000ffffd1207812 */ /* 0x000fca00078ec0ff */
[----:B------:R-:W3:Y:S04]  /*b8760*/  LDL.LU R213, [R1+0x338] ;  /* 0x0003380001d57983 */ /* 0x000ee80000300800 */
[----:B------:R-:W3:Y:S04]  /*b8770*/  LDL.LU R212, [R1+0x4d14] ;  /* 0x004d140001d47983 */ /* 0x000ee80000300800 */
[----:B------:R-:W3:Y:S04]  /*b8780*/  LDL.LU R211, [R1+0x4d10] ;  /* 0x004d100001d37983 */ /* 0x000ee80000300800 */
[----:B------:R-:W3:Y:S04]  /*b8790*/  LDL.LU R210, [R1+0x4ba8] ;  /* 0x004ba80001d27983 */ /* 0x000ee80000300800 */
[----:B------:R-:W3:Y:S01]  /*b87a0*/  LDL.LU R209, [R1+0x4ba4] ;  /* 0x004ba40001d17983 */ /* 0x000ee20000300800 */
[----:B------:R-:W-:-:S03]  /*b87b0*/  PRMT R28, R203, 0x4210, R32 ;  /* 0x00004210cb1c7816 */ /* 0x000fc60000000020 */
[----:B------:R-:W3:Y:S04]  /*b87c0*/  LDL.LU R208, [R1+0x4718] ;  /* 0x0047180001d07983 */ /* 0x000ee80000300800 */
[----:B------:R-:W3:Y:S04]  /*b87d0*/  LDL.LU R207, [R1+0x471c] ;  /* 0x00471c0001cf7983 */ /* 0x000ee80000300800 */
[----:B------:R-:W3:Y:S04]  /*b87e0*/  LDL.LU R206, [R1+0x4714] ;  /* 0x0047140001ce7983 */ /* 0x000ee80000300800 */
[----:B------:R-:W3:Y:S04]  /*b87f0*/  LDL.LU R203, [R1+0x4648] ;  /* 0x0046480001cb7983 */ /* 0x000ee80000300800 */
[----:B------:R-:W-:Y:S01]  /*b8800*/  STSM.16.M88.4 [R222], R24 ;  /* 0x00000018de007844 */ /* 0x000fe20000000200 */
[----:B------:R-:W-:Y:S01]  /*b8810*/  BAR.SYNC.DEFER_BLOCKING 0x0 ;  /* 0x0000000000007b1d */ /* 0x000fe20000010000 */
[----:B0-----:R-:W-:-:S02]  /*b8820*/  IMAD.MOV.U32 R249, RZ, RZ, R36 ;  /* 0x000000fffff97224 */ /* 0x001fc400078e0024 */
[----:B------:R-:W-:Y:S02]  /*b8830*/  IMAD.MOV.U32 R251, RZ, RZ, R37 ;  /* 0x000000fffffb7224 */ /* 0x000fe400078e0025 */
[----:B------:R-:W-:Y:S02]  /*b8840*/  IMAD.MOV.U32 R12, RZ, RZ, R38 ;  /* 0x000000ffff0c7224 */ /* 0x000fe400078e0026 */
[----:B------:R-:W-:Y:S02]  /*b8850*/  IMAD.MOV.U32 R10, RZ, RZ, R39 ;  /* 0x000000ffff0a7224 */ /* 0x000fe400078e0027 */
[----:B------:R-:W0:Y:S01]  /*b8860*/  LDS.128 R36, [R6] ;  /* 0x0000000006247984 */ /* 0x000e220000000c00 */
[----:B------:R-:W-:Y:S06]  /*b8870*/  BAR.SYNC.DEFER_BLOCKING 0x0 ;  /* 0x0000000000007b1d */ /* 0x000fec0000010000 */
[----:B------:R-:W-:Y:S04]  /*b8880*/  STL.64 [R1+0x5280], R248 ;  /* 0x005280f801007387 */ /* 0x000fe80000100a00 */
[----:B------:R2:W-:Y:S01]  /*b8890*/  STSM.16.M88.4 [R222], R28 ;  /* 0x0000001cde007844 */ /* 0x0005e20000000200 */
[----:B------:R-:W-:Y:S01]  /*b88a0*/  IMAD.MOV.U32 R8, RZ, RZ, R11 ;  /* 0x000000ffff087224 */ /* 0x000fe200078e000b */
[----:B------:R-:W-:Y:S01]  /*b88b0*/  BAR.SYNC.DEFER_BLOCKING 0x0 ;  /* 0x0000000000007b1d */ /* 0x000fe20000010000 */
[----:B--2---:R-:W-:-:S02]  /*b88c0*/  PRMT R28, R202, 0x5210, R32 ;  /* 0x00005210ca1c7816 */ /* 0x004fc40000000020 */
[----:B----4-:R-:W-:-:S03]  /*b88d0*/  PRMT R29, R199, 0x5210, R33 ;  /* 0x00005210c71d7816 */ /* 0x010fc60000000021 */
[----:B------:R-:W2:Y:S04]  /*b88e0*/  LDL.LU R202, [R1+0xcc8] ;  /* 0x000cc80001ca7983 */ /* 0x000ea80000300800 */
[----:B------:R-:W4:Y:S01]  /*b88f0*/  LDL.LU R199, [R1+0xcc4] ;  /* 0x000cc40001c77983 */ /* 0x000f220000300800 */
[----:B---3--:R-:W-:Y:S01]  /*b8900*/  PRMT R30, R195, 0x5210, R34 ;  /* 0x00005210c31e7816 */ /* 0x008fe20000000022 */
[----:B0-----:R-:W-:Y:S02]  /*b8910*/  IMAD.MOV.U32 R250, RZ, RZ, R36 ;  /* 0x000000fffffa7224 */ /* 0x001fe400078e0024 */
[----:B------:R-:W3:Y:S01]  /*b8920*/  LDL.LU R195, [R1+0xcc0] ;  /* 0x000cc00001c37983 */ /* 0x000ee20000300800 */
[----:B------:R-:W-:-:S03]  /*b8930*/  IMAD.MOV.U32 R252, RZ, RZ, R37 ;  /* 0x000000fffffc7224 */ /* 0x000fc600078e0025 */
[----:B------:R-:W3:Y:S01]  /*b8940*/  LDL.LU R43, [R1+0xcbc] ;  /* 0x000cbc00012b7983 */ /* 0x000ee20000300800 */
[----:B------:R-:W-:Y:S02]  /*b8950*/  IMAD.MOV.U32 R11, RZ, RZ, R38 ;  /* 0x000000ffff0b7224 */ /* 0x000fe400078e0026 */
[----:B------:R-:W-:Y:S01]  /*b8960*/  IMAD.MOV.U32 R9, RZ, RZ, R39 ;  /* 0x000000ffff097224 */ /* 0x000fe200078e0027 */
[----:B------:R-:W3:Y:S04]  /*b8970*/  LDL.LU R42, [R1+0x4d2c] ;  /* 0x004d2c00012a7983 */ /* 0x000ee80000300800 */
[----:B------:R-:W3:Y:S04]  /*b8980*/  LDL.LU R41, [R1+0x4d28] ;  /* 0x004d280001297983 */ /* 0x000ee80000300800 */
[----:B------:R-:W3:Y:S01]  /*b8990*/  LDL.LU R40, [R1+0x4bb8] ;  /* 0x004bb80001287983 */ /* 0x000ee20000300800 */
[----:B------:R-:W-:-:S03]  /*b89a0*/  LOP3.LUT R36, R212, 0xffff, RZ, 0xc0, !PT ;  /* 0x0000ffffd4247812 */ /* 0x000fc600078ec0ff */
[----:B------:R-:W-:Y:S01]  /*b89b0*/  LDS.128 R24, [R6] ;  /* 0x0000000006187984 */ /* 0x000fe20000000c00 */
[----:B------:R-:W-:Y:S02]  /*b89c0*/  LOP3.LUT R37, R211, 0xffff, RZ, 0xc0, !PT ;  /* 0x0000ffffd3257812 */ /* 0x000fe400078ec0ff */
[----:B------:R-:W-:Y:S02]  /*b89d0*/  LOP3.LUT R38, R210, 0xffff, RZ, 0xc0, !PT ;  /* 0x0000ffffd2267812 */ /* 0x000fe400078ec0ff */
[----:B------:R-:W-:Y:S02]  /*b89e0*/  LOP3.LUT R39, R209, 0xffff, RZ, 0xc0, !PT ;  /* 0x0000ffffd1277812 */ /* 0x000fe400078ec0ff */
[----:B------:R-:W3:Y:S01]  /*b89f0*/  LDL.LU R209, [R1+0x4bb4] ;  /* 0x004bb40001d17983 */ /* 0x000ee20000300800 */
[----:B------:R-:W-:-:S03]  /*b8a00*/  PRMT R32, R208, 0x4210, R36 ;  /* 0x00004210d0207816 */ /* 0x000fc60000000024 */
[----:B------:R-:W3:Y:S01]  /*b8a10*/  LDL.LU R208, [R1+0x4728] ;  /* 0x0047280001d07983 */ /* 0x000ee20000300800 */
[----:B------:R-:W-:Y:S02]  /*b8a20*/  PRMT R31, R213, 0x5210, R35 ;  /* 0x00005210d51f7816 */ /* 0x000fe40000000023 */
[----:B------:R-:W-:Y:S01]  /*b8a30*/  PRMT R33, R207, 0x4210, R37 ;  /* 0x00004210cf217816 */ /* 0x000fe20000000025 */
[----:B------:R-:W3:Y:S01]  /*b8a40*/  LDL.LU R214, [R1+0x4724] ;  /* 0x0047240001d67983 */ /* 0x000ee20000300800 */
[----:B------:R-:W-:-:S03]  /*b8a50*/  PRMT R34, R206, 0x4210, R38 ;  /* 0x00004210ce227816 */ /* 0x000fc60000000026 */
[----:B------:R-:W3:Y:S01]  /*b8a60*/  LDL.LU R207, [R1+0x4720] ;  /* 0x0047200001cf7983 */ /* 0x000ee20000300800 */
[----:B------:R-:W-:-:S03]  /*b8a70*/  PRMT R35, R203, 0x4210, R39 ;  /* 0x00004210cb237816 */ /* 0x000fc60000000027 */
[----:B------:R-:W3:Y:S04]  /*b8a80*/  LDL.LU R206, [R1+0x464c] ;  /* 0x00464c0001ce7983 */ /* 0x000ee80000300800 */
[----:B------:R-:W3:Y:S01]  /*b8a90*/  LDL.LU R203, [R1+0xcd8] ;  /* 0x000cd80001cb7983 */ /* 0x000ee20000300800 */
[----:B------:R-:W-:Y:S01]  /*b8aa0*/  BAR.SYNC.DEFER_BLOCKING 0x0 ;  /* 0x0000000000007b1d */ /* 0x000fe20000010000 */
[----:B----4-:R-:W-:-:S05]  /*b8ab0*/  PRMT R37, R199, 0x5210, R37 ;  /* 0x00005210c7257816 */ /* 0x010fca0000000025 */
[----:B------:R-:W4:Y:S01]  /*b8ac0*/  LDL.LU R199, [R1+0xcd4] ;  /* 0x000cd40001c77983 */ /* 0x000f220000300800 */
[----:B--2---:R-:W-:-:S03]  /*b8ad0*/  PRMT R36, R202, 0x5210, R36 ;  /* 0x00005210ca247816 */ /* 0x004fc60000000024 */
[----:B------:R-:W2:Y:S04]  /*b8ae0*/  LDL.LU R213, [R1+0xcd0] ;  /* 0x000cd00001d57983 */ /* 0x000ea80000300800 */
[----:B------:R-:W2:Y:S04]  /*b8af0*/  LDL.LU R212, [R1+0x344] ;  /* 0x0003440001d47983 */ /* 0x000ea80000300800 */
[----:B------:R-:W2:Y:S04]  /*b8b00*/  LDL.LU R211, [R1+0x4d3c] ;  /* 0x004d3c0001d37983 */ /* 0x000ea80000300800 */
[----:B------:R-:W2:Y:S04]  /*b8b10*/  LDL.LU R210, [R1+0x4d38] ;  /* 0x004d380001d27983 */ /* 0x000ea80000300800 */
[----:B------:R-:W2:Y:S01]  /*b8b20*/  LDL.LU R202, [R1+0x4bd0] ;  /* 0x004bd00001ca7983 */ /* 0x000ea20000300800 */
[----:B---3--:R-:W-:-:S03]  /*b8b30*/  PRMT R38, R195, 0x5210, R38 ;  /* 0x00005210c3267816 */ /* 0x008fc60000000026 */
[----:B------:R-:W3:Y:S01]  /*b8b40*/  LDL.LU R195, [R1+0x4bcc] ;  /* 0x004bcc0001c37983 */ /* 0x000ee20000300800 */
[----:B------:R-:W-:Y:S02]  /*b8b50*/  LOP3.LUT R44, R42, 0xffff, RZ, 0xc0, !PT ;  /* 0x0000ffff2a2c7812 */ /* 0x000fe400078ec0ff */
[----:B------:R-:W-:Y:S02]  /*b8b60*/  PRMT R39, R43, 0x5210, R39 ;  /* 0x000052102b277816 */ /* 0x000fe40000000027 */
        /* <DEDUP_REMOVED lines=11> */
[----:B------:R-:W-:-:S04]  /*b8c20*/  LOP3.LUT R45, R41, 0xffff, RZ, 0xc0, !PT ;  /* 0x0000ffff292d7812 */ /* 0x000fc800078ec0ff */
[--C-:B------:R-:W-:Y:S02]  /*b8c30*/  PRMT R41, R214, 0x4210, R45.reuse ;  /* 0x00004210d6297816 */ /* 0x100fe4000000002d */
[----:B----4-:R-:W-:Y:S02]  /*b8c40*/  PRMT R45, R199, 0x5210, R45 ;  /* 0x00005210c72d7816 */ /* 0x010fe4000000002d */
[----:B------:R-:W4:Y:S04]  /*b8c50*/  LDL.LU R199, [R1+0xce4] ;  /* 0x000ce40001c77983 */ /* 0x000f280000300800 */
[----:B------:R-:W4:Y:S04]  /*b8c60*/  LDL.LU R59, [R1+0xcec] ;  /* 0x000cec00013b7983 */ /* 0x000f280000300800 */
[----:B------:R-:W4:Y:S04]  /*b8c70*/  LDL.LU R58, [R1+0x348] ;  /* 0x00034800013a7983 */ /* 0x000f280000300800 */
[----:B------:R-:W4:Y:S04]  /*b8c80*/  LDL.LU R57, [R1+0x4d4c] ;  /* 0x004d4c0001397983 */ /* 0x000f280000300800 */
[----:B------:R-:W4:Y:S01]  /*b8c90*/  LDL.LU R56, [R1+0x4d48] ;  /* 0x004d480001387983 */ /* 0x000f220000300800 */
[----:B--2---:R-:W-:-:S03]  /*b8ca0*/  LOP3.LUT R54, R202, 0xffff, RZ, 0xc0, !PT ;  /* 0x0000ffffca367812 */ /* 0x004fc600078ec0ff */
[----:B------:R-:W2:Y:S01]  /*b8cb0*/  LDL.LU R202, [R1+0x4bdc] ;  /* 0x004bdc0001ca7983 */ /* 0x000ea20000300800 */
[----:B---3--:R-:W-:-:S03]  /*b8cc0*/  LOP3.LUT R55, R195, 0xffff, RZ, 0xc0, !PT ;  /* 0x0000ffffc3377812 */ /* 0x008fc600078ec0ff */
[----:B------:R-:W3:Y:S01]  /*b8cd0*/  LDL.LU R195, [R1+0x4bd8] ;  /* 0x004bd80001c37983 */ /* 0x000ee20000300800 */
[----:B------:R-:W-:Y:S02]  /*b8ce0*/  LOP3.LUT R52, R211, 0xffff, RZ, 0xc0, !PT ;  /* 0x0000ffffd3347812 */ /* 0x000fe400078ec0ff */
[----:B------:R-:W-:Y:S01]  /*b8cf0*/  LOP3.LUT R53, R210, 0xffff, RZ, 0xc0, !PT ;  /* 0x0000ffffd2357812 */ /* 0x000fe200078ec0ff */
[----:B------:R-:W3:Y:S04]  /*b8d00*/  LDL.LU R214, [R1+0x4798] ;  /* 0x0047980001d67983 */ /* 0x000ee80000300800 */
[----:B------:R-:W3:Y:S04]  /*b8d10*/  LDL.LU R211, [R1+0x475c] ;  /* 0x00475c0001d37983 */ /* 0x000ee80000300800 */
        /* <DEDUP_REMOVED lines=9> */
[----:B------:R-:W-:Y:S01]  /*b8db0*/  PRMT R50, R207, 0x4210, R54 ;  /* 0x00004210cf327816 */ /* 0x000fe20000000036 */
[----:B------:R-:W3:Y:S01]  /*b8dc0*/  LDL.LU R212, [R1+0xcfc] ;  /* 0x000cfc0001d47983 */ /* 0x000ee20000300800 */
[----:B------:R-:W-:-:S03]  /*b8dd0*/  PRMT R51, R206, 0x4210, R55 ;  /* 0x00004210ce337816 */ /* 0x000fc60000000037 */
[----:B------:R-:W3:Y:S04]  /*b8de0*/  LDL.LU R208, [R1+0xc88] ;  /* 0x000c880001d07983 */ /* 0x000ee80000300800 */
[----:B------:R-:W3:Y:S04]  /*b8df0*/  LDL.LU R207, [R1+0x4d5c] ;  /* 0x004d5c0001cf7983 */ /* 0x000ee80000300800 */
[----:B------:R-:W3:Y:S01]  /*b8e00*/  LDL.LU R206, [R1+0x4d58] ;  /* 0x004d580001ce7983 */ /* 0x000ee20000300800 */
[----:B----4-:R-:W-:-:S03]  /*b8e10*/  PRMT R53, R199, 0x5210, R53 ;  /* 0x00005210c7357816 */ /* 0x010fc60000000035 */
[----:B------:R-:W4:Y:S01]  /*b8e20*/  LDL.LU R199, [R1+0x4bf4] ;  /* 0x004bf40001c77983 */ /* 0x000f220000300800 */
[----:B--2---:R-:W-:-:S03]  /*b8e30*/  LOP3.LUT R62, R202, 0xffff, RZ, 0xc0, !PT ;  /* 0x0000ffffca3e7812 */ /* 0x004fc600078ec0ff */
[----:B------:R-:W2:Y:S01]  /*b8e40*/  LDL.LU R202, [R1+0x4be8] ;  /* 0x004be80001ca7983 */ /* 0x000ea20000300800 */
[----:B---3--:R-:W-:-:S03]  /*b8e50*/  LOP3.LUT R63, R195, 0xffff, RZ, 0xc0, !PT ;  /* 0x0000ffffc33f7812 */ /* 0x008fc600078ec0ff */
[----:B------:R-:W3:Y:S01]  /*b8e60*/  LDL.LU R195, [R1+0x47d8] ;  /* 0x0047d80001c37983 */ /* 0x000ee20000300800 */
[----:B------:R-:W-:Y:S02]  /*b8e70*/  LOP3.LUT R61, R56, 0xffff, RZ, 0xc0, !PT ;  /* 0x0000ffff383d7812 */ /* 0x000fe400078ec0ff */
[----:B------:R-:W-:Y:S02]  /*b8e80*/  LOP3.LUT R60, R57, 0xffff, RZ, 0xc0, !PT ;  /* 0x0000ffff393c7812 */ /* 0x000fe400078ec0ff */
[----:B------:R-:W-:Y:S02]  /*b8e90*/  PRMT R55, R58, 0x5210, R55 ;  /* 0x000052103a377816 */ /* 0x000fe40000000037 */
[----:B------:R-:W-:Y:S02]  /*b8ea0*/  PRMT R57, R211, 0x4210, R61 ;  /* 0x00004210d3397816 */ /* 0x000fe4000000003d */
[----:B------:R-:W-:Y:S01]  /*b8eb0*/  PRMT R54, R59, 0x5210, R54 ;  /* 0x000052103b367816 */ /* 0x000fe20000000036 */
[----:B------:R-:W3:Y:S01]  /*b8ec0*/  LDL.LU R211, [R1+0x47a4] ;  /* 0x0047a40001d37983 */ /* 0x000ee20000300800 */
[----:B------:R-:W-:-:S02]  /*b8ed0*/  PRMT R58, R210, 0x4210, R62 ;  /* 0x00004210d23a7816 */ /* 0x000fc4000000003e */
[----:B------:R-:W-:Y:S01]  /*b8ee0*/  PRMT R56, R214, 0x4210, R60 ;  /* 0x00004210d6387816 */ /* 0x000fe2000000003c */
[----:B------:R-:W3:Y:S01]  /*b8ef0*/  LDL.LU R210, [R1+0x47ac] ;  /* 0x0047ac0001d27983 */ /* 0x000ee20000300800 */
[----:B------:R-:W-:-:S03]  /*b8f00*/  PRMT R59, R209, 0x4210, R63 ;  /* 0x00004210d13b7816 */ /* 0x000fc6000000003f */
[----:B------:R-:W3:Y:S01]  /*b8f10*/  LDL.LU R209, [R1+0x4644] ;  /* 0x0046440001d17983 */ /* 0x000ee20000300800 */
[----:B------:R-:W-:-:S03]  /*b8f20*/  PRMT R60, R203, 0x5210, R60 ;  /* 0x00005210cb3c7816 */ /* 0x000fc6000000003c */
[----:B------:R-:W3:Y:S04]  /*b8f30*/  LDL.LU R203, [R1+0xd10] ;  /* 0x000d100001cb7983 */ /* 0x000ee80000300800 */
[----:B------:R-:W3:Y:S04]  /*b8f40*/  LDL.LU R75, [R1+0xd08] ;  /* 0x000d0800014b7983 */ /* 0x000ee80000300800 */
[----:B------:R-:W3:Y:S01]  /*b8f50*/  LDL.LU R74, [R1+0xd14] ;  /* 0x000d1400014a7983 */ /* 0x000ee20000300800 */
[----:B------:R-:W-:-:S03]  /*b8f60*/  PRMT R63, R208, 0x5210, R63 ;  /* 0x00005210d03f7816 */ /* 0x000fc6000000003f */
[----:B------:R-:W3:Y:S04]  /*b8f70*/  LDL.LU R73, [R1+0xd0c] ;  /* 0x000d0c0001497983 */ /* 0x000ee80000300800 */
[----:B------:R-:W3:Y:S01]  /*b8f80*/  LDL.LU R72, [R1+0x4d70] ;  /* 0x004d700001487983 */ /* 0x000ee20000300800 */
[----:B------:R-:W-:-:S03]  /*b8f90*/  LOP3.LUT R68, R207, 0xffff, RZ, 0xc0, !PT ;  /* 0x0000ffffcf447812 */ /* 0x000fc600078ec0ff */
[----:B------:R-:W3:Y:S01]  /*b8fa0*/  LDL.LU R208, [R1+0x4d6c] ;  /* 0x004d6c0001d07983 */ /* 0x000ee20000300800 */
[----:B------:R-:W-:Y:S02]  /*b8fb0*/  LOP3.LUT R69, R206, 0xffff, RZ, 0xc0, !PT ;  /* 0x0000ffffce457812 */ /* 0x000fe400078ec0ff */
[----:B----4-:R-:W-:Y:S02]  /*b8fc0*/  LOP3.LUT R70, R199, 0xffff, RZ, 0xc0, !PT ;  /* 0x0000ffffc7467812 */ /* 0x010fe400078ec0ff */
[----:B------:R-:W4:Y:S04]  /*b8fd0*/  LDL.LU R199, [R1+0x4c0c] ;  /* 0x004c0c0001c77983 */ /* 0x000f280000300800 */
[----:B------:R-:W4:Y:S04]  /*b8fe0*/  LDL.LU R214, [R1+0x4c08] ;  /* 0x004c080001d67983 */ /* 0x000f280000300800 */
[----:B------:R-:W4:Y:S04]  /*b8ff0*/  LDL.LU R207, [R1+0x4824] ;  /* 0x0048240001cf7983 */ /* 0x000f280000300800 */
[----:B------:R-:W4:Y:S01]  /*b9000*/  LDL.LU R206, [R1+0x4828] ;  /* 0x0048280001ce7983 */ /* 0x000f220000300800 */
[----:B--2---:R-:W-:-:S03]  /*b9010*/  LOP3.LUT R71, R202, 0xffff, RZ, 0xc0, !PT ;  /* 0x0000ffffca477812 */ /* 0x004fc600078ec0ff */
[----:B------:R-:W2:Y:S01]  /*b9020*/  LDL.LU R202, [R1+0x480c] ;  /* 0x00480c0001ca7983 */ /* 0x000ea20000300800 */
[----:B---3--:R-:W-:-:S03]  /*b9030*/  PRMT R64, R195, 0x4210, R68 ;  /* 0x00004210c3407816 */ /* 0x008fc60000000044 */
        /* <DEDUP_REMOVED lines=9> */
[----:B------:R-:W-:-:S03]  /*b90d0*/  PRMT R67, R209, 0x4210, R71 ;  /* 0x00004210d1437816 */ /* 0x000fc60000000047 */
[----:B------:R-:W3:Y:S01]  /*b90e0*/  LDL.LU R209, [R1+0x4d84] ;  /* 0x004d840001d17983 */ /* 0x000ee20000300800 */
[----:B------:R-:W-:-:S03]  /*b90f0*/  PRMT R68, R203, 0x5210, R68 ;  /* 0x00005210cb447816 */ /* 0x000fc60000000044 */
[----:B------:R-:W3:Y:S01]  /*b9100*/  LDL.LU R203, [R1+0x4d80] ;  /* 0x004d800001cb7983 */ /* 0x000ee20000300800 */
[----:B------:R-:W-:Y:S02]  /*b9110*/  PRMT R69, R75, 0x5210, R69 ;  /* 0x000052104b457816 */ /* 0x000fe40000000045 */
[----:B------:R-:W-:Y:S02]  /*b9120*/  PRMT R70, R74, 0x5210, R70 ;  /* 0x000052104a467816 */ /* 0x000fe40000000046 */
[----:B------:R-:W-:Y:S02]  /*b9130*/  PRMT R71, R73, 0x5210, R71 ;  /* 0x0000521049477816 */ /* 0x000fe40000000047 */
[----:B------:R-:W-:Y:S02]  /*b9140*/  LOP3.LUT R76, R72, 0xffff, RZ, 0xc0, !PT ;  /* 0x0000ffff484c7812 */ /* 0x000fe400078ec0ff */
[----:B------:R-:W-:Y:S02]  /*b9150*/  LOP3.LUT R77, R208, 0xffff, RZ, 0xc0, !PT ;  /* 0x0000ffffd04d7812 */ /* 0x000fe400078ec0ff */
[----:B------:R-:W3:Y:S01]  /*b9160*/  LDL.LU R208, [R1+0x4c28] ;  /* 0x004c280001d07983 */ /* 0x000ee20000300800 */
[----:B----4-:R-:W-:-:S03]  /*b9170*/  LOP3.LUT R78, R199, 0xffff, RZ, 0xc0, !PT ;  /* 0x0000ffffc74e7812 */ /* 0x010fc600078ec0ff */
[----:B------:R-:W4:Y:S01]  /*b9180*/  LDL.LU R199, [R1+0x4c24] ;  /* 0x004c240001c77983 */ /* 0x000f220000300800 */
[----:B------:R-:W-:Y:S02]  /*b9190*/  LOP3.LUT R79, R214, 0xffff, RZ, 0xc0, !PT ;  /* 0x0000ffffd64f7812 */ /* 0x000fe400078ec0ff */
[----:B------:R-:W-:Y:S02]  /*b91a0*/  PRMT R72, R207, 0x4210, R76 ;  /* 0x00004210cf487816 */ /* 0x000fe4000000004c */
[----:B------:R-:W4:Y:S01]  /*b91b0*/  LDL.LU R207, [R1+0x4870] ;  /* 0x0048700001cf7983 */ /* 0x000f220000300800 */
[----:B------:R-:W-:-:S03]  /*b91c0*/  PRMT R73, R206, 0x4210, R77 ;  /* 0x00004210ce497816 */ /* 0x000fc6000000004d */
[----:B------:R-:W4:Y:S01]  /*b91d0*/  LDL.LU R206, [R1+0x4848] ;  /* 0x0048480001ce7983 */ /* 0x000f220000300800 */
[----:B--2---:R-:W-:-:S03]  /*b91e0*/  PRMT R74, R202, 0x4210, R78 ;  /* 0x00004210ca4a7816 */ /* 0x004fc6000000004e */
[----:B------:R-:W2:Y:S01]  /*b91f0*/  LDL.LU R202, [R1+0x484c] ;  /* 0x00484c0001ca7983 */ /* 0x000ea20000300800 */
[----:B---3--:R-:W-:-:S03]  /*b9200*/  PRMT R75, R195, 0x4210, R79 ;  /* 0x00004210c34b7816 */ /* 0x008fc6000000004f */
[----:B------:R-:W3:Y:S04]  /*b9210*/  LDL.LU R195, [R1+0x4834] ;  /* 0x0048340001c37983 */ /* 0x000ee80000300800 */
[----:B------:R-:W-:Y:S01]  /*b9220*/  STSM.16.M88.4 [R222], R28 ;  /* 0x0000001cde007844 */ /* 0x000fe20000000200 */
[----:B------:R-:W-:Y:S06]  /*b9230*/  BAR.SYNC.DEFER_BLOCKING 0x0 ;  /* 0x0000000000007b1d */ /* 0x000fec0000010000 */
[----:B------:R-:W3:Y:S04]  /*b9240*/  LDL.LU R91, [R1+0xd34] ;  /* 0x000d3400015b7983 */ /* 0x000ee80000300800 */
[----:B------:R-:W3:Y:S04]  /*b9250*/  LDL.LU R90, [R1+0xd30] ;  /* 0x000d3000015a7983 */ /* 0x000ee80000300800 */
[----:B------:R-:W3:Y:S04]  /*b9260*/  LDL.LU R89, [R1+0xd38] ;  /* 0x000d380001597983 */ /* 0x000ee80000300800 */
[----:B------:R-:W3:Y:S01]  /*b9270*/  LDL.LU R88, [R1+0xcb4] ;  /* 0x000cb40001587983 */ /* 0x000ee20000300800 */
[----:B------:R-:W-:-:S03]  /*b9280*/  LOP3.LUT R84, R209, 0xffff, RZ, 0xc0, !PT ;  /* 0x0000ffffd1547812 */ /* 0x000fc600078ec0ff */
[----:B------:R-:W-:Y:S04]  /*b9290*/  LDS.128 R28, [R6] ;  /* 0x00000000061c7984 */ /* 0x000fe80000000c00 */
[----:B------:R-:W3:Y:S01]  /*b92a0*/  LDL.LU R209, [R1+0x4d94] ;  /* 0x004d940001d17983 */ /* 0x000ee20000300800 */
[----:B------:R-:W-:Y:S01]  /*b92b0*/  BAR.SYNC.DEFER_BLOCKING 0x0 ;  /* 0x0000000000007b1d */ /* 0x000fe20000010000 */
[----:B------:R-:W-:-:S05]  /*b92c0*/  LOP3.LUT R85, R203, 0xffff, RZ, 0xc0, !PT ;  /* 0x0000ffffcb557812 */ /* 0x000fca00078ec0ff */
        /* <DEDUP_REMOVED lines=8> */
[----:B------:R-:W-:-:S05]  /*b9350*/  LOP3.LUT R86, R208, 0xffff, RZ, 0xc0, !PT ;  /* 0x0000ffffd0567812 */ /* 0x000fca00078ec0ff */
[----:B------:R-:W3:Y:S04]  /*b9360*/  LDL.LU R212, [R1+0x4898] ;  /* 0x0048980001d47983 */ /* 0x000ee80000300800 */
[----:B------:R-:W3:Y:S04]  /*b9370*/  LDL.LU R211, [R1+0x4890] ;  /* 0x0048900001d37983 */ /* 0x000ee80000300800 */
[----:B------:R-:W3:Y:S01]  /*b9380*/  LDL.LU R208, [R1+0x488c] ;  /* 0x00488c0001d07983 */ /* 0x000ee20000300800 */
[----:B------:R-:W-:-:S03]  /*b9390*/  PRMT R79, R210, 0x5210, R79 ;  /* 0x00005210d24f7816 */ /* 0x000fc6000000004f */
[----:B------:R-:W-:Y:S01]  /*b93a0*/  LDS.128 R32, [R6] ;  /* 0x0000000006207984 */ /* 0x000fe20000000c00 */
[----:B------:R-:W-:Y:S06]  /*b93b0*/  BAR.SYNC.DEFER_BLOCKING 0x0 ;  /* 0x0000000000007b1d */ /* 0x000fec0000010000 */
[----:B------:R-:W-:Y:S02]  /*b93c0*/  STSM.16.M88.4 [R222], R36 ;  /* 0x00000024de007844 */ /* 0x000fe40000000200 */
[----:B------:R-:W-:Y:S06]  /*b93d0*/  BAR.SYNC.DEFER_BLOCKING 0x0 ;  /* 0x0000000000007b1d */ /* 0x000fec0000010000 */
[----:B------:R-:W-:Y:S02]  /*b93e0*/  LDS.128 R36, [R6] ;  /* 0x0000000006247984 */ /* 0x000fe40000000c00 */
[----:B------:R-:W-:Y:S01]  /*b93f0*/  BAR.SYNC.DEFER_BLOCKING 0x0 ;  /* 0x0000000000007b1d */ /* 0x000fe20000010000 */
[----:B----4-:R-:W-:-:S05]  /*b9400*/  LOP3.LUT R87, R199, 0xffff, RZ, 0xc0, !PT ;  /* 0x0000ffffc7577812 */ /* 0x010fca00078ec0ff */
[----:B------:R-:W4:Y:S01]  /*b9410*/  LDL.LU R199, [R1+0x487c] ;  /* 0x00487c0001c77983 */ /* 0x000f220000300800 */
[----:B------:R-:W-:-:S03]  /*b9420*/  PRMT R80, R207, 0x4210, R84 ;  /* 0x00004210cf507816 */ /* 0x000fc60000000054 */
[----:B------:R-:W4:Y:S01]  /*b9430*/  LDL.LU R207, [R1+0xd44] ;  /* 0x000d440001cf7983 */ /* 0x000f220000300800 */
[----:B------:R-:W-:-:S03]  /*b9440*/  PRMT R81, R206, 0x4210, R85 ;  /* 0x00004210ce517816 */ /* 0x000fc60000000055 */
[----:B------:R-:W4:Y:S04]  /*b9450*/  LDL.LU R206, [R1+0xd40] ;  /* 0x000d400001ce7983 */ /* 0x000f280000300800 */
[----:B------:R-:W4:Y:S01]  /*b9460*/  LDL.LU R210, [R1+0xd48] ;  /* 0x000d480001d27983 */ /* 0x000f220000300800 */
[----:B--2---:R-:W-:-:S03]  /*b9470*/  PRMT R82, R202, 0x4210, R86 ;  /* 0x00004210ca527816 */ /* 0x004fc60000000056 */
[----:B------:R-:W2:Y:S01]  /*b9480*/  LDL.LU R202, [R1+0xcb8] ;  /* 0x000cb80001ca7983 */ /* 0x000ea20000300800 */
[----:B---3--:R-:W-:-:S03]  /*b9490*/  PRMT R83, R195, 0x4210, R87 ;  /* 0x00004210c3537816 */ /* 0x008fc60000000057 */
[----:B------:R-:W3:Y:S04]  /*b94a0*/  LDL.LU R195, [R1+0x4c50] ;  /* 0x004c500001c37983 */ /* 0x000ee80000300800 */
[----:B------:R-:W-:Y:S01]  /*b94b0*/  STSM.16.M88.4 [R222], R40 ;  /* 0x00000028de007844 */ /* 0x000fe20000000200 */
[----:B------:R-:W-:Y:S06]  /*b94c0*/  BAR.SYNC.DEFER_BLOCKING 0x0 ;  /* 0x0000000000007b1d */ /* 0x000fec0000010000 */
[----:B------:R-:W-:Y:S02]  /*b94d0*/  LDS.128 R40, [R6] ;  /* 0x0000000006287984 */ /* 0x000fe40000000c00 */
[----:B------:R-:W-:Y:S06]  /*b94e0*/  BAR.SYNC.DEFER_BLOCKING 0x0 ;  /* 0x0000000000007b1d */ /* 0x000fec0000010000 */
[----:B------:R-:W-:Y:S02]  /*b94f0*/  STSM.16.M88.4 [R222], R44 ;  /* 0x0000002cde007844 */ /* 0x000fe40000000200 */
[----:B------:R-:W-:Y:S06]  /*b9500*/  BAR.SYNC.DEFER_BLOCKING 0x0 ;  /* 0x0000000000007b1d */ /* 0x000fec0000010000 */
[----:B------:R-:W-:Y:S02]  /*b9510*/  LDS.128 R44, [R6] ;  /* 0x00000000062c7984 */ /* 0x000fe40000000c00 */
[----:B------:R-:W-:Y:S06]  /*b9520*/  BAR.SYNC.DEFER_BLOCKING 0x0 ;  /* 0x0000000000007b1d */ /* 0x000fec0000010000 */
[----:B------:R-:W-:Y:S02]  /*b9530*/  STSM.16.M88.4 [R222], R48 ;  /* 0x00000030de007844 */ /* 0x000fe40000000200 */
[----:B------:R-:W-:Y:S06]  /*b9540*/  BAR.SYNC.DEFER_BLOCKING 0x0 ;  /* 0x0000000000007b1d */ /* 0x000fec0000010000 */
[----:B------:R-:W-:Y:S02]  /*b9550*/  LDS.128 R48, [R6] ;  /* 0x0000000006307984 */ /* 0x000fe40000000c00 */
[----:B------:R-:W-:Y:S01]  /*b9560*/  BAR.SYNC.DEFER_BLOCKING 0x0 ;  /* 0x0000000000007b1d */ /* 0x000fe20000010000 */
[----:B------:R-:W-:-:S02]  /*b9570*/  LOP3.LUT R92, R209, 0xffff, RZ, 0xc0, !PT ;  /* 0x0000ffffd15c7812 */ /* 0x000fc400078ec0ff */
[----:B------:R-:W-:-:S03]  /*b9580*/  LOP3.LUT R93, R203, 0xffff, RZ, 0xc0, !PT ;  /* 0x0000ffffcb5d7812 */ /* 0x000fc600078ec0ff */
[----:B------:R-:W3:Y:S04]  /*b9590*/  LDL.LU R209, [R1+0x4650] ;  /* 0x0046500001d17983 */ /* 0x000ee80000300800 */
[----:B------:R-:W3:Y:S04]  /*b95a0*/  LDL.LU R203, [R1+0x4c5c] ;  /* 0x004c5c0001cb7983 */ /* 0x000ee80000300800 */
[----:B------:R-:W-:Y:S01]  /*b95b0*/  STSM.16.M88.4 [R222], R52 ;  /* 0x00000034de007844 */ /* 0x000fe20000000200 */
[----:B------:R-:W-:Y:S06]  /*b95c0*/  BAR.SYNC.DEFER_BLOCKING 0x0 ;  /* 0x0000000000007b1d */ /* 0x000fec0000010000 */
[----:B------:R-:W-:Y:S02]  /*b95d0*/  LDS.128 R52, [R6] ;  /* 0x0000000006347984 */ /* 0x000fe40000000c00 */
[----:B------:R-:W-:Y:S01]  /*b95e0*/  BAR.SYNC.DEFER_BLOCKING 0x0 ;  /* 0x0000000000007b1d */ /* 0x000fe20000010000 */
[----:B------:R-:W-:-:S02]  /*b95f0*/  LOP3.LUT R94, R214, 0xffff, RZ, 0xc0, !PT ;  /* 0x0000ffffd65e7812 */ /* 0x000fc400078ec0ff */
[----:B------:R-:W-:-:S03]  /*b9600*/  LOP3.LUT R95, R213, 0xffff, RZ, 0xc0, !PT ;  /* 0x0000ffffd55f7812 */ /* 0x000fc600078ec0ff */
[----:B------:R-:W-:Y:S02]  /*b9610*/  STSM.16.M88.4 [R222], R56 ;  /* 0x00000038de007844 */ /* 0x000fe40000000200 */
[----:B------:R-:W-:Y:S01]  /*b9620*/  BAR.SYNC.DEFER_BLOCKING 0x0 ;  /* 0x0000000000007b1d */ /* 0x000fe20000010000 */
[----:B------:R-:W-:Y:S02]  /*b9630*/  PRMT R85, R90, 0x5210, R85 ;  /* 0x000052105a557816 */ /* 0x000fe40000000055 */
[----:B------:R-:W-:Y:S02]  /*b9640*/  PRMT R84, R91, 0x5210, R84 ;  /* 0x000052105b547816 */ /* 0x000fe40000000054 */
[----:B------:R-:W-:Y:S02]  /*b9650*/  PRMT R90, R208, 0x4210, R94 ;  /* 0x00004210d05a7816 */ /* 0x000fe4000000005e */
[----:B----4-:R-:W-:Y:S01]  /*b9660*/  PRMT R91, R199, 0x4210, R95 ;  /* 0x00004210c75b7816 */ /* 0x010fe2000000005f */
[----:B------:R-:W4:Y:S01]  /*b9670*/  LDL.LU R208, [R1+0xd50] ;  /* 0x000d500001d07983 */ /* 0x000f220000300800 */
[----:B------:R-:W-:-:S02]  /*b9680*/  PRMT R87, R88, 0x5210, R87 ;  /* 0x0000521058577816 */ /* 0x000fc40000000057 */
[----:B------:R-:W-:Y:S01]  /*b9690*/  PRMT R86, R89, 0x5210, R86 ;  /* 0x0000521059567816 */ /* 0x000fe20000000056 */
[----:B------:R-:W4:Y:S01]  /*b96a0*/  LDL.LU R199, [R1+0x4654] ;  /* 0x0046540001c77983 */ /* 0x000f220000300800 */
[--C-:B------:R-:W-:Y:S02]  /*b96b0*/  PRMT R88, R212, 0x4210, R92.reuse ;  /* 0x00004210d4587816 */ /* 0x100fe4000000005c */
[--C-:B------:R-:W-:Y:S02]  /*b96c0*/  PRMT R89, R211, 0x4210, R93.reuse ;  /* 0x00004210d3597816 */ /* 0x100fe4000000005d */
[----:B------:R-:W-:Y:S02]  /*b96d0*/  PRMT R92, R207, 0x5210, R92 ;  /* 0x00005210cf5c7816 */ /* 0x000fe4000000005c */
[----:B------:R-:W-:Y:S01]  /*b96e0*/  PRMT R93, R206, 0x5210, R93 ;  /* 0x00005210ce5d7816 */ /* 0x000fe2000000005d */
[----:B------:R-:W4:Y:S04]  /*b96f0*/  LDL.LU R207, [R1+0xccc] ;  /* 0x000ccc0001cf7983 */ /* 0x000f280000300800 */
[----:B------:R-:W-:Y:S01]  /*b9700*/  LDS.128 R56, [R6] ;  /* 0x0000000006387984 */ /* 0x000fe20000000c00 */
[----:B------:R-:W-:Y:S01]  /*b9710*/  BAR.SYNC.DEFER_BLOCKING 0x0 ;  /* 0x0000000000007b1d */ /* 0x000fe20000010000 */
[----:B--2---:R-:W-:-:S05]  /*b9720*/  PRMT R95, R202, 0x5210, R95 ;  /* 0x00005210ca5f7816 */ /* 0x004fca000000005f */
[----:B------:R-:W2:Y:S04]  /*b9730*/  LDL.LU R206, [R1+0x4c6c] ;  /* 0x004c6c0001ce7983 */ /* 0x000ea80000300800 */
[----:B------:R-:W2:Y:S01]  /*b9740*/  LDL.LU R202, [R1+0x48b4] ;  /* 0x0048b40001ca7983 */ /* 0x000ea20000300800 */
[----:B---3--:R-:W-:-:S03]  /*b9750*/  LOP3.LUT R103, R195, 0xffff, RZ, 0xc0, !PT ;  /* 0x0000ffffc3677812 */ /* 0x008fc600078ec0ff */
        /* <DEDUP_REMOVED lines=17> */
[----:B------:R-:W-:-:S02]  /*b9870*/  PRMT R99, R209, 0x4210, R103 ;  /* 0x00004210d1637816 */ /* 0x000fc40000000067 */
[----:B------:R-:W-:-:S03]  /*b9880*/  LOP3.LUT R111, R203, 0xffff, RZ, 0xc0, !PT ;  /* 0x0000ffffcb6f7812 */ /* 0x000fc600078ec0ff */
[----:B------:R-:W3:Y:S04]  /*b9890*/  LDL.LU R209, [R1+0xcdc] ;  /* 0x000cdc0001d17983 */ /* 0x000ee80000300800 */
[----:B------:R-:W3:Y:S04]  /*b98a0*/  LDL.LU R203, [R1+0x48bc] ;  /* 0x0048bc0001cb7983 */ /* 0x000ee80000300800 */
[----:B------:R-:W-:Y:S01]  /*b98b0*/  STSM.16.M88.4 [R222], R76 ;  /* 0x0000004cde007844 */ /* 0x000fe20000000200 */
[----:B------:R-:W-:Y:S06]  /*b98c0*/  BAR.SYNC.DEFER_BLOCKING 0x0 ;  /* 0x0000000000007b1d */ /* 0x000fec0000010000 */
[----:B------:R-:W-:Y:S02]  /*b98d0*/  LDS.128 R76, [R6] ;  /* 0x00000000064c7984 */ /* 0x000fe40000000c00 */
[----:B------:R-:W-:Y:S01]  /*b98e0*/  BAR.SYNC.DEFER_BLOCKING 0x0 ;  /* 0x0000000000007b1d */ /* 0x000fe20000010000 */
[----:B----4-:R-:W-:-:S02]  /*b98f0*/  PRMT R103, R208, 0x5210, R103 ;  /* 0x00005210d0677816 */ /* 0x010fc40000000067 */
[----:B------:R-:W-:-:S03]  /*b9900*/  PRMT R107, R199, 0x4210, R111 ;  /* 0x00004210c76b7816 */ /* 0x000fc6000000006f */
[----:B------:R-:W4:Y:S04]  /*b9910*/  LDL.LU R208, [R1+0xce0] ;  /* 0x000ce00001d07983 */ /* 0x000f280000300800 */
[----:B------:R-:W-:Y:S01]  /*b9920*/  STSM.16.M88.4 [R222], R80 ;  /* 0x00000050de007844 */ /* 0x000fe20000000200 */
[----:B------:R-:W-:Y:S01]  /*b9930*/  BAR.SYNC.DEFER_BLOCKING 0x0 ;  /* 0x0000000000007b1d */ /* 0x000fe20000010000 */
[----:B------:R-:W-:Y:S02]  /*b9940*/  PRMT R111, R207, 0x5210, R111 ;  /* 0x00005210cf6f7816 */ /* 0x000fe4000000006f */
[----:B--2---:R-:W-:-:S03]  /*b9950*/  LOP3.LUT R119, R206, 0xffff, RZ, 0xc0, !PT ;  /* 0x0000ffffce777812 */ /* 0x004fc600078ec0ff */
[----:B------:R-:W2:Y:S01]  /*b9960*/  LDL.LU R199, [R1+0x4c80] ;  /* 0x004c800001c77983 */ /* 0x000ea20000300800 */
[----:B------:R-:W-:-:S03]  /*b9970*/  PRMT R115, R202, 0x4210, R119 ;  /* 0x00004210ca737816 */ /* 0x000fc60000000077 */
[----:B------:R-:W2:Y:S01]  /*b9980*/  LDL.LU R207, [R1+0x4634] ;  /* 0x0046340001cf7983 */ /* 0x000ea20000300800 */
[----:B---3--:R-:W-:-:S03]  /*b9990*/  LOP3.LUT R127, R195, 0xffff, RZ, 0xc0, !PT ;  /* 0x0000ffffc37f7812 */ /* 0x008fc600078ec0ff */
[----:B------:R-:W3:Y:S04]  /*b99a0*/  LDL.LU R206, [R1+0x4c84] ;  /* 0x004c840001ce7983 */ /* 0x000ee80000300800 */
[----:B------:R-:W3:Y:S04]  /*b99b0*/  LDL.LU R202, [R1+0xd58] ;  /* 0x000d580001ca7983 */ /* 0x000ee80000300800 */
[----:B------:R-:W-:Y:S01]  /*b99c0*/  LDS.128 R80, [R6] ;  /* 0x0000000006507984 */ /* 0x000fe20000000c00 */
[----:B------:R-:W-:Y:S06]  /*b99d0*/  BAR.SYNC.DEFER_BLOCKING 0x0 ;  /* 0x0000000000007b1d */ /* 0x000fec0000010000 */
[----:B------:R-:W3:Y:S04]  /*b99e0*/  LDL.LU R195, [R1+0x4658] ;  /* 0x0046580001c37983 */ /* 0x000ee80000300800 */
[----:B------:R-:W-:Y:S01]  /*b99f0*/  STSM.16.M88.4 [R222], R84 ;  /* 0x00000054de007844 */ /* 0x000fe20000000200 */
[----:B------:R-:W-:Y:S06]  /*b9a00*/  BAR.SYNC.DEFER_BLOCKING 0x0 ;  /* 0x0000000000007b1d */ /* 0x000fec0000010000 */
[----:B------:R-:W-:Y:S02]  /*b9a10*/  LDS.128 R84, [R6] ;  /* 0x0000000006547984 */ /* 0x000fe40000000c00 */
[----:B------:R-:W-:Y:S06]  /*b9a20*/  BAR.SYNC.DEFER_BLOCKING 0x0 ;  /* 0x0000000000007b1d */ /* 0x000fec0000010000 */
[----:B------:R-:W-:Y:S02]  /*b9a30*/  STSM.16.M88.4 [R222], R88 ;  /* 0x00000058de007844 */ /* 0x000fe40000000200 */
[----:B------:R-:W-:Y:S01]  /*b9a40*/  BAR.SYNC.DEFER_BLOCKING 0x0 ;  /* 0x0000000000007b1d */ /* 0x000fe20000010000 */
[----:B------:R-:W-:-:S05]  /*b9a50*/  PRMT R94, R210, 0x5210, R94 ;  /* 0x00005210d25e7816 */ /* 0x000fca000000005e */
        /* <DEDUP_REMOVED lines=11> */
[----:B------:R-:W-:-:S03]  /*b9b10*/  PRMT R123, R203, 0x4210, R127 ;  /* 0x00004210cb7b7816 */ /* 0x000fc6000000007f */
[----:B------:R-:W3:Y:S04]  /*b9b20*/  LDL.LU R209, [R1+0xcf0] ;  /* 0x000cf00001d17983 */ /* 0x000ee80000300800 */
[----:B------:R-:W3:Y:S04]  /*b9b30*/  LDL.LU R203, [R1+0x4c98] ;  /* 0x004c980001cb7983 */ /* 0x000ee80000300800 */
[----:B------:R-:W-:Y:S01]  /*b9b40*/  STSM.16.M88.4 [R222], R100 ;  /* 0x00000064de007844 */ /* 0x000fe20000000200 */
[----:B------:R-:W-:Y:S06]  /*b9b50*/  BAR.SYNC.DEFER_BLOCKING 0x0 ;  /* 0x0000000000007b1d */ /* 0x000fec0000010000 */
[----:B------:R-:W-:Y:S02]  /*b9b60*/  LDS.128 R100, [R6] ;  /* 0x0000000006647984 */ /* 0x000fe40000000c00 */
[----:B------:R-:W-:Y:S06]  /*b9b70*/  BAR.SYNC.DEFER_BLOCKING 0x0 ;  /* 0x0000000000007b1d */ /* 0x000fec0000010000 */
[----:B------:R-:W-:Y:S02]  /*b9b80*/  STSM.16.M88.4 [R222], R104 ;  /* 0x00000068de007844 */ /* 0x000fe40000000200 */
[----:B------:R-:W-:Y:S01]  /*b9b90*/  BAR.SYNC.DEFER_BLOCKING 0x0 ;  /* 0x0000000000007b1d */ /* 0x000fe20000010000 */
[----:B----4-:R-:W-:-:S02]  /*b9ba0*/  PRMT R127, R208, 0x5210, R127 ;  /* 0x00005210d07f7816 */ /* 0x010fc4000000007f */
[----:B--2---:R-:W-:-:S03]  /*b9bb0*/  LOP3.LUT R135, R199, 0xffff, RZ, 0xc0, !PT ;  /* 0x0000ffffc7877812 */ /* 0x004fc600078ec0ff */
[----:B------:R-:W2:Y:S01]  /*b9bc0*/  LDL.LU R208, [R1+0x4d8c] ;  /* 0x004d8c0001d07983 */ /* 0x000ea20000300800 */
[----:B------:R-:W-:-:S03]  /*b9bd0*/  PRMT R131, R207, 0x4210, R135 ;  /* 0x00004210cf837816 */ /* 0x000fc60000000087 */
[----:B------:R-:W4:Y:S01]  /*b9be0*/  LDL.LU R199, [R1+0x4c94] ;  /* 0x004c940001c77983 */ /* 0x000f220000300800 */
[----:B---3--:R-:W-:-:S03]  /*b9bf0*/  LOP3.LUT R143, R206, 0xffff, RZ, 0xc0, !PT ;  /* 0x0000ffffce8f7812 */ /* 0x008fc600078ec0ff */
[----:B------:R-:W3:Y:S01]  /*b9c00*/  LDL.LU R207, [R1+0xd00] ;  /* 0x000d000001cf7983 */ /* 0x000ee20000300800 */
[----:B------:R-:W-:-:S03]  /*b9c10*/  PRMT R135, R202, 0x5210, R135 ;  /* 0x00005210ca877816 */ /* 0x000fc60000000087 */
[----:B------:R-:W3:Y:S04]  /*b9c20*/  LDL.LU R206, [R1+0x4d98] ;  /* 0x004d980001ce7983 */ /* 0x000ee80000300800 */
[----:B------:R-:W-:Y:S01]  /*b9c30*/  LDS.128 R104, [R6] ;  /* 0x0000000006687984 */ /* 0x000fe20000000c00 */
[----:B------:R-:W-:Y:S01]  /*b9c40*/  BAR.SYNC.DEFER_BLOCKING 0x0 ;  /* 0x0000000000007b1d */ /* 0x000fe20000010000 */
[----:B------:R-:W-:-:S05]  /*b9c50*/  PRMT R139, R195, 0x4210, R143 ;  /* 0x00004210c38b7816 */ /* 0x000fca000000008f */
[----:B------:R-:W3:Y:S04]  /*b9c60*/  LDL.LU R202, [R1+0xd04] ;  /* 0x000d040001ca7983 */ /* 0x000ee80000300800 */
        /* <DEDUP_REMOVED lines=27> */
[----:B----4-:R-:W-:-:S02]  /*b9e20*/  LOP3.LUT R159, R199, 0xffff, RZ, 0xc0, !PT ;  /* 0x0000ffffc79f7812 */ /* 0x010fc400078ec0ff */
[--C-:B--2---:R-:W-:Y:S02]  /*b9e30*/  PRMT R147, R208, 0x4210, R151.reuse ;  /* 0x00004210d0937816 */ /* 0x104fe40000000097 */
[----:B---3--:R-:W-:Y:S01]  /*b9e40*/  PRMT R151, R207, 0x5210, R151 ;  /* 0x00005210cf977816 */ /* 0x008fe20000000097 */
[----:B------:R-:W2:Y:S01]  /*b9e50*/  LDL.LU R208, [R1+0xd5c] ;  /* 0x000d5c0001d07983 */ /* 0x000ea20000300800 */
[----:B------:R-:W-:-:S03]  /*b9e60*/  PRMT R155, R206, 0x4210, R159 ;  /* 0x00004210ce9b7816 */ /* 0x000fc6000000009f */
[----:B------:R-:W3:Y:S04]  /*b9e70*/  LDL.LU R199, [R1+0x4660] ;  /* 0x0046600001c77983 */ /* 0x000ee80000300800 */
[----:B------:R-:W4:Y:S01]  /*b9e80*/  LDL.LU R207, [R1+0xd18] ;  /* 0x000d180001cf7983 */ /* 0x000f220000300800 */
[----:B------:R-:W-:-:S03]  /*b9e90*/  LOP3.LUT R167, R195, 0xffff, RZ, 0xc0, !PT ;  /* 0x0000ffffc3a77812 */ /* 0x000fc600078ec0ff */
[----:B------:R-:W2:Y:S04]  /*b9ea0*/  LDL.LU R206, [R1+0x4cc8] ;  /* 0x004cc80001ce7983 */ /* 0x000ea80000300800 */
[----:B------:R-:W-:Y:S01]  /*b9eb0*/  LDS.128 R128, [R6] ;  /* 0x0000000006807984 */ /* 0x000fe20000000c00 */
[----:B------:R-:W-:Y:S06]  /*b9ec0*/  BAR.SYNC.DEFER_BLOCKING 0x0 ;  /* 0x0000000000007b1d */ /* 0x000fec0000010000 */
[----:B------:R-:W4:Y:S04]  /*b9ed0*/  LDL.LU R195, [R1+0x50a8] ;  /* 0x0050a80001c37983 */ /* 0x000f280000300800 */
        /* <DEDUP_REMOVED lines=18> */
[----:B------:R-:W4:Y:S04]  /*ba000*/  LDL.LU R202, [R1+0x4ccc] ;  /* 0x004ccc0001ca7983 */ /* 0x000f280000300800 */
[----:B------:R-:W4:Y:S04]  /*ba010*/  LDL.LU R210, [R1+0xd28] ;  /* 0x000d280001d27983 */ /* 0x000f280000300800 */
[----:B------:R-:W4:Y:S04]  /*ba020*/  LDL.LU R203, [R1+0x50bc] ;  /* 0x0050bc0001cb7983 */ /* 0x000f280000300800 */
[----:B------:R-:W-:Y:S01]  /*ba030*/  STSM.16.M88.4 [R222], R148 ;  /* 0x00000094de007844 */ /* 0x000fe20000000200 */
[----:B------:R-:W-:Y:S06]  /*ba040*/  BAR.SYNC.DEFER_BLOCKING 0x0 ;  /* 0x0000000000007b1d */ /* 0x000fec0000010000 */
[----:B------:R-:W-:Y:S02]  /*ba050*/  LDS.128 R148, [R6] ;  /* 0x0000000006947984 */ /* 0x000fe40000000c00 */
[----:B------:R-:W-:Y:S06]  /*ba060*/  BAR.SYNC.DEFER_BLOCKING 0x0 ;  /* 0x0000000000007b1d */ /* 0x000fec0000010000 */
[----:B------:R-:W-:Y:S02]  /*ba070*/  STSM.16.M88.4 [R222], R152 ;  /* 0x00000098de007844 */ /* 0x000fe40000000200 */
[----:B------:R-:W-:Y:S01]  /*ba080*/  BAR.SYNC.DEFER_BLOCKING 0x0 ;  /* 0x0000000000007b1d */ /* 0x000fe20000010000 */
[----:B------:R-:W-:-:S02]  /*ba090*/  PRMT R163, R209, 0x4210, R167 ;  /* 0x00004210d1a37816 */ /* 0x000fc400000000a7 */
[----:B--2---:R-:W-:Y:S02]  /*ba0a0*/  LOP3.LUT R183, R206, 0xffff, RZ, 0xc0, !PT ;  /* 0x0000ffffceb77812 */ /* 0x004fe400078ec0ff */
[----:B---3--:R-:W-:Y:S01]  /*ba0b0*/  PRMT R171, R199, 0x4210, R175 ;  /* 0x00004210c7ab7816 */ /* 0x008fe200000000af */
[----:B------:R-:W2:Y:S01]  /*ba0c0*/  LDL.LU R209, [R1+0xd2c] ;  /* 0x000d2c0001d17983 */ /* 0x000ea20000300800 */
[----:B----4-:R-:W-:-:S03]  /*ba0d0*/  PRMT R179, R195, 0x4210, R183 ;  /* 0x00004210c3b37816 */ /* 0x010fc600000000b7 */
[----:B------:R-:W3:Y:S01]  /*ba0e0*/  LDL.LU R199, [R1+0x4d64] ;  /* 0x004d640001c77983 */ /* 0x000ee20000300800 */
[----:B------:R-:W-:-:S03]  /*ba0f0*/  PRMT R175, R207, 0x5210, R175 ;  /* 0x00005210cfaf7816 */ /* 0x000fc600000000af */
[----:B------:R-:W4:Y:S04]  /*ba100*/  LDL.LU R206, [R1+0x4d9c] ;  /* 0x004d9c0001ce7983 */ /* 0x000f280000300800 */
[----:B------:R-:W-:Y:S01]  /*ba110*/  LDS.128 R152, [R6] ;  /* 0x0000000006987984 */ /* 0x000fe20000000c00 */
[----:B------:R-:W-:Y:S01]  /*ba120*/  BAR.SYNC.DEFER_BLOCKING 0x0 ;  /* 0x0000000000007b1d */ /* 0x000fe20000010000 */
[----:B------:R-:W-:-:S05]  /*ba130*/  PRMT R167, R208, 0x5210, R167 ;  /* 0x00005210d0a77816 */ /* 0x000fca00000000a7 */
        /* <DEDUP_REMOVED lines=19> */
[----:B------:R-:W-:-:S04]  /*ba270*/  LOP3.LUT R191, R202, 0xffff, RZ, 0xc0, !PT ;  /* 0x0000ffffcabf7812 */ /* 0x000fc800078ec0ff */
[----:B------:R-:W-:Y:S01]  /*ba280*/  PRMT R187, R203, 0x4210, R191 ;  /* 0x00004210cbbb7816 */ /* 0x000fe200000000bf */
[----:B------:R-:W4:Y:S04]  /*ba290*/  LDL.LU R202, [R1+0x50f0] ;  /* 0x0050f00001ca7983 */ /* 0x000f280000300800 */
[----:B------:R-:W4:Y:S04]  /*ba2a0*/  LDL.LU R203, [R1+0x4668] ;  /* 0x0046680001cb7983 */ /* 0x000f280000300800 */
[----:B------:R-:W4:Y:S04]  /*ba2b0*/  LDL.LU R224, [R1+0xd64] ;  /* 0x000d640001e07983 */ /* 0x000f280000300800 */
[----:B------:R-:W4:Y:S04]  /*ba2c0*/  LDL.LU R225, [R1+0xd3c] ;  /* 0x000d3c0001e17983 */ /* 0x000f280000300800 */
[----:B------:R-:W-:Y:S01]  /*ba2d0*/  STSM.16.M88.4 [R222], R172 ;  /* 0x000000acde007844 */ /* 0x000fe20000000200 */
[----:B------:R-:W-:Y:S01]  /*ba2e0*/  BAR.SYNC.DEFER_BLOCKING 0x0 ;  /* 0x0000000000007b1d */ /* 0x000fe20000010000 */
[----:B------:R-:W-:-:S05]  /*ba2f0*/  PRMT R183, R210, 0x5210, R183 ;  /* 0x00005210d2b77816 */ /* 0x000fca00000000b7 */
[----:B------:R-:W4:Y:S04]  /*ba300*/  LDL.LU R212, [R1+0x4ddc] ;  /* 0x004ddc0001d47983 */ /* 0x000f280000300800 */
[----:B------:R-:W4:Y:S04]  /*ba310*/  LDL.LU R213, [R1+0x4dd8] ;  /* 0x004dd80001d57983 */ /* 0x000f280000300800 */
[----:B------:R-:W4:Y:S04]  /*ba320*/  LDL.LU R214, [R1+0x4dbc] ;  /* 0x004dbc0001d67983 */ /* 0x000f280000300800 */
[----:B------:R-:W4:Y:S04]  /*ba330*/  LDL.LU R7, [R1+0x4d04] ;  /* 0x004d040001077983 */ /* 0x000f280000300800 */
[----:B------:R-:W-:Y:S01]  /*ba340*/  LDS.128 R172, [R6] ;  /* 0x0000000006ac7984 */ /* 0x000fe20000000c00 */
[----:B------:R-:W-:Y:S06]  /*ba350*/  BAR.SYNC.DEFER_BLOCKING 0x0 ;  /* 0x0000000000007b1d */ /* 0x000fec0000010000 */
[----:B------:R-:W-:Y:S02]  /*ba360*/  STSM.16.M88.4 [R222], R176 ;  /* 0x000000b0de007844 */ /* 0x000fe40000000200 */
[----:B------:R-:W-:Y:S01]  /*ba370*/  BAR.SYNC.DEFER_BLOCKING 0x0 ;  /* 0x0000000000007b1d */ /* 0x000fe20000010000 */
[----:B---3--:R-:W-:-:S02]  /*ba380*/  LOP3.LUT R199, R199, 0xffff, RZ, 0xc0, !PT ;  /* 0x0000ffffc7c77812 */ /* 0x008fc400078ec0ff */
[----:B--2---:R-:W-:Y:S02]  /*ba390*/  PRMT R191, R209, 0x5210, R191 ;  /* 0x00005210d1bf7816 */ /* 0x004fe400000000bf */
[--C-:B----4-:R-:W-:Y:S02]  /*ba3a0*/  PRMT R195, R195, 0x4210, R199.reuse ;  /* 0x00004210c3c37816 */ /* 0x110fe400000000c7 */
[----:B------:R-:W-:Y:S02]  /*ba3b0*/  PRMT R199, R208, 0x5210, R199 ;  /* 0x00005210d0c77816 */ /* 0x000fe400000000c7 */
[----:B------:R-:W2:Y:S04]  /*ba3c0*/  LDL.LU R208, [R1+0x511c] ;  /* 0x00511c0001d07983 */ /* 0x000ea80000300800 */
[----:B------:R-:W3:Y:S04]  /*ba3d0*/  LDL.LU R209, [R1+0x5118] ;  /* 0x0051180001d17983 */ /* 0x000ee80000300800 */
[----:B------:R-:W4:Y:S04]  /*ba3e0*/  LDL.LU R210, [R1+0x5114] ;  /* 0x0051140001d27983 */ /* 0x000f280000300800 */
[----:B------:R-:W2:Y:S04]  /*ba3f0*/  LDL.LU R211, [R1+0x5108] ;  /* 0x0051080001d37983 */ /* 0x000ea80000300800 */
[----:B------:R-:W-:Y:S01]  /*ba400*/  LDS.128 R176, [R6] ;  /* 0x0000000006b07984 */ /* 0x000fe20000000c00 */
[----:B------:R-:W-:Y:S06]  /*ba410*/  BAR.SYNC.DEFER_BLOCKING 0x0 ;  /* 0x0000000000007b1d */ /* 0x000fec0000010000 */
[----:B------:R-:W3:Y:S04]  /*ba420*/  LDL.LU R238, [R1+0xd70] ;  /* 0x000d700001ee7983 */ /* 0x000ee80000300800 */
[----:B------:R-:W3:Y:S04]  /*ba430*/  LDL.LU R239, [R1+0xd6c] ;  /* 0x000d6c0001ef7983 */ /* 0x000ee80000300800 */
[----:B------:R-:W3:Y:S04]  /*ba440*/  LDL.LU R236, [R1+0xd68] ;  /* 0x000d680001ec7983 */ /* 0x000ee80000300800 */
[----:B------:R-:W3:Y:S04]  /*ba450*/  LDL.LU R234, [R1+0xd4c] ;  /* 0x000d4c0001ea7983 */ /* 0x000ee80000300800 */
[----:B------:R-:W3:Y:S04]  /*ba460*/  LDL.LU R235, [R1+0x4dec] ;  /* 0x004dec0001eb7983 */ /* 0x000ee80000300800 */
[----:B------:R-:W-:Y:S01]  /*ba470*/  STSM.16.M88.4 [R222], R180 ;  /* 0x000000b4de007844 */ /* 0x000fe20000000200 */
[----:B------:R-:W-:Y:S06]  /*ba480*/  BAR.SYNC.DEFER_BLOCKING 0x0 ;  /* 0x0000000000007b1d */ /* 0x000fec0000010000 */
[----:B------:R-:W3:Y:S04]  /*ba490*/  LDL.LU R226, [R1+0x4de8] ;  /* 0x004de80001e27983 */ /* 0x000ee80000300800 */
[----:B------:R-:W3:Y:S04]  /*ba4a0*/  LDL.LU R232, [R1+0x4de0] ;  /* 0x004de00001e87983 */ /* 0x000ee80000300800 */
[----:B------:R-:W3:Y:S04]  /*ba4b0*/  LDL.LU R233, [R1+0x4d18] ;  /* 0x004d180001e97983 */ /* 0x000ee80000300800 */
[----:B------:R-:W3:Y:S04]  /*ba4c0*/  LDL.LU R230, [R1+0x5148] ;  /* 0x0051480001e67983 */ /* 0x000ee80000300800 */
[----:B------:R-:W-:Y:S01]  /*ba4d0*/  LDS.128 R180, [R6] ;  /* 0x0000000006b47984 */ /* 0x000fe20000000c00 */
[----:B------:R-:W-:Y:S06]  /*ba4e0*/  BAR.SYNC.DEFER_BLOCKING 0x0 ;  /* 0x0000000000007b1d */ /* 0x000fec0000010000 */
[----:B------:R-:W3:Y:S04]  /*ba4f0*/  LDL.LU R231, [R1+0x5140] ;  /* 0x0051400001e77983 */ /* 0x000ee80000300800 */
[----:B------:R-:W3:Y:S04]  /*ba500*/  LDL.LU R228, [R1+0x5134] ;  /* 0x0051340001e47983 */ /* 0x000ee80000300800 */
[----:B------:R-:W3:Y:S04]  /*ba510*/  LDL.LU R229, [R1+0x512c] ;  /* 0x00512c0001e57983 */ /* 0x000ee80000300800 */
[----:B------:R-:W3:Y:S04]  /*ba520*/  LDL.LU R237, [R1+0x4628] ;  /* 0x0046280001ed7983 */ /* 0x000ee80000300800 */
[----:B------:R-:W-:Y:S01]  /*ba530*/  STSM.16.M88.4 [R222], R184 ;  /* 0x000000b8de007844 */ /* 0x000fe20000000200 */
[----:B------:R-:W-:Y:S01]  /*ba540*/  BAR.SYNC.DEFER_BLOCKING 0x0 ;  /* 0x0000000000007b1d */ /* 0x000fe20000010000 */
[----:B------:R-:W-:-:S05]  /*ba550*/  LOP3.LUT R206, R206, 0xffff, RZ, 0xc0, !PT ;  /* 0x0000ffffcece7812 */ /* 0x000fca00078ec0ff */
[----:B------:R-:W3:Y:S04]  /*ba560*/  LDL.LU R227, [R1+0x1634] ;  /* 0x0016340001e37983 */ /* 0x000ee80000300800 */
[----:B------:R-:W-:Y:S01]  /*ba570*/  LDS.128 R184, [R6] ;  /* 0x0000000006b87984 */ /* 0x000fe20000000c00 */
        /* <DEDUP_REMOVED lines=10> */
[--C-:B------:R-:W-:Y:S02]  /*ba620*/  PRMT R202, R202, 0x4210, R206.reuse ;  /* 0x00004210caca7816 */ /* 0x100fe400000000ce */
[--C-:B------:R-:W-:Y:S02]  /*ba630*/  PRMT R203, R203, 0x4210, R207.reuse ;  /* 0x00004210cbcb7816 */ /* 0x100fe400000000cf */
[----:B------:R-:W-:Y:S02]  /*ba640*/  PRMT R206, R224, 0x5210, R206 ;  /* 0x00005210e0ce7816 */ /* 0x000fe400000000ce */
[----:B------:R-:W-:Y:S01]  /*ba650*/  PRMT R207, R225, 0x5210, R207 ;  /* 0x00005210e1cf7816 */ /* 0x000fe200000000cf */
        /* <DEDUP_REMOVED lines=8> */
[----:B------:R-:W-:-:S02]  /*ba6e0*/  LOP3.LUT R214, R214, 0xffff, RZ, 0xc0, !PT ;  /* 0x0000ffffd6d67812 */ /* 0x000fc400078ec0ff */
[----:B------:R-:W-:-:S03]  /*ba6f0*/  LOP3.LUT R215, R7, 0xffff, RZ, 0xc0, !PT ;  /* 0x0000ffff07d77812 */ /* 0x000fc600078ec0ff */
[----:B------:R-:W-:Y:S02]  /*ba700*/  LDS.128 R200, [R6] ;  /* 0x0000000006c87984 */ /* 0x000fe40000000c00 */
[----:B------:R-:W-:Y:S01]  /*ba710*/  BAR.SYNC.DEFER_BLOCKING 0x0 ;  /* 0x0000000000007b1d */ /* 0x000fe20000010000 */
[--C-:B----4-:R-:W-:Y:S02]  /*ba720*/  PRMT R210, R210, 0x4210, R214.reuse ;  /* 0x00004210d2d27816 */ /* 0x110fe400000000d6 */
[--C-:B--2---:R-:W-:Y:S02]  /*ba730*/  PRMT R211, R211, 0x4210, R215.reuse ;  /* 0x00004210d3d37816 */ /* 0x104fe400000000d7 */
[----:B---3--:R-:W-:Y:S01]  /*ba740*/  PRMT R214, R236, 0x5210, R214 ;  /* 0x00005210ecd67816 */ /* 0x008fe200000000d6 */
[----:B------:R-:W2:Y:S01]  /*ba750*/  LDL.LU R7, [R1+0xc60] ;  /* 0x000c600001077983 */ /* 0x000ea20000300800 */
[----:B------:R-:W-:Y:S02]  /*ba760*/  PRMT R215, R234, 0x5210, R215 ;  /* 0x00005210ead77816 */ /* 0x000fe400000000d7 */
[----:B------:R-:W-:-:S02]  /*ba770*/  LOP3.LUT R236, R235, 0xffff, RZ, 0xc0, !PT ;  /* 0x0000ffffebec7812 */ /* 0x000fc400078ec0ff */
[----:B------:R-:W3:Y:S01]  /*ba780*/  LDL.LU.64 R234, [R1+0x1638] ;  /* 0x0016380001ea7983 */ /* 0x000ee20000300a00 */
[----:B------:R-:W-:Y:S02]  /*ba790*/  LOP3.LUT R3, R232, 0xffff, RZ, 0xc0, !PT ;  /* 0x0000ffffe8037812 */ /* 0x000fe400078ec0ff */
[----:B------:R-:W-:Y:S02]  /*ba7a0*/  LOP3.LUT R2, R233, 0xffff, RZ, 0xc0, !PT ;  /* 0x0000ffffe9027812 */ /* 0x000fe400078ec0ff */
[----:B------:R-:W4:Y:S04]  /*ba7b0*/  LDL.LU.64 R232, [R1+0x1648] ;  /* 0x0016480001e87983 */ /* 0x000f280000300a00 */
[----:B------:R-:W-:Y:S01]  /*ba7c0*/  STSM.16.M88.4 [R222], R204 ;  /* 0x000000ccde007844 */ /* 0x000fe20000000200 */
[----:B------:R-:W-:Y:S01]  /*ba7d0*/  BAR.SYNC.DEFER_BLOCKING 0x0 ;  /* 0x0000000000007b1d */ /* 0x000fe20000010000 */
[----:B------:R-:W-:-:S02]  /*ba7e0*/  LOP3.LUT R212, R212, 0xffff, RZ, 0xc0, !PT ;  /* 0x0000ffffd4d47812 */ /* 0x000fc400078ec0ff */
[----:B------:R-:W-:-:S03]  /*ba7f0*/  LOP3.LUT R213, R213, 0xffff, RZ, 0xc0, !PT ;  /* 0x0000ffffd5d57812 */ /* 0x000fc600078ec0ff */
[----:B------:R-:W-:Y:S01]  /*ba800*/  LDS.128 R204, [R6] ;  /* 0x0000000006cc7984 */ /* 0x000fe20000000c00 */
[--C-:B------:R-:W-:Y:S02]  /*ba810*/  PRMT R208, R208, 0x4210, R212.reuse ;  /* 0x00004210d0d07816 */ /* 0x100fe400000000d4 */
[----:B------:R-:W-:Y:S01]  /*ba820*/  PRMT R209, R209, 0x4210, R213 ;  /* 0x00004210d1d17816 */ /* 0x000fe200000000d5 */
[----:B------:R-:W-:Y:S06]  /*ba830*/  BAR.SYNC.DEFER_BLOCKING 0x0 ;  /* 0x0000000000007b1d */ /* 0x000fec0000010000 */
[----:B------:R-:W-:Y:S02]  /*ba840*/  STSM.16.M88.4 [R222], R208 ;  /* 0x000000d0de007844 */ /* 0x000fe40000000200 */
[----:B------:R-:W-:Y:S01]  /*ba850*/  BAR.SYNC.DEFER_BLOCKING 0x0 ;  /* 0x0000000000007b1d */ /* 0x000fe20000010000 */
[----:B------:R-:W-:-:S02]  /*ba860*/  PRMT R212, R238, 0x5210, R212 ;  /* 0x00005210eed47816 */ /* 0x000fc400000000d4 */
[----:B------:R-:W-:-:S03]  /*ba870*/  PRMT R213, R239, 0x5210, R213 ;  /* 0x00005210efd57816 */ /* 0x000fc600000000d5 */
[----:B------:R-:W-:Y:S02]  /*ba880*/  LDS.128 R208, [R6] ;  /* 0x0000000006d07984 */ /* 0x000fe40000000c00 */
[----:B------:R-:W-:Y:S06]  /*ba890*/  BAR.SYNC.DEFER_BLOCKING 0x0 ;  /* 0x0000000000007b1d */ /* 0x000fec0000010000 */
[----:B------:R-:W-:Y:S02]  /*ba8a0*/  STSM.16.M88.4 [R222], R212 ;  /* 0x000000d4de007844 */ /* 0x000fe40000000200 */
[----:B------:R-:W-:Y:S01]  /*ba8b0*/  BAR.SYNC.DEFER_BLOCKING 0x0 ;  /* 0x0000000000007b1d */ /* 0x000fe20000010000 */
[----:B------:R-:W-:-:S02]  /*ba8c0*/  LOP3.LUT R226, R226, 0xffff, RZ, 0xc0, !PT ;  /* 0x0000ffffe2e27812 */ /* 0x000fc400078ec0ff */
[----:B------:R-:W-:-:S03]  /*ba8d0*/  PRMT R240, R230, 0x4210, R236 ;  /* 0x00004210e6f07816 */ /* 0x000fc600000000ec */
[----:B------:R-:W-:Y:S01]  /*ba8e0*/  LDS.128 R212, [R6] ;  /* 0x0000000006d47984 */ /* 0x000fe20000000c00 */
[----:B------:R-:W-:Y:S02]  /*ba8f0*/  PRMT R241, R231, 0x4210, R226 ;  /* 0x00004210e7f17816 */ /* 0x000fe400000000e2 */
[----:B------:R-:W-:Y:S01]  /*ba900*/  PRMT R242, R228, 0x4210, R3 ;  /* 0x00004210e4f27816 */ /* 0x000fe20000000003 */
[----:B------:R-:W4:Y:S01]  /*ba910*/  LDL.LU.64 R230, [R1+0x1640] ;  /* 0x0016400001e67983 */ /* 0x000f220000300a00 */
[----:B------:R-:W-:Y:S01]  /*ba920*/  PRMT R243, R229, 0x4210, R2 ;  /* 0x00004210e5f37816 */ /* 0x000fe20000000002 */
[----:B------:R-:W-:Y:S06]  /*ba930*/  BAR.SYNC.DEFER_BLOCKING 0x0 ;  /* 0x0000000000007b1d */ /* 0x000fec0000010000 */
[----:B------:R-:W4:Y:S04]  /*ba940*/  LDL.LU.64 R228, [R1+0x1658] ;  /* 0x0016580001e47983 */ /* 0x000f280000300a00 */
[----:B------:R-:W4:Y:S04]  /*ba950*/  LDL.LU R238, [R1+0xc50] ;  /* 0x000c500001ee7983 */ /* 0x000f280000300800 */
[----:B------:R0:W-:Y:S01]  /*ba960*/  STSM.16.M88.4 [R222], R240 ;  /* 0x000000f0de007844 */ /* 0x0001e20000000200 */
[----:B------:R-:W-:Y:S06]  /*ba970*/  BAR.SYNC.DEFER_BLOCKING 0x0 ;  /* 0x0000000000007b1d */ /* 0x000fec0000010000 */
[----:B------:R-:W1:Y:S01]  /*ba980*/  LDS.128 R244, [R6] ;  /* 0x0000000006f47984 */ /* 0x000e620000000c00 */
[----:B0-----:R-:W-:-:S03]  /*ba990*/  PRMT R241, R227, 0x5210, R226 ;  /* 0x00005210e3f17816 */ /* 0x001fc600000000e2 */
[----:B------:R-:W4:Y:S01]  /*ba9a0*/  LDL.LU.64 R226, [R1+0x1650] ;  /* 0x0016500001e27983 */ /* 0x000f220000300a00 */
[----:B------:R-:W-:Y:S02]  /*ba9b0*/  PRMT R242, R224, 0x5210, R3 ;  /* 0x00005210e0f27816 */ /* 0x000fe40000000003 */
[----:B------:R-:W-:Y:S01]  /*ba9c0*/  PRMT R243, R225, 0x5210, R2 ;  /* 0x00005210e1f37816 */ /* 0x000fe20000000002 */
[----:B-1----:R-:W-:Y:S04]  /*ba9d0*/  STL.64 [R1+0x330], R244 ;  /* 0x000330f401007387 */ /* 0x002fe80000100a00 */
[----:B------:R0:W-:Y:S04]  /*ba9e0*/  STL.64 [R1+0x338], R246 ;  /* 0x000338f601007387 */ /* 0x0001e80000100a00 */
[----:B------:R-:W4:Y:S04]  /*ba9f0*/  LDL.LU.64 R224, [R1+0x1670] ;  /* 0x0016700001e07983 */ /* 0x000f280000300a00 */
[----:B------:R-:W4:Y:S04]  /*baa00*/  LDL.LU.64 R248, [R1+0x1668] ;  /* 0x0016680001f87983 */ /* 0x000f280000300a00 */
[----:B0-----:R-:W4:Y:S04]  /*baa10*/  LDL.LU.64 R246, [R1+0x1660] ;  /* 0x0016600001f67983 */ /* 0x001f280000300a00 */
[----:B------:R-:W4:Y:S04]  /*baa20*/  LDL.LU R239, [R1+0xc64] ;  /* 0x000c640001ef7983 */ /* 0x000f280000300800 */
[----:B------:R-:W4:Y:S01]  /*baa30*/  LDL.LU.64 R244, [R1+0x1800] ;  /* 0x0018000001f47983 */ /* 0x000f220000300a00 */
[----:B------:R-:W-:Y:S01]  /*baa40*/  PRMT R240, R237, 0x5210, R236 ;  /* 0x00005210edf07816 */ /* 0x000fe200000000ec */
[----:B------:R-:W-:Y:S06]  /*baa50*/  BAR.SYNC.DEFER_BLOCKING 0x0 ;  /* 0x0000000000007b1d */ /* 0x000fec0000010000 */
[----:B------:R0:W-:Y:S04]  /*baa60*/  STSM.16.M88.4 [R222], R240 ;  /* 0x000000f0de007844 */ /* 0x0001e80000000200 */
[----:B0-----:R-:W4:Y:S04]  /*baa70*/  LDL.LU.64 R242, [R1+0x1810] ;  /* 0x0018100001f27983 */ /* 0x001f280000300a00 */
[----:B------:R-:W4:Y:S01]  /*baa80*/  LDL.LU.64 R240, [R1+0x1808] ;  /* 0x0018080001f07983 */ /* 0x000f220000300a00 */
[C---:B--2---:R-:W-:Y:S01]  /*baa90*/  PRMT R2, R7.reuse, 0x7770, RZ ;  /* 0x0000777007027816 */ /* 0x044fe200000000ff */
[----:B------:R-:W-:Y:S06]  /*baaa0*/  BAR.SYNC.DEFER_BLOCKING 0x0 ;  /* 0x0000000000007b1d */ /* 0x000fec0000010000 */
[----:B------:R-:W2:Y:S04]  /*baab0*/  LDL.LU R6, [R1+0xc54] ;  /* 0x000c540001067983 */ /* 0x000ea80000300800 */
[----:B------:R-:W2:Y:S04]  /*baac0*/  LDL.LU.64 R236, [R1+0x1818] ;  /* 0x0018180001ec7983 */ /* 0x000ea80000300a00 */
[----:B---3--:R0:W-:Y:S02]  /*baad0*/  @P3 STG.E.U8 desc[UR52][R234.64], R2 ;  /* 0x00000002ea003986 */ /* 0x0081e4000c101134 */
[----:B0-----:R-:W-:-:S02]  /*baae0*/  PRMT R2, R7, 0x7771, RZ ;  /* 0x0000777107027816 */ /* 0x001fc400000000ff */
[----:B------:R-:W3:Y:S04]  /*baaf0*/  LDL.LU.64 R234, [R1+0x1820] ;  /* 0x0018200001ea7983 */ /* 0x000ee80000300a00 */
[----:B----4-:R0:W-:Y:S04]  /*bab00*/  @P4 STG.E.U8 desc[UR52][R232.64], R2 ;  /* 0x00000002e8004986 */ /* 0x0101e8000c101134 */
[----:B0-----:R-:W4:Y:S01]  /*bab10*/  LDL.LU.64 R232, [R1+0x1828] ;  /* 0x0018280001e87983 */ /* 0x001f220000300a00 */
[----:B------:R-:W-:-:S05]  /*bab20*/  PRMT R2, R7, 0x7772, RZ ;  /* 0x0000777207027816 */ /* 0x000fca00000000ff */
[----:B------:R0:W-:Y:S02]  /*bab30*/  @P5 STG.E.U8 desc[UR52][R230.64], R2 ;  /* 0x00000002e6005986 */ /* 0x0001e4000c101134 */
[----:B0-----:R-:W-:Y:S02]  /*bab40*/  PRMT R2, R7, 0x7773, RZ ;  /* 0x0000777307027816 */ /* 0x001fe400000000ff */
[----:B------:R-:W4:Y:S04]  /*bab50*/  LDL.LU.64 R230, [R1+0x1830] ;  /* 0x0018300001e67983 */ /* 0x000f280000300a00 */
[----:B------:R0:W-:Y:S01]  /*bab60*/  @P1 STG.E.U8 desc[UR52][R228.64], R2 ;  /* 0x00000002e4001986 */ /* 0x0001e2000c101134 */
[----:B------:R-:W-:-:S03]  /*bab70*/  LOP3.LUT P1, RZ, R0, 0x40000000, RZ, 0xc0, !PT ;  /* 0x4000000000ff7812 */ /* 0x000fc6000782c0ff */
[----:B------:R-:W4:Y:S01]  /*bab80*/  LDL.LU R7, [R1+0xc68] ;  /* 0x000c680001077983 */ /* 0x000f220000300800 */
[----:B0-----:R-:W-:-:S03]  /*bab90*/  PRMT R2, R238, 0x7770, RZ ;  /* 0x00007770ee027816 */ /* 0x001fc600000000ff */
[----:B------:R-:W4:Y:S06]  /*baba0*/  LDL.LU.64 R228, [R1+0x1838] ;  /* 0x0018380001e47983 */ /* 0x000f2c0000300a00 */
[----:B------:R0:W-:Y:S01]  /*babb0*/  @P1 STG.E.U8 desc[UR52][R226.64], R2 ;  /* 0x00000002e2001986 */ /* 0x0001e2000c101134 */
[----:B------:R-:W-:Y:S02]  /*babc0*/  LOP3.LUT P1, RZ, R0, 0x20000000, RZ, 0xc0, !PT ;  /* 0x2000000000ff7812 */ /* 0x000fe4000782c0ff */
[----:B0-----:R-:W-:Y:S01]  /*babd0*/  PRMT R2, R238, 0x7771, RZ ;  /* 0x00007771ee027816 */ /* 0x001fe200000000ff */
[----:B------:R-:W4:Y:S10]  /*babe0*/  LDL.LU.64 R226, [R1+0x1840] ;  /* 0x0018400001e27983 */ /* 0x000f340000300a00 */
[----:B------:R0:W-:Y:S01]  /*babf0*/  @P1 STG.E.U8 desc[UR52][R224.64], R2 ;  /* 0x00000002e0001986 */ /* 0x0001e2000c101134 */
[----:B------:R-:W-:-:S02]  /*bac00*/  LOP3.LUT P1, RZ, R0, 0x10000000, RZ, 0xc0, !PT ;  /* 0x1000000000ff7812 */ /* 0x000fc4000782c0ff */
[----:B0-----:R-:W-:Y:S01]  /*bac10*/  PRMT R2, R238, 0x7772, RZ ;  /* 0x00007772ee027816 */ /* 0x001fe200000000ff */
[----:B------:R-:W4:Y:S10]  /*bac20*/  LDL.LU.64 R224, [R1+0x1848] ;  /* 0x0018480001e07983 */ /* 0x000f340000300a00 */
[----:B------:R0:W-:Y:S01]  /*bac30*/  @P1 STG.E.U8 desc[UR52][R248.64], R2 ;  /* 0x00000002f8001986 */ /* 0x0001e2000c101134 */
[----:B------:R-:W-:-:S02]  /*bac40*/  LOP3.LUT P1, RZ, R0, 0x8000000, RZ, 0xc0, !PT ;  /* 0x0800000000ff7812 */ /* 0x000fc4000782c0ff */
[----:B0-----:R-:W-:-:S11]  /*bac50*/  PRMT R2, R238, 0x7773, RZ ;  /* 0x00007773ee027816 */ /* 0x001fd600000000ff */
[----:B------:R0:W-:Y:S01]  /*bac60*/  @P1 STG.E.U8 desc[UR52][R246.64], R2 ;  /* 0x00000002f6001986 */ /* 0x0001e2000c101134 */
[----:B------:R-:W-:Y:S02]  /*bac70*/  LOP3.LUT P1, RZ, R0, 0x4000000, RZ, 0xc0, !PT ;  /* 0x0400000000ff7812 */ /* 0x000fe4000782c0ff */
        /* <DEDUP_REMOVED lines=9> */
[----:B0-----:R-:W-:-:S05]  /*bad10*/  PRMT R2, R239, 0x7773, RZ ;  /* 0x00007773ef027816 */ /* 0x001fca00000000ff */
[----:B--2---:R0:W-:Y:S02]  /*bad20*/  @P6 STG.E.U8 desc[UR52][R236.64], R2 ;  /* 0x00000002ec006986 */ /* 0x0041e4000c101134 */
[----:B0-----:R-:W-:-:S05]  /*bad30*/  PRMT R2, R6, 0x7770, RZ ;  /* 0x0000777006027816 */ /* 0x001fca00000000ff */
[----:B---3--:R0:W-:Y:S02]  /*bad40*/  @P0 STG.E.U8 desc[UR52][R234.64], R2 ;  /* 0x00000002ea000986 */ /* 0x0081e4000c101134 */
[----:B0-----:R-:W-:-:S05]  /*bad50*/  PRMT R2, R6, 0x7771, RZ ;  /* 0x0000777106027816 */ /* 0x001fca00000000ff */
[----:B----4-:R0:W-:Y:S04]  /*bad60*/  @P1 STG.E.U8 desc[UR52][R232.64], R2 ;  /* 0x00000002e8001986 */ /* 0x0101e8000c101134 */
[----:B0-----:R-:W2:Y:S01]  /*bad70*/  LDL.LU.64 R232, [R1+0x1850] ;  /* 0x0018500001e87983 */ /* 0x001ea20000300a00 */
[C---:B------:R-:W-:Y:S02]  /*bad80*/  LOP3.LUT P2, RZ, R14.reuse, 0x20000000, RZ, 0xc0, !PT ;  /* 0x200000000eff7812 */ /* 0x040fe4000784c0ff */
[----:B------:R-:W-:Y:S01]  /*bad90*/  LOP3.LUT P3, RZ, R14, 0x40000000, RZ, 0xc0, !PT ;  /* 0x400000000eff7812 */ /* 0x000fe2000786c0ff */
[----:B------:R-:W3:Y:S01]  /*bada0*/  LDL.LU.64 R236, [R1+0x1858] ;  /* 0x0018580001ec7983 */ /* 0x000ee20000300a00 */
[----:B------:R-:W-:Y:S02]  /*badb0*/  PRMT R2, R6, 0x7772, RZ ;  /* 0x0000777206027816 */ /* 0x000fe400000000ff */
[----:B------:R-:W-:-:S07]  /*badc0*/  LOP3.LUT P4, RZ, R14, 0x80000000, RZ, 0xc0, !PT ;  /* 0x800000000eff7812 */ /* 0x000fce000788c0ff */
[----:B------:R0:W-:Y:S02]  /*badd0*/  @P2 STG.E.U8 desc[UR52][R230.64], R2 ;  /* 0x00000002e6002986 */ /* 0x0001e4000c101134 */
[----:B0-----:R-:W-:-:S05]  /*bade0*/  PRMT R2, R6, 0x7773, RZ ;  /* 0x0000777306027816 */ /* 0x001fca00000000ff */
[----:B------:R0:W-:Y:S02]  /*badf0*/  @P3 STG.E.U8 desc[UR52][R228.64], R2 ;  /* 0x00000002e4003986 */ /* 0x0001e4000c101134 */
[----:B0-----:R-:W-:-:S05]  /*bae00*/  PRMT R2, R7, 0x7770, RZ ;  /* 0x0000777007027816 */ /* 0x001fca00000000ff */
[----:B------:R0:W-:Y:S04]  /*bae10*/  @P4 STG.E.U8 desc[UR52][R226.64], R2 ;  /* 0x00000002e2004986 */ /* 0x0001e8000c101134 */
[----:B0-----:R-:W4:Y:S04]  /*bae20*/  LDL.LU.64 R226, [R1+0x1860] ;  /* 0x0018600001e27983 */ /* 0x001f280000300a00 */
[----:B------:R-:W4:Y:S04]  /*bae30*/  LDL.LU.64 R234, [R1+0x1868] ;  /* 0x0018680001ea7983 */ /* 0x000f280000300a00 */
[----:B------:R-:W4:Y:S04]  /*bae40*/  LDL.LU.64 R230, [R1+0x1870] ;  /* 0x0018700001e67983 */ /* 0x000f280000300a00 */
[----:B------:R-:W4:Y:S01]  /*bae50*/  LDL.LU R229, [R1+0xc58] ;  /* 0x000c580001e57983 */ /* 0x000f220000300800 */
[----:B------:R-:W-:-:S02]  /*bae60*/  LOP3.LUT P5, RZ, R15, 0x1, RZ, 0xc0, !PT ;  /* 0x000000010fff7812 */ /* 0x000fc400078ac0ff */
[----:B------:R-:W-:Y:S02]  /*bae70*/  PRMT R2, R7, 0x7771, RZ ;  /* 0x0000777107027816 */ /* 0x000fe400000000ff */
[----:B------:R-:W-:-:S09]  /*bae80*/  LOP3.LUT P2, RZ, R15, 0x2, RZ, 0xc0, !PT ;  /* 0x000000020fff7812 */ /* 0x000fd2000784c0ff */
[----:B------:R0:W-:Y:S04]  /*bae90*/  @P5 STG.E.U8 desc[UR52][R224.64], R2 ;  /* 0x00000002e0005986 */ /* 0x0001e8000c101134 */
[----:B0-----:R-:W4:Y:S01]  /*baea0*/  LDL.LU.64 R224, [R1+0x1878] ;  /* 0x0018780001e07983 */ /* 0x001f220000300a00 */
[----:B------:R-:W-:-:S05]  /*baeb0*/  PRMT R2, R7, 0x7772, RZ ;  /* 0x0000777207027816 */ /* 0x000fca00000000ff */
[----:B--2---:R0:W-:Y:S04]  /*baec0*/  @P2 STG.E.U8 desc[UR52][R232.64], R2 ;  /* 0x00000002e8002986 */ /* 0x0041e8000c101134 */
[----:B0-----:R-:W2:Y:S01]  /*baed0*/  LDL.LU R232, [R1+0xc6c] ;  /* 0x000c6c0001e87983 */ /* 0x001ea20000300800 */
[----:B------:R-:W-:-:S03]  /*baee0*/  PRMT R2, R7, 0x7773, RZ ;  /* 0x0000777307027816 */ /* 0x000fc600000000ff */
[----:B------:R-:W2:Y:S01]  /*baef0*/  LDL.LU.64 R6, [R1+0x1880] ;  /* 0x0018800001067983 */ /* 0x000ea20000300a00 */
[C---:B------:R-:W-:Y:S02]  /*baf00*/  LOP3.LUT P6, RZ, R15.reuse, 0x2000, RZ, 0xc0, !PT ;  /* 0x000020000fff7812 */ /* 0x040fe400078cc0ff */
[----:B------:R-:W-:Y:S01]  /*baf10*/  LOP3.LUT R0, R0, 0xffff7fff, RZ, 0xc0, !PT ;  /* 0xffff7fff00007812 */ /* 0x000fe200078ec0ff */
[----:B------:R-:W2:Y:S01]  /*baf20*/  LDL.LU.64 R248, [R1+0x1888] ;  /* 0x0018880001f87983 */ /* 0x000ea20000300a00 */
[----:B------:R-:W-:-:S03]  /*baf30*/  LOP3.LUT P3, RZ, R15, 0x4, RZ, 0xc0, !PT ;  /* 0x000000040fff7812 */ /* 0x000fc6000786c0ff */
[----:B------:R-:W2:Y:S01]  /*baf40*/  LDL.LU.64 R246, [R1+0x1890] ;  /* 0x0018900001f67983 */ /* 0x000ea20000300a00 */
[----:B------:R-:W-:-:S03]  /*baf50*/  LOP3.LUT P4, RZ, R15, 0x8, RZ, 0xc0, !PT ;  /* 0x000000080fff7812 */ /* 0x000fc6000788c0ff */
[----:B------:R-:W2:Y:S02]  /*baf60*/  LDL.LU.64 R244, [R1+0x1898] ;  /* 0x0018980001f47983 */ /* 0x000ea40000300a00 */
[----:B------:R-:W-:Y:S02]  /*baf70*/  @P6 LOP3.LUT R0, R0, 0x8000, RZ, 0xfc, !PT ;  /* 0x0000800000006812 */ /* 0x000fe400078efcff */
[----:B------:R-:W-:Y:S02]  /*baf80*/  LOP3.LUT P6, RZ, R15, 0x1000, RZ, 0xc0, !PT ;  /* 0x000010000fff7812 */ /* 0x000fe400078cc0ff */
[----:B------:R-:W-:-:S11]  /*baf90*/  LOP3.LUT R0, R0, 0xfffeffff, RZ, 0xc0, !PT ;  /* 0xfffeffff00007812 */ /* 0x000fd600078ec0ff */
        /* <DEDUP_REMOVED lines=8> */
[----:B------:R-:W-:Y:S01]  /*bb020*/  LOP3.LUT R0, R0, 0xfff7ffff, RZ, 0xc0, !PT ;  /* 0xfff7ffff00007812 */ /* 0x000fe200078ec0ff */
[----:B---3--:R4:W-:Y:S10]  /*bb030*/  @P3 STG.E.U8 desc[UR52][R236.64], R2 ;  /* 0x00000002ec003986 */ /* 0x0089f4000c101134 */
[----:B------:R-:W-:-:S02]  /*bb040*/  @P6 LOP3.LUT R0, R0, 0x80000, RZ, 0xfc, !PT ;  /* 0x0008000000006812 */ /* 0x000fc400078efcff */
[----:B------:R-:W-:Y:S02]  /*bb050*/  LOP3.LUT P6, RZ, R15, 0x100, RZ, 0xc0, !PT ;  /* 0x000001000fff7812 */ /* 0x000fe400078cc0ff */
[----:B------:R-:W-:-:S11]  /*bb060*/  LOP3.LUT R0, R0, 0xffefffff, RZ, 0xc0, !PT ;  /* 0xffefffff00007812 */ /* 0x000fd600078ec0ff */
[----:B------:R-:W-:Y:S02]  /*bb070*/  @P6 LOP3.LUT R0, R0, 0x100000, RZ, 0xfc, !PT ;  /* 0x0010000000006812 */ /* 0x000fe400078efcff */
[C---:B------:R-:W-:Y:S02]  /*bb080*/  LOP3.LUT P6, RZ, R15.reuse, 0x80, RZ, 0xc0, !PT ;  /* 0x000000800fff7812 */ /* 0x040fe400078cc0ff */
[----:B------:R-:W-:Y:S02]  /*bb090*/  LOP3.LUT R0, R0, 0xffdfffff, RZ, 0xc0, !PT ;  /* 0xffdfffff00007812 */ /* 0x000fe400078ec0ff */
[----:B------:R-:W-:-:S09]  /*bb0a0*/  LOP3.LUT P5, RZ, R15, 0x10, RZ, 0xc0, !PT ;  /* 0x000000100fff7812 */ /* 0x000fd200078ac0ff */
[----:B------:R-:W-:Y:S02]  /*bb0b0*/  @P6 LOP3.LUT R0, R0, 0x200000, RZ, 0xfc, !PT ;  /* 0x0020000000006812 */ /* 0x000fe400078efcff */
[----:B------:R-:W-:Y:S02]  /*bb0c0*/  LOP3.LUT P6, RZ, R15, 0x40, RZ, 0xc0, !PT ;  /* 0x000000400fff7812 */ /* 0x000fe400078cc0ff */
[----:B----4-:R-:W-:-:S05]  /*bb0d0*/  PRMT R2, R229, 0x7770, RZ ;  /* 0x00007770e5027816 */ /* 0x010fca00000000ff */
[----:B------:R0:W-:Y:S04]  /*bb0e0*/  @P4 STG.E.U8 desc[UR52][R226.64], R2 ;  /* 0x00000002e2004986 */ /* 0x0001e8000c101134 */
[----:B0-----:R-:W3:Y:S04]  /*bb0f0*/  LDL.LU R226, [R1+0xc5c] ;  /* 0x000c5c0001e27983 */ /* 0x001ee80000300800 */
[----:B------:R-:W4:Y:S01]  /*bb100*/  LDL.LU.64 R242, [R1+0x18a0] ;  /* 0x0018a00001f27983 */ /* 0x000f220000300a00 */
[----:B------:R-:W-:-:S03]  /*bb110*/  LOP3.LUT R0, R0, 0xffbfffff, RZ, 0xc0, !PT ;  /* 0xffbfffff00007812 */ /* 0x000fc600078ec0ff */
[----:B------:R-:W4:Y:S01]  /*bb120*/  LDL.LU.64 R240, [R1+0x18a8] ;  /* 0x0018a80001f07983 */ /* 0x000f220000300a00 */
[----:B------:R-:W-:Y:S02]  /*bb130*/  @P6 LOP3.LUT R0, R0, 0x400000, RZ, 0xfc, !PT ;  /* 0x0040000000006812 */ /* 0x000fe400078efcff */
[----:B------:R-:W-:Y:S01]  /*bb140*/  LOP3.LUT P6, RZ, R15, 0x20, RZ, 0xc0, !PT ;  /* 0x000000200fff7812 */ /* 0x000fe200078cc0ff */
[----:B------:R-:W4:Y:S01]  /*bb150*/  LDL.LU R227, [R1+0xc40] ;  /* 0x000c400001e37983 */ /* 0x000f220000300800 */
[----:B------:R-:W-:-:S03]  /*bb160*/  PRMT R2, R229, 0x7771, RZ ;  /* 0x00007771e5027816 */ /* 0x000fc600000000ff */
[----:B------:R-:W4:Y:S04]  /*bb170*/  LDL.LU.64 R238, [R1+0x18b0] ;  /* 0x0018b00001ee7983 */ /* 0x000f280000300a00 */
[----:B------:R0:W-:Y:S04]  /*bb180*/  @P5 STG.E.U8 desc[UR52][R234.64], R2 ;  /* 0x00000002ea005986 */ /* 0x0001e8000c101134 */
[----:B------:R-:W4:Y:S01]  /*bb190*/  LDL.LU.64 R236, [R1+0x18b8] ;  /* 0x0018b80001ec7983 */ /* 0x000f220000300a00 */
[----:B0-----:R-:W-:-:S03]  /*bb1a0*/  PRMT R2, R229, 0x7772, RZ ;  /* 0x00007772e5027816 */ /* 0x001fc600000000ff */
[----:B------:R-:W4:Y:S04]  /*bb1b0*/  LDL.LU.64 R234, [R1+0x18c0] ;  /* 0x0018c00001ea7983 */ /* 0x000f280000300a00 */
[----:B------:R0:W-:Y:S01]  /*bb1c0*/  @P6 STG.E.U8 desc[UR52][R230.64], R2 ;  /* 0x00000002e6006986 */ /* 0x0001e2000c101134 */
[C---:B------:R-:W-:Y:S02]  /*bb1d0*/  LOP3.LUT P6, RZ, R0.reuse, 0x400000, RZ, 0xc0, !PT ;  /* 0x0040000000ff7812 */ /* 0x040fe400078cc0ff */
[----:B0-----:R-:W-:Y:S01]  /*bb1e0*/  PRMT R2, R229, 0x7773, RZ ;  /* 0x00007773e5027816 */ /* 0x001fe200000000ff */
[----:B------:R-:W4:Y:S10]  /*bb1f0*/  LDL.LU.64 R230, [R1+0x18c8] ;  /* 0x0018c80001e67983 */ /* 0x000f340000300a00 */
[----:B------:R0:W-:Y:S01]  /*bb200*/  @P6 STG.E.U8 desc[UR52][R224.64], R2 ;  /* 0x00000002e0006986 */ /* 0x0001e2000c101134 */
[----:B------:R-:W-:-:S03]  /*bb210*/  LOP3.LUT P6, RZ, R0, 0x200000, RZ, 0xc0, !PT ;  /* 0x0020000000ff7812 */ /* 0x000fc600078cc0ff */
[----:B------:R-:W4:Y:S04]  /*bb220*/  LDL.LU.64 R228, [R1+0x18d0] ;  /* 0x0018d00001e47983 */ /* 0x000f280000300a00 */
[----:B0-----:R-:W4:Y:S04]  /*bb230*/  LDL.LU.64 R224, [R1+0x18d8] ;  /* 0x0018d80001e07983 */ /* 0x001f280000300a00 */
[----:B------:R-:W4:Y:S01]  /*bb240*/  LDL.LU R233, [R1+0xc30] ;  /* 0x000c300001e97983 */ /* 0x000f220000300800 */
[----:B--2---:R-:W-:-:S05]  /*bb250*/  PRMT R2, R232, 0x7770, RZ ;  /* 0x00007770e8027816 */ /* 0x004fca00000000ff */
[----:B------:R0:W-:Y:S04]  /*bb260*/  @P6 STG.E.U8 desc[UR52][R6.64], R2 ;  /* 0x0000000206006986 */ /* 0x0001e8000c101134 */
[----:B0-----:R-:W2:Y:S01]  /*bb270*/  LDL.LU.64 R6, [R1+0x18e0] ;  /* 0x0018e00001067983 */ /* 0x001ea20000300a00 */
[----:B------:R-:W-:Y:S02]  /*bb280*/  LOP3.LUT P6, RZ, R0, 0x100000, RZ, 0xc0, !PT ;  /* 0x0010000000ff7812 */ /* 0x000fe400078cc0ff */
[----:B------:R-:W-:-:S11]  /*bb290*/  PRMT R2, R232, 0x7771, RZ ;  /* 0x00007771e8027816 */ /* 0x000fd600000000ff */
        /* <DEDUP_REMOVED lines=8> */
[C---:B------:R-:W-:Y:S02]  /*bb320*/  LOP3.LUT P0, RZ, R15.reuse, 0x4000, RZ, 0xc0, !PT ;  /* 0x000040000fff7812 */ /* 0x040fe4000780c0ff */
[C---:B------:R-:W-:Y:S02]  /*bb330*/  LOP3.LUT P1, RZ, R15.reuse, 0x8000, RZ, 0xc0, !PT ;  /* 0x000080000fff7812 */ /* 0x040fe4000782c0ff */
[C---:B------:R-:W-:Y:S02]  /*bb340*/  LOP3.LUT P2, RZ, R15.reuse, 0x10000, RZ, 0xc0, !PT ;  /* 0x000100000fff7812 */ /* 0x040fe4000784c0ff */
[C---:B------:R-:W-:Y:S02]  /*bb350*/  LOP3.LUT P3, RZ, R15.reuse, 0x20000, RZ, 0xc0, !PT ;  /* 0x000200000fff7812 */ /* 0x040fe4000786c0ff */
[----:B------:R-:W-:-:S02]  /*bb360*/  LOP3.LUT P4, RZ, R15, 0x40000, RZ, 0xc0, !PT ;  /* 0x000400000fff7812 */ /* 0x000fc4000788c0ff */
[----:B------:R-:W-:Y:S02]  /*bb370*/  LOP3.LUT P5, RZ, R15, 0x80000, RZ, 0xc0, !PT ;  /* 0x000800000fff7812 */ /* 0x000fe400078ac0ff */
[----:B---3--:R-:W-:-:S05]  /*bb380*/  PRMT R2, R226, 0x7770, RZ ;  /* 0x00007770e2027816 */ /* 0x008fca00000000ff */
[----:B----4-:R0:W-:Y:S01]  /*bb390*/  @P6 STG.E.U8 desc[UR52][R242.64], R2 ;  /* 0x00000002f2006986 */ /* 0x0101e2000c101134 */
[----:B------:R-:W-:Y:S02]  /*bb3a0*/  LOP3.LUT P6, RZ, R0, 0x10000, RZ, 0xc0, !PT ;  /* 0x0001000000ff7812 */ /* 0x000fe400078cc0ff */
[----:B0-----:R-:W-:-:S11]  /*bb3b0*/  PRMT R2, R226, 0x7771, RZ ;  /* 0x00007771e2027816 */ /* 0x001fd600000000ff */
[----:B------:R0:W-:Y:S01]  /*bb3c0*/  @P6 STG.E.U8 desc[UR52][R240.64], R2 ;  /* 0x00000002f0006986 */ /* 0x0001e2000c101134 */
[----:B------:R-:W-:Y:S02]  /*bb3d0*/  LOP3.LUT P6, RZ, R0, 0x8000, RZ, 0xc0, !PT ;  /* 0x0000800000ff7812 */ /* 0x000fe400078cc0ff */
[----:B0-----:R-:W-:-:S11]  /*bb3e0*/  PRMT R2, R226, 0x7772, RZ ;  /* 0x00007772e2027816 */ /* 0x001fd600000000ff */
[----:B------:R0:W-:Y:S02]  /*bb3f0*/  @P6 STG.E.U8 desc[UR52][R238.64], R2 ;  /* 0x00000002ee006986 */ /* 0x0001e4000c101134 */
[----:B0-----:R-:W-:-:S05]  /*bb400*/  PRMT R2, R226, 0x7773, RZ ;  /* 0x00007773e2027816 */ /* 0x001fca00000000ff */
        /* <DEDUP_REMOVED lines=10> */
[----:B--2---:R0:W-:Y:S04]  /*bb4b0*/  @P5 STG.E.U8 desc[UR52][R6.64], R2 ;  /* 0x0000000206005986 */ /* 0x0041e8000c101134 */
[----:B0-----:R-:W2:Y:S04]  /*bb4c0*/  LDL.LU.64 R6, [R1+0x18e8] ;  /* 0x0018e80001067983 */ /* 0x001ea80000300a00 */
[----:B------:R-:W3:Y:S04]  /*bb4d0*/  LDL.LU.64 R234, [R1+0x18f0] ;  /* 0x0018f00001ea7983 */ /* 0x000ee80000300a00 */
[----:B------:R-:W4:Y:S04]  /*bb4e0*/  LDL.LU.64 R224, [R1+0x18f8] ;  /* 0x0018f80001e07983 */ /* 0x000f280000300a00 */
[----:B------:R-:W4:Y:S04]  /*bb4f0*/  LDL.LU.64 R230, [R1+0x1900] ;  /* 0x0019000001e67983 */ /* 0x000f280000300a00 */
[----:B------:R-:W4:Y:S04]  /*bb500*/  LDL.LU.64 R228, [R1+0x1908] ;  /* 0x0019080001e47983 */ /* 0x000f280000300a00 */
[----:B------:R-:W4:Y:S04]  /*bb510*/  LDL.LU.64 R226, [R1+0x1910] ;  /* 0x0019100001e27983 */ /* 0x000f280000300a00 */
[----:B------:R-:W4:Y:S01]  /*bb520*/  LDL.LU R242, [R1+0xc44] ;  /* 0x000c440001f27983 */ /* 0x000f220000300800 */
[----:B------:R-:W-:-:S02]  /*bb530*/  LOP3.LUT P2, RZ, R15, 0x100000, RZ, 0xc0, !PT ;  /* 0x001000000fff7812 */ /* 0x000fc4000784c0ff */
[----:B------:R-:W-:Y:S02]  /*bb540*/  PRMT R2, R233, 0x7771, RZ ;  /* 0x00007771e9027816 */ /* 0x000fe400000000ff */
        /* <DEDUP_REMOVED lines=12> */
[----:B------:R-:W-:Y:S01]  /*bb610*/  LOP3.LUT P6, RZ, R15, 0x10000000, RZ, 0xc0, !PT ;  /* 0x100000000fff7812 */ /* 0x000fe200078cc0ff */
[----:B--2---:R0:W-:Y:S04]  /*bb620*/  @P2 STG.E.U8 desc[UR52][R6.64], R2 ;  /* 0x0000000206002986 */ /* 0x0041e8000c101134 */
[----:B0-----:R-:W2:Y:S04]  /*bb630*/  LDL.LU.64 R6, [R1+0x1918] ;  /* 0x0019180001067983 */ /* 0x001ea80000300a00 */
[----:B------:R-:W2:Y:S04]  /*bb640*/  LDL.LU R243, [R1+0xc34] ;  /* 0x000c340001f37983 */ /* 0x000ea80000300800 */
[----:B------:R-:W2:Y:S01]  /*bb650*/  LDL.LU.64 R248, [R1+0x1920] ;  /* 0x0019200001f87983 */ /* 0x000ea20000300a00 */
[----:B------:R-:W-:-:S03]  /*bb660*/  LOP3.LUT R0, R0, 0xfffff7ff, RZ, 0xc0, !PT ;  /* 0xfffff7ff00007812 */ /* 0x000fc600078ec0ff */
[----:B------:R-:W2:Y:S01]  /*bb670*/  LDL.LU.64 R246, [R1+0x1928] ;  /* 0x0019280001f67983 */ /* 0x000ea20000300a00 */
[----:B------:R-:W-:Y:S02]  /*bb680*/  @P6 LOP3.LUT R0, R0, 0x800, RZ, 0xfc, !PT ;  /* 0x0000080000006812 */ /* 0x000fe400078efcff */
[C---:B------:R-:W-:Y:S01]  /*bb690*/  LOP3.LUT P6, RZ, R15.reuse, 0x8000000, RZ, 0xc0, !PT ;  /* 0x080000000fff7812 */ /* 0x040fe200078cc0ff */
[----:B------:R-:W2:Y:S01]  /*bb6a0*/  LDL.LU.64 R244, [R1+0x1930] ;  /* 0x0019300001f47983 */ /* 0x000ea20000300a00 */
[C---:B------:R-:W-:Y:S02]  /*bb6b0*/  LOP3.LUT P3, RZ, R15.reuse, 0x200000, RZ, 0xc0, !PT ;  /* 0x002000000fff7812 */ /* 0x040fe4000786c0ff */
[----:B------:R-:W-:Y:S01]  /*bb6c0*/  LOP3.LUT R0, R0, 0xffffefff, RZ, 0xc0, !PT ;  /* 0xffffefff00007812 */ /* 0x000fe200078ec0ff */
[----:B------:R-:W2:Y:S01]  /*bb6d0*/  LDL.LU.64 R240, [R1+0x1938] ;  /* 0x0019380001f07983 */ /* 0x000ea20000300a00 */
[----:B------:R-:W-:Y:S02]  /*bb6e0*/  LOP3.LUT P4, RZ, R15, 0x400000, RZ, 0xc0, !PT ;  /* 0x004000000fff7812 */ /* 0x000fe4000788c0ff */
[----:B------:R-:W-:-:S05]  /*bb6f0*/  PRMT R2, R233, 0x7772, RZ ;  /* 0x00007772e9027816 */ /* 0x000fca00000000ff */
[----:B------:R-:W-:Y:S02]  /*bb700*/  @P6 LOP3.LUT R0, R0, 0x1000, RZ, 0xfc, !PT ;  /* 0x0000100000006812 */ /* 0x000fe400078efcff */
[----:B------:R-:W-:Y:S01]  /*bb710*/  LOP3.LUT P6, RZ, R15, 0x4000000, RZ, 0xc0, !PT ;  /* 0x040000000fff7812 */ /* 0x000fe200078cc0ff */
[----:B---3--:R0:W-:Y:S01]  /*bb720*/  @P3 STG.E.U8 desc[UR52][R234.64], R2 ;  /* 0x00000002ea003986 */ /* 0x0081e2000c101134 */
[----:B------:R-:W-:Y:S02]  /*bb730*/  LOP3.LUT R0, R0, 0xffffdfff, RZ, 0xc0, !PT ;  /* 0xffffdfff00007812 */ /* 0x000fe400078ec0ff */
[----:B0-----:R-:W-:-:S09]  /*bb740*/  PRMT R2, R233, 0x7773, RZ ;  /* 0x00007773e9027816 */ /* 0x001fd200000000ff */
[----:B------:R-:W-:Y:S02]  /*bb750*/  @P6 LOP3.LUT R0, R0, 0x2000, RZ, 0xfc, !PT ;  /* 0x0000200000006812 */ /* 0x000fe400078efcff */
[C---:B------:R-:W-:Y:S01]  /*bb760*/  LOP3.LUT P6, RZ, R15.reuse, 0x2000000, RZ, 0xc0, !PT ;  /* 0x020000000fff7812 */ /* 0x040fe200078cc0ff */
[----:B----4-:R0:W-:Y:S01]  /*bb770*/  @P4 STG.E.U8 desc[UR52][R224.64], R2 ;  /* 0x00000002e0004986 */ /* 0x0101e2000c101134 */
[----:B------:R-:W-:Y:S02]  /*bb780*/  LOP3.LUT P5, RZ, R15, 0x800000, RZ, 0xc0, !PT ;  /* 0x008000000fff7812 */ /* 0x000fe400078ac0ff */
[----:B------:R-:W-:Y:S01]  /*bb790*/  LOP3.LUT R0, R0, 0xffffbfff, RZ, 0xc0, !PT ;  /* 0xffffbfff00007812 */ /* 0x000fe200078ec0ff */
[----:B0-----:R-:W3:Y:S04]  /*bb7a0*/  LDL.LU R224, [R1+0xc48] ;  /* 0x000c480001e07983 */ /* 0x001ee80000300800 */
[----:B------:R-:W4:Y:S04]  /*bb7b0*/  LDL.LU.64 R238, [R1+0x1940] ;  /* 0x0019400001ee7983 */ /* 0x000f280000300a00 */
[----:B------:R-:W-:-:S02]  /*bb7c0*/  @P6 LOP3.LUT R0, R0, 0x4000, RZ, 0xfc, !PT ;  /* 0x0000400000006812 */ /* 0x000fc400078efcff */
[----:B------:R-:W-:Y:S01]  /*bb7d0*/  LOP3.LUT P6, RZ, R15, 0x1000000, RZ, 0xc0, !PT ;  /* 0x010000000fff7812 */ /* 0x000fe200078cc0ff */
[----:B------:R-:W4:Y:S01]  /*bb7e0*/  LDL.LU.64 R236, [R1+0x1948] ;  /* 0x0019480001ec7983 */ /* 0x000f220000300a00 */
[----:B------:R-:W-:-:S03]  /*bb7f0*/  PRMT R2, R242, 0x7770, RZ ;  /* 0x00007770f2027816 */ /* 0x000fc600000000ff */
[----:B------:R-:W4:Y:S04]  /*bb800*/  LDL.LU R225, [R1+0xc38] ;  /* 0x000c380001e17983 */ /* 0x000f280000300800 */
[----:B------:R0:W-:Y:S04]  /*bb810*/  @P5 STG.E.U8 desc[UR52][R230.64], R2 ;  /* 0x00000002e6005986 */ /* 0x0001e8000c101134 */
[----:B------:R-:W4:Y:S04]  /*bb820*/  LDL.LU.64 R234, [R1+0x1950] ;  /* 0x0019500001ea7983 */ /* 0x000f280000300a00 */
[----:B------:R-:W4:Y:S01]  /*bb830*/  LDL.LU.64 R232, [R1+0x1958] ;  /* 0x0019580001e87983 */ /* 0x000f220000300a00 */
[----:B0-----:R-:W-:-:S03]  /*bb840*/  PRMT R2, R242, 0x7771, RZ ;  /* 0x00007771f2027816 */ /* 0x001fc600000000ff */
[----:B------:R-:W4:Y:S04]  /*bb850*/  LDL.LU.64 R230, [R1+0x1960] ;  /* 0x0019600001e67983 */ /* 0x000f280000300a00 */
[----:B------:R0:W-:Y:S01]  /*bb860*/  @P6 STG.E.U8 desc[UR52][R228.64], R2 ;  /* 0x00000002e4006986 */ /* 0x0001e2000c101134 */
[----:B------:R-:W-:Y:S02]  /*bb870*/  LOP3.LUT P6, RZ, R0, 0x4000, RZ, 0xc0, !PT ;  /* 0x0000400000ff7812 */ /* 0x000fe400078cc0ff */
[----:B0-----:R-:W-:Y:S01]  /*bb880*/  PRMT R2, R242, 0x7772, RZ ;  /* 0x00007772f2027816 */ /* 0x001fe200000000ff */
[----:B------:R-:W4:Y:S10]  /*bb890*/  LDL.LU.64 R228, [R1+0x1968] ;  /* 0x0019680001e47983 */ /* 0x000f340000300a00 */
[----:B------:R0:W-:Y:S01]  /*bb8a0*/  @P6 STG.E.U8 desc[UR52][R226.64], R2 ;  /* 0x00000002e2006986 */ /* 0x0001e2000c101134 */
[----:B------:R-:W-:-:S03]  /*bb8b0*/  LOP3.LUT P6, RZ, R0, 0x2000, RZ, 0xc0, !PT ;  /* 0x0000200000ff7812 */ /* 0x000fc600078cc0ff */
[----:B0-----:R-:W4:Y:S01]  /*bb8c0*/  LDL.LU.64 R226, [R1+0x1970] ;  /* 0x0019700001e27983 */ /* 0x001f220000300a00 */
[----:B------:R-:W-:-:S09]  /*bb8d0*/  PRMT R2, R242, 0x7773, RZ ;  /* 0x00007773f2027816 */ /* 0x000fd200000000ff */
[----:B--2---:R0:W-:Y:S04]  /*bb8e0*/  @P6 STG.E.U8 desc[UR52][R6.64], R2 ;  /* 0x0000000206006986 */ /* 0x0041e8000c101134 */
        /* <DEDUP_REMOVED lines=14> */
[----:B---3--:R-:W-:-:S11]  /*bb9d0*/  PRMT R2, R224, 0x7770, RZ ;  /* 0x00007770e0027816 */ /* 0x008fd600000000ff */
[----:B----4-:R0:W-:Y:S01]  /*bb9e0*/  @P6 STG.E.U8 desc[UR52][R238.64], R2 ;  /* 0x00000002ee006986 */ /* 0x0101e2000c101134 */
[----:B------:R-:W-:Y:S02]  /*bb9f0*/  LOP3.LUT P6, RZ, R0, 0x80, RZ, 0xc0, !PT ;  /* 0x0000008000ff7812 */ /* 0x000fe400078cc0ff */
[C---:B------:R-:W-:Y:S02]  /*bba00*/  LOP3.LUT P0, RZ, R16.reuse, 0x2, RZ, 0xc0, !PT ;  /* 0x0000000210ff7812 */ /* 0x040fe4000780c0ff */
[----:B------:R-:W-:Y:S02]  /*bba10*/  LOP3.LUT P1, RZ, R16, 0x4, RZ, 0xc0, !PT ;  /* 0x0000000410ff7812 */ /* 0x000fe4000782c0ff */
[----:B0-----:R-:W-:-:S07]  /*bba20*/  PRMT R2, R224, 0x7771, RZ ;  /* 0x00007771e0027816 */ /* 0x001fce00000000ff */
[----:B------:R0:W-:Y:S01]  /*bba30*/  @P6 STG.E.U8 desc[UR52][R236.64], R2 ;  /* 0x00000002ec006986 */ /* 0x0001e2000c101134 */
[----:B------:R-:W-:Y:S02]  /*bba40*/  LOP3.LUT P2, RZ, R16, 0x8, RZ, 0xc0, !PT ;  /* 0x0000000810ff7812 */ /* 0x000fe4000784c0ff */
[----:B0-----:R-:W-:-:S05]  /*bba50*/  PRMT R2, R224, 0x7772, RZ ;  /* 0x00007772e0027816 */ /* 0x001fca00000000ff */
        /* <DEDUP_REMOVED lines=9> */
[----:B------:R0:W-:Y:S02]  /*bbaf0*/  @P3 STG.E.U8 desc[UR52][R228.64], R2 ;  /* 0x00000002e4003986 */ /* 0x0001e4000c101134 */
[----:B0-----:R-:W-:-:S05]  /*bbb00*/  PRMT R2, R225, 0x7772, RZ ;  /* 0x00007772e1027816 */ /* 0x001fca00000000ff */
[----:B------:R0:W-:Y:S02]  /*bbb10*/  @P4 STG.E.U8 desc[UR52][R226.64], R2 ;  /* 0x00000002e2004986 */ /* 0x0001e4000c101134 */
[----:B0-----:R-:W-:Y:S02]  /*bbb20*/  PRMT R2, R225, 0x7773, RZ ;  /* 0x00007773e1027816 */ /* 0x001fe400000000ff */
[----:B------:R-:W3:Y:S04]  /*bbb30*/  LDL.LU.64 R226, [R1+0x1980] ;  /* 0x0019800001e27983 */ /* 0x000ee80000300a00 */
[----:B--2---:R0:W-:Y:S04]  /*bbb40*/  @P5 STG.E.U8 desc[UR52][R6.64], R2 ;  /* 0x0000000206005986 */ /* 0x0041e8000c101134 */
[----:B0-----:R-:W2:Y:S04]  /*bbb50*/  LDL.LU.64 R6, [R1+0x1988] ;  /* 0x0019880001067983 */ /* 0x001ea80000300a00 */
[----:B------:R-:W4:Y:S04]  /*bbb60*/  LDL.LU.64 R234, [R1+0x1990] ;  /* 0x0019900001ea7983 */ /* 0x000f280000300a00 */
[----:B------:R-:W3:Y:S04]  /*bbb70*/  LDL.LU R233, [R1+0xc4c] ;  /* 0x000c4c0001e97983 */ /* 0x000ee80000300800 */
[----:B------:R-:W4:Y:S04]  /*bbb80*/  LDL.LU.64 R224, [R1+0x1998] ;  /* 0x0019980001e07983 */ /* 0x000f280000300a00 */
[----:B------:R-:W4:Y:S04]  /*bbb90*/  LDL.LU.64 R230, [R1+0x19a0] ;  /* 0x0019a00001e67983 */ /* 0x000f280000300a00 */
[----:B------:R-:W4:Y:S04]  /*bbba0*/  LDL.LU.64 R228, [R1+0x19a8] ;  /* 0x0019a80001e47983 */ /* 0x000f280000300a00 */
[----:B------:R-:W4:Y:S01]  /*bbbb0*/  LDL.LU R242, [R1+0xc3c] ;  /* 0x000c3c0001f27983 */ /* 0x000f220000300800 */
[----:B------:R-:W-:-:S02]  /*bbbc0*/  LOP3.LUT P2, RZ, R16, 0x80, RZ, 0xc0, !PT ;  /* 0x0000008010ff7812 */ /* 0x000fc4000784c0ff */
[----:B------:R-:W-:Y:S02]  /*bbbd0*/  LOP3.LUT P6, RZ, R16, 0x80000, RZ, 0xc0, !PT ;  /* 0x0008000010ff7812 */ /* 0x000fe400078cc0ff */
[----:B------:R-:W-:-:S11]  /*bbbe0*/  LOP3.LUT R15, R15, 0x7fffffff, RZ, 0xc0, !PT ;  /* 0x7fffffff0f0f7812 */ /* 0x000fd600078ec0ff */
[----:B------:R-:W-:Y:S02]  /*bbbf0*/  @P6 LOP3.LUT R15, R15, 0x80000000, RZ, 0xfc, !PT ;  /* 0x800000000f0f6812 */ /* 0x000fe400078efcff */
[----:B------:R-:W-:Y:S02]  /*bbc00*/  LOP3.LUT P6, RZ, R16, 0x40000, RZ, 0xc0, !PT ;  /* 0x0004000010ff7812 */ /* 0x000fe400078cc0ff */
[----:B------:R-:W-:Y:S02]  /*bbc10*/  LOP3.LUT R0, R0, 0xfffffffe, RZ, 0xc0, !PT ;  /* 0xfffffffe00007812 */ /* 0x000fe400078ec0ff */
[----:B------:R-:W-:-:S09]  /*bbc20*/  LOP3.LUT P3, RZ, R16, 0x100, RZ, 0xc0, !PT ;  /* 0x0000010010ff7812 */ /* 0x000fd2000786c0ff */
        /* <DEDUP_REMOVED lines=8> */
[----:B------:R-:W-:Y:S02]  /*bbcb0*/  LOP3.LUT R0, R0, 0xfffffff7, RZ, 0xc0, !PT ;  /* 0xfffffff700007812 */ /* 0x000fe400078ec0ff */
[----:B---3--:R-:W-:-:S05]  /*bbcc0*/  PRMT R2, R233, 0x7770, RZ ;  /* 0x00007770e9027816 */ /* 0x008fca00000000ff */
[----:B------:R0:W-:Y:S04]  /*bbcd0*/  @P2 STG.E.U8 desc[UR52][R226.64], R2 ;  /* 0x00000002e2002986 */ /* 0x0001e8000c101134 */
[----:B0-----:R-:W3:Y:S01]  /*bbce0*/  LDL.LU.64 R226, [R1+0x19b0] ;  /* 0x0019b00001e27983 */ /* 0x001ee20000300a00 */
[----:B------:R-:W-:-:S05]  /*bbcf0*/  PRMT R2, R233, 0x7771, RZ ;  /* 0x00007771e9027816 */ /* 0x000fca00000000ff */
[----:B--2---:R0:W-:Y:S04]  /*bbd00*/  @P3 STG.E.U8 desc[UR52][R6.64], R2 ;  /* 0x0000000206003986 */ /* 0x0041e8000c101134 */
[----:B0-----:R-:W2:Y:S04]  /*bbd10*/  LDL.LU.64 R6, [R1+0x19b8] ;  /* 0x0019b80001067983 */ /* 0x001ea80000300a00 */
[----:B------:R-:W2:Y:S04]  /*bbd20*/  LDL.LU.64 R248, [R1+0x19c0] ;  /* 0x0019c00001f87983 */ /* 0x000ea80000300a00 */
[----:B------:R-:W2:Y:S01]  /*bbd30*/  LDL.LU R243, [R1+0xc20] ;  /* 0x000c200001f37983 */ /* 0x000ea20000300800 */
[----:B------:R-:W-:-:S02]  /*bbd40*/  @P6 LOP3.LUT R0, R0, 0x8, RZ, 0xfc, !PT ;  /* 0x0000000800006812 */ /* 0x000fc400078efcff */
[----:B------:R-:W-:Y:S01]  /*bbd50*/  LOP3.LUT P6, RZ, R16, 0x4000, RZ, 0xc0, !PT ;  /* 0x0000400010ff7812 */ /* 0x000fe200078cc0ff */
[----:B------:R-:W2:Y:S01]  /*bbd60*/  LDL.LU.64 R246, [R1+0x19c8] ;  /* 0x0019c80001f67983 */ /* 0x000ea20000300a00 */
[----:B------:R-:W-:-:S03]  /*bbd70*/  LOP3.LUT R0, R0, 0xffffffef, RZ, 0xc0, !PT ;  /* 0xffffffef00007812 */ /* 0x000fc600078ec0ff */
[----:B------:R-:W2:Y:S01]  /*bbd80*/  LDL.LU.64 R244, [R1+0x19d0] ;  /* 0x0019d00001f47983 */ /* 0x000ea20000300a00 */
[C---:B------:R-:W-:Y:S02]  /*bbd90*/  LOP3.LUT P4, RZ, R16.reuse, 0x200, RZ, 0xc0, !PT ;  /* 0x0000020010ff7812 */ /* 0x040fe4000788c0ff */
[----:B------:R-:W-:Y:S01]  /*bbda0*/  LOP3.LUT P5, RZ, R16, 0x400, RZ, 0xc0, !PT ;  /* 0x0000040010ff7812 */ /* 0x000fe200078ac0ff */
[----:B------:R-:W2:Y:S04]  /*bbdb0*/  LDL.LU.64 R240, [R1+0x19d8] ;  /* 0x0019d80001f07983 */ /* 0x000ea80000300a00 */
[----:B------:R-:W-:Y:S02]  /*bbdc0*/  @P6 LOP3.LUT R0, R0, 0x10, RZ, 0xfc, !PT ;  /* 0x0000001000006812 */ /* 0x000fe400078efcff */
[----:B------:R-:W-:-:S02]  /*bbdd0*/  LOP3.LUT P6, RZ, R16, 0x2000, RZ, 0xc0, !PT ;  /* 0x0000200010ff7812 */ /* 0x000fc400078cc0ff */
[----:B------:R-:W-:Y:S02]  /*bbde0*/  LOP3.LUT R0, R0, 0xffffffdf, RZ, 0xc0, !PT ;  /* 0xffffffdf00007812 */ /* 0x000fe400078ec0ff */
[----:B------:R-:W-:-:S09]  /*bbdf0*/  PRMT R2, R233, 0x7772, RZ ;  /* 0x00007772e9027816 */ /* 0x000fd200000000ff */
[----:B------:R-:W-:Y:S02]  /*bbe00*/  @P6 LOP3.LUT R0, R0, 0x20, RZ, 0xfc, !PT ;  /* 0x0000002000006812 */ /* 0x000fe400078efcff */
[----:B------:R-:W-:Y:S01]  /*bbe10*/  LOP3.LUT P6, RZ, R16, 0x1000, RZ, 0xc0, !PT ;  /* 0x0000100010ff7812 */ /* 0x000fe200078cc0ff */
[----:B----4-:R0:W-:Y:S01]  /*bbe20*/  @P4 STG.E.U8 desc[UR52][R234.64], R2 ;  /* 0x00000002ea004986 */ /* 0x0101e2000c101134 */
[----:B------:R-:W-:Y:S02]  /*bbe30*/  LOP3.LUT R0, R0, 0xffffffbf, RZ, 0xc0, !PT ;  /* 0xffffffbf00007812 */ /* 0x000fe400078ec0ff */
[----:B0-----:R-:W-:-:S09]  /*bbe40*/  PRMT R2, R233, 0x7773, RZ ;  /* 0x00007773e9027816 */ /* 0x001fd200000000ff */
[----:B------:R-:W-:Y:S02]  /*bbe50*/  @P6 LOP3.LUT R0, R0, 0x40, RZ, 0xfc, !PT ;  /* 0x0000004000006812 */ /* 0x000fe400078efcff */
[----:B------:R-:W-:Y:S01]  /*bbe60*/  LOP3.LUT P6, RZ, R16, 0x800, RZ, 0xc0, !PT ;  /* 0x0000080010ff7812 */ /* 0x000fe200078cc0ff */
[----:B------:R0:W-:Y:S04]  /*bbe70*/  @P5 STG.E.U8 desc[UR52][R224.64], R2 ;  /* 0x00000002e0005986 */ /* 0x0001e8000c101134 */
[----:B0-----:R-:W4:Y:S01]  /*bbe80*/  LDL.LU R225, [R1+0xc10] ;  /* 0x000c100001e17983 */ /* 0x001f220000300800 */
[----:B------:R-:W-:-:S03]  /*bbe90*/  PRMT R2, R242, 0x7770, RZ ;  /* 0x00007770f2027816 */ /* 0x000fc600000000ff */
[----:B------:R-:W4:Y:S04]  /*bbea0*/  LDL.LU.64 R238, [R1+0x19e0] ;  /* 0x0019e00001ee7983 */ /* 0x000f280000300a00 */
[----:B------:R-:W4:Y:S04]  /*bbeb0*/  LDL.LU.64 R236, [R1+0x19e8] ;  /* 0x0019e80001ec7983 */ /* 0x000f280000300a00 */
[----:B------:R0:W-:Y:S01]  /*bbec0*/  @P6 STG.E.U8 desc[UR52][R230.64], R2 ;  /* 0x00000002e6006986 */ /* 0x0001e2000c101134 */
[----:B------:R-:W-:-:S03]  /*bbed0*/  LOP3.LUT P6, RZ, R0, 0x40, RZ, 0xc0, !PT ;  /* 0x0000004000ff7812 */ /* 0x000fc600078cc0ff */
[----:B------:R-:W4:Y:S04]  /*bbee0*/  LDL.LU.64 R234, [R1+0x19f0] ;  /* 0x0019f00001ea7983 */ /* 0x000f280000300a00 */
[----:B------:R-:W4:Y:S01]  /*bbef0*/  LDL.LU.64 R232, [R1+0x19f8] ;  /* 0x0019f80001e87983 */ /* 0x000f220000300a00 */
[----:B0-----:R-:W-:-:S03]  /*bbf00*/  PRMT R2, R242, 0x7771, RZ ;  /* 0x00007771f2027816 */ /* 0x001fc600000000ff */
[----:B------:R-:W4:Y:S04]  /*bbf10*/  LDL.LU R224, [R1+0xc24] ;  /* 0x000c240001e07983 */ /* 0x000f280000300800 */
[----:B------:R0:W-:Y:S01]  /*bbf20*/  @P6 STG.E.U8 desc[UR52][R228.64], R2 ;  /* 0x00000002e4006986 */ /* 0x0001e2000c101134 */
[----:B------:R-:W-:-:S03]  /*bbf30*/  LOP3.LUT P6, RZ, R0, 0x20, RZ, 0xc0, !PT ;  /* 0x0000002000ff7812 */ /* 0x000fc600078cc0ff */
[----:B------:R-:W4:Y:S04]  /*bbf40*/  LDL.LU.64 R230, [R1+0x1a00] ;  /* 0x001a000001e67983 */ /* 0x000f280000300a00 */
[----:B0-----:R-:W4:Y:S01]  /*bbf50*/  LDL.LU.64 R228, [R1+0x1a08] ;  /* 0x001a080001e47983 */ /* 0x001f220000300a00 */
[----:B------:R-:W-:-:S05]  /*bbf60*/  PRMT R2, R242, 0x7772, RZ ;  /* 0x00007772f2027816 */ /* 0x000fca00000000ff */
[----:B---3--:R0:W-:Y:S04]  /*bbf70*/  @P6 STG.E.U8 desc[UR52][R226.64], R2 ;  /* 0x00000002e2006986 */ /* 0x0081e8000c101134 */
[----:B0-----:R-:W3:Y:S01]  /*bbf80*/  LDL.LU.64 R226, [R1+0x1a10] ;  /* 0x001a100001e27983 */ /* 0x001ee20000300a00 */
[----:B------:R-:W-:Y:S02]  /*bbf90*/  LOP3.LUT P6, RZ, R0, 0x10, RZ, 0xc0, !PT ;  /* 0x0000001000ff7812 */ /* 0x000fe400078cc0ff */
[----:B------:R-:W-:-:S11]  /*bbfa0*/  PRMT R2, R242, 0x7773, RZ ;  /* 0x00007773f2027816 */ /* 0x000fd600000000ff */
[----:B--2---:R0:W-:Y:S01]  /*bbfb0*/  @P6 STG.E.U8 desc[UR52][R6.64], R2 ;  /* 0x0000000206006986 */ /* 0x0041e2000c101134 */
[C---:B------:R-:W-:Y:S02]  /*bbfc0*/  LOP3.LUT P6, RZ, R0.reuse, 0x8, RZ, 0xc0, !PT ;  /* 0x0000000800ff7812 */ /* 0x040fe400078cc0ff */
[----:B0-----:R-:W-:Y:S01]  /*bbfd0*/  PRMT R2, R243, 0x7770, RZ ;  /* 0x00007770f3027816 */ /* 0x001fe200000000ff */
[----:B------:R-:W2:Y:S10]  /*bbfe0*/  LDL.LU.64 R6, [R1+0x52a0] ;  /* 0x0052a00001067983 */ /* 0x000eb40000300a00 */
[----:B------:R0:W-:Y:S01]  /*bbff0*/  @P6 STG.E.U8 desc[UR52][R248.64], R2 ;  /* 0x00000002f8006986 */ /* 0x0001e2000c101134 */
[----:B------:R-:W-:-:S02]  /*bc000*/  LOP3.LUT P6, RZ, R0, 0x4, RZ, 0xc0, !PT ;  /* 0x0000000400ff7812 */ /* 0x000fc400078cc0ff */
[----:B0-----:R-:W-:-:S11]  /*bc010*/  PRMT R2, R243, 0x7771, RZ ;  /* 0x00007771f3027816 */ /* 0x001fd600000000ff */
[----:B------:R0:W-:Y:S01]  /*bc020*/  @P6 STG.E.U8 desc[UR52][R246.64], R2 ;  /* 0x00000002f6006986 */ /* 0x0001e2000c101134 */
[----:B------:R-:W-:Y:S02]  /*bc030*/  LOP3.LUT P6, RZ, R0, 0x2, RZ, 0xc0, !PT ;  /* 0x0000000200ff7812 */ /* 0x000fe400078cc0ff */
[----:B0-----:R-:W-:-:S11]  /*bc040*/  PRMT R2, R243, 0x7772, RZ ;  /* 0x00007772f3027816 */ /* 0x001fd600000000ff */
[----:B------:R-:W-:Y:S01]  /*bc050*/  @P6 STG.E.U8 desc[UR52][R244.64], R2 ;  /* 0x00000002f4006986 */ /* 0x000fe2000c101134 */
[----:B------:R-:W-:Y:S02]  /*bc060*/  LOP3.LUT P6, RZ, R0, 0x1, RZ, 0xc0, !PT ;  /* 0x0000000100ff7812 */ /* 0x000fe400078cc0ff */
[----:B------:R-:W-:Y:S02]  /*bc070*/  PRMT R0, R243, 0x7773, RZ ;  /* 0x00007773f3007816 */ /* 0x000fe400000000ff */
[----:B------:R-:W-:-:S09]  /*bc080*/  LOP3.LUT P0, RZ, R16, 0x100000, RZ, 0xc0, !PT ;  /* 0x0010000010ff7812 */ /* 0x000fd2000780c0ff */
[----:B------:R4:W-:Y:S01]  /*bc090*/  @P6 STG.E.U8 desc[UR52][R240.64], R0 ;  /* 0x00000000f0006986 */ /* 0x0009e2000c101134 */
[----:B------:R-:W-:Y:S02]  /*bc0a0*/  LOP3.LUT P6, RZ, R15, 0x80000000, RZ, 0xc0, !PT ;  /* 0x800000000fff7812 */ /* 0x000fe400078cc0ff */
[----:B------:R-:W-:Y:S02]  /*bc0b0*/  LOP3.LUT P1, RZ, R16, 0x200000, RZ, 0xc0, !PT ;  /* 0x0020000010ff7812 */ /* 0x000fe4000782c0ff */
[----:B----4-:R-:W-:-:S09]  /*bc0c0*/  PRMT R0, R225, 0x7770, RZ ;  /* 0x00007770e1007816 */ /* 0x010fd200000000ff */
        /* <DEDUP_REMOVED lines=15> */
[----:B0-----:R-:W-:-:S05]  /*bc1c0*/  PRMT R0, R224, 0x7772, RZ ;  /* 0x00007772e0007816 */ /* 0x001fca00000000ff */
[----:B---3--:R0:W-:Y:S04]  /*bc1d0*/  @P5 STG.E.U8 desc[UR52][R226.64], R0 ;  /* 0x00000000e2005986 */ /* 0x0081e8000c101134 */
[----:B0-----:R-:W3:Y:S04]  /*bc1e0*/  LDL.LU.64 R226, [R1+0x1a18] ;  /* 0x001a180001e27983 */ /* 0x001ee80000300a00 */
[----:B------:R-:W4:Y:S04]  /*bc1f0*/  LDL.LU.64 R236, [R1+0x1a20] ;  /* 0x001a200001ec7983 */ /* 0x000f280000300a00 */
[----:B------:R-:W2:Y:S04]  /*bc200*/  LDL.LU.64 R234, [R1+0x1a28] ;  /* 0x001a280001ea7983 */ /* 0x000ea80000300a00 */
[----:B------:R-:W2:Y:S04]  /*bc210*/  LDL.LU.64 R232, [R1+0x1a30] ;  /* 0x001a300001e87983 */ /* 0x000ea80000300a00 */
[----:B------:R-:W4:Y:S04]  /*bc220*/  LDL.LU R225, [R1+0xc14] ;  /* 0x000c140001e17983 */ /* 0x000f280000300800 */
[----:B------:R-:W2:Y:S04]  /*bc230*/  LDL.LU.64 R230, [R1+0x1a38] ;  /* 0x001a380001e67983 */ /* 0x000ea80000300a00 */
[----:B------:R-:W2:Y:S01]  /*bc240*/  LDL.LU R240, [R1+0xc28] ;  /* 0x000c280001f07983 */ /* 0x000ea20000300800 */
[----:B------:R-:W-:-:S03]  /*bc250*/  LOP3.LUT P2, RZ, R16, 0x4000000, RZ, 0xc0, !PT ;  /* 0x0400000010ff7812 */ /* 0x000fc6000784c0ff */
[----:B------:R-:W2:Y:S01]  /*bc260*/  LDL.LU.64 R228, [R1+0x1a40] ;  /* 0x001a400001e47983 */ /* 0x000ea20000300a00 */
[----:B------:R-:W-:Y:S02]  /*bc270*/  PRMT R0, R224, 0x7773, RZ ;  /* 0x00007773e0007816 */ /* 0x000fe400000000ff */
[C---:B------:R-:W-:Y:S02]  /*bc280*/  LOP3.LUT P3, RZ, R16.reuse, 0x8000000, RZ, 0xc0, !PT ;  /* 0x0800000010ff7812 */ /* 0x040fe4000786c0ff */
[----:B------:R-:W-:Y:S02]  /*bc290*/  LOP3.LUT P4, RZ, R16, 0x10000000, RZ, 0xc0, !PT ;  /* 0x1000000010ff7812 */ /* 0x000fe4000788c0ff */
        /* <DEDUP_REMOVED lines=13> */
[----:B---3--:R0:W-:Y:S04]  /*bc370*/  @P2 STG.E.U8 desc[UR52][R226.64], R0 ;  /* 0x00000000e2002986 */ /* 0x0081e8000c101134 */
[----:B0-----:R-:W3:Y:S04]  /*bc380*/  LDL.LU.64 R226, [R1+0x1a48] ;  /* 0x001a480001e27983 */ /* 0x001ee80000300a00 */
[----:B------:R-:W3:Y:S04]  /*bc390*/  LDL.LU.64 R248, [R1+0x1a50] ;  /* 0x001a500001f87983 */ /* 0x000ee80000300a00 */
[----:B------:R-:W3:Y:S04]  /*bc3a0*/  LDL.LU.64 R246, [R1+0x1a58] ;  /* 0x001a580001f67983 */ /* 0x000ee80000300a00 */
[----:B------:R-:W3:Y:S04]  /*bc3b0*/  LDL.LU R241, [R1+0xc18] ;  /* 0x000c180001f17983 */ /* 0x000ee80000300800 */
[----:B------:R-:W3:Y:S04]  /*bc3c0*/  LDL.LU.64 R2, [R1+0x1a60] ;  /* 0x001a600001027983 */ /* 0x000ee80000300a00 */
[----:B------:R-:W3:Y:S04]  /*bc3d0*/  LDL.LU.64 R244, [R1+0x1a68] ;  /* 0x001a680001f47983 */ /* 0x000ee80000300a00 */
[----:B------:R-:W3:Y:S01]  /*bc3e0*/  LDL.LU.64 R242, [R1+0x1a70] ;  /* 0x001a700001f27983 */ /* 0x000ee20000300a00 */
[----:B----4-:R-:W-:-:S03]  /*bc3f0*/  PRMT R0, R225, 0x7770, RZ ;  /* 0x00007770e1007816 */ /* 0x010fc600000000ff */
[----:B------:R-:W4:Y:S04]  /*bc400*/  LDL.LU R224, [R1+0xc2c] ;  /* 0x000c2c0001e07983 */ /* 0x000f280000300800 */
[----:B------:R-:W4:Y:S04]  /*bc410*/  LDL.LU.64 R238, [R1+0x1a78] ;  /* 0x001a780001ee7983 */ /* 0x000f280000300a00 */
[----:B------:R0:W-:Y:S02]  /*bc420*/  @P3 STG.E.U8 desc[UR52][R236.64], R0 ;  /* 0x00000000ec003986 */ /* 0x0001e4000c101134 */
[----:B0-----:R-:W-:-:S02]  /*bc430*/  PRMT R0, R225, 0x7771, RZ ;  /* 0x00007771e1007816 */ /* 0x001fc400000000ff */
[----:B------:R-:W4:Y:S04]  /*bc440*/  LDL.LU.64 R236, [R1+0x1a80] ;  /* 0x001a800001ec7983 */ /* 0x000f280000300a00 */
[----:B--2---:R0:W-:Y:S04]  /*bc450*/  @P4 STG.E.U8 desc[UR52][R234.64], R0 ;  /* 0x00000000ea004986 */ /* 0x0041e8000c101134 */
[----:B0-----:R-:W2:Y:S01]  /*bc460*/  LDL.LU.64 R234, [R1+0x1a88] ;  /* 0x001a880001ea7983 */ /* 0x001ea20000300a00 */
[----:B------:R-:W-:-:S04]  /*bc470*/  LOP3.LUT R15, R15, 0xf7ffffff, RZ, 0xc0, !PT ;  /* 0xf7ffffff0f0f7812 */ /* 0x000fc800078ec0ff */
[----:B------:R-:W-:Y:S02]  /*bc480*/  @P6 LOP3.LUT R15, R15, 0x8000000, RZ, 0xfc, !PT ;  /* 0x080000000f0f6812 */ /* 0x000fe400078efcff */
        /* <DEDUP_REMOVED lines=8> */
[----:B------:R-:W-:Y:S02]  /*bc510*/  LOP3.LUT R15, R15, 0xbfffffff, RZ, 0xc0, !PT ;  /* 0xbfffffff0f0f7812 */ /* 0x000fe400078ec0ff */
[----:B------:R-:W-:-:S09]  /*bc520*/  PRMT R0, R225, 0x7772, RZ ;  /* 0x00007772e1007816 */ /* 0x000fd200000000ff */
[----:B------:R-:W-:Y:S02]  /*bc530*/  @P6 LOP3.LUT R15, R15, 0x40000000, RZ, 0xfc, !PT ;  /* 0x400000000f0f6812 */ /* 0x000fe400078efcff */
[----:B------:R-:W-:Y:S01]  /*bc540*/  LOP3.LUT P6, RZ, R16, 0x40000000, RZ, 0xc0, !PT ;  /* 0x4000000010ff7812 */ /* 0x000fe200078cc0ff */
[----:B------:R0:W-:Y:S02]  /*bc550*/  @P5 STG.E.U8 desc[UR52][R232.64], R0 ;  /* 0x00000000e8005986 */ /* 0x0001e4000c101134 */
[----:B0-----:R-:W-:Y:S02]  /*bc560*/  PRMT R0, R225, 0x7773, RZ ;  /* 0x00007773e1007816 */ /* 0x001fe400000000ff */
[----:B------:R-:W2:Y:S08]  /*bc570*/  LDL.LU.64 R232, [R1+0x1a90] ;  /* 0x001a900001e87983 */ /* 0x000eb00000300a00 */
[----:B------:R0:W-:Y:S01]  /*bc580*/  @P6 STG.E.U8 desc[UR52][R230.64], R0 ;  /* 0x00000000e6006986 */ /* 0x0001e2000c101134 */
[----:B------:R-:W-:-:S03]  /*bc590*/  LOP3.LUT P6, RZ, R15, 0x40000000, RZ, 0xc0, !PT ;  /* 0x400000000fff7812 */ /* 0x000fc600078cc0ff */
[----:B------:R-:W2:Y:S01]  /*bc5a0*/  LDL.LU R225, [R1+0xc1c] ;  /* 0x000c1c0001e17983 */ /* 0x000ea20000300800 */
[----:B0-----:R-:W-:-:S03]  /*bc5b0*/  PRMT R0, R240, 0x7770, RZ ;  /* 0x00007770f0007816 */ /* 0x001fc600000000ff */
[----:B------:R-:W2:Y:S06]  /*bc5c0*/  LDL.LU.64 R230, [R1+0x1a98] ;  /* 0x001a980001e67983 */ /* 0x000eac0000300a00 */
[----:B------:R0:W-:Y:S01]  /*bc5d0*/  @P6 STG.E.U8 desc[UR52][R228.64], R0 ;  /* 0x00000000e4006986 */ /* 0x0001e2000c101134 */
[----:B------:R-:W-:Y:S02]  /*bc5e0*/  LOP3.LUT P6, RZ, R15, 0x20000000, RZ, 0xc0, !PT ;  /* 0x200000000fff7812 */ /* 0x000fe400078cc0ff */
[----:B0-----:R-:W-:Y:S01]  /*bc5f0*/  PRMT R0, R240, 0x7771, RZ ;  /* 0x00007771f0007816 */ /* 0x001fe200000000ff */
[----:B------:R-:W2:Y:S01]  /*bc600*/  LDL.LU.64 R228, [R1+0x1aa0] ;  /* 0x001aa00001e47983 */ /* 0x000ea20000300a00 */
[----:B------:R-:W-:-:S02]  /*bc610*/  LOP3.LUT P0, RZ, R17, 0x80, RZ, 0xc0, !PT ;  /* 0x0000008011ff7812 */ /* 0x000fc4000780c0ff */
[----:B------:R-:W-:-:S07]  /*bc620*/  LOP3.LUT P1, RZ, R17, 0x100, RZ, 0xc0, !PT ;  /* 0x0000010011ff7812 */ /* 0x000fce000782c0ff */
[----:B---3--:R0:W-:Y:S01]  /*bc630*/  @P6 STG.E.U8 desc[UR52][R226.64], R0 ;  /* 0x00000000e2006986 */ /* 0x0081e2000c101134 */
[C---:B------:R-:W-:Y:S02]  /*bc640*/  LOP3.LUT P6, RZ, R15.reuse, 0x10000000, RZ, 0xc0, !PT ;  /* 0x100000000fff7812 */ /* 0x040fe400078cc0ff */
[----:B0-----:R-:W-:Y:S01]  /*bc650*/  PRMT R0, R240, 0x7772, RZ ;  /* 0x00007772f0007816 */ /* 0x001fe200000000ff */
[----:B------:R-:W3:Y:S10]  /*bc660*/  LDL.LU.64 R226, [R1+0x1aa8] ;  /* 0x001aa80001e27983 */ /* 0x000ef40000300a00 */
        /* <DEDUP_REMOVED lines=15> */
[----:B----4-:R0:W-:Y:S02]  /*bc760*/  @P6 STG.E.U8 desc[UR52][R238.64], R0 ;  /* 0x00000000ee006986 */ /* 0x0101e4000c101134 */
[----:B0-----:R-:W-:-:S05]  /*bc770*/  PRMT R0, R224, 0x7770, RZ ;  /* 0x00007770e0007816 */ /* 0x001fca00000000ff */
[----:B------:R0:W-:Y:S02]  /*bc780*/  @P0 STG.E.U8 desc[UR52][R236.64], R0 ;  /* 0x00000000ec000986 */ /* 0x0001e4000c101134 */
[----:B0-----:R-:W-:-:S05]  /*bc790*/  PRMT R0, R224, 0x7771, RZ ;  /* 0x00007771e0007816 */ /* 0x001fca00000000ff */
[----:B--2---:R0:W-:Y:S04]  /*bc7a0*/  @P1 STG.E.U8 desc[UR52][R234.64], R0 ;  /* 0x00000000ea001986 */ /* 0x0041e8000c101134 */
[----:B0-----:R-:W2:Y:S01]  /*bc7b0*/  LDL.LU.64 R234, [R1+0x1ab0] ;  /* 0x001ab00001ea7983 */ /* 0x001ea20000300a00 */
[C---:B------:R-:W-:Y:S02]  /*bc7c0*/  LOP3.LUT P2, RZ, R17.reuse, 0x200, RZ, 0xc0, !PT ;  /* 0x0000020011ff7812 */ /* 0x040fe4000784c0ff */
[C---:B------:R-:W-:Y:S01]  /*bc7d0*/  LOP3.LUT P3, RZ, R17.reuse, 0x400, RZ, 0xc0, !PT ;  /* 0x0000040011ff7812 */ /* 0x040fe2000786c0ff */
[----:B------:R-:W4:Y:S01]  /*bc7e0*/  LDL.LU.64 R238, [R1+0x1ab8] ;  /* 0x001ab80001ee7983 */ /* 0x000f220000300a00 */
        /* <DEDUP_REMOVED lines=14> */
[----:B---3--:R0:W-:Y:S04]  /*bc8d0*/  @P5 STG.E.U8 desc[UR52][R226.64], R0 ;  /* 0x00000000e2005986 */ /* 0x0081e8000c101134 */
[----:B0-----:R-:W3:Y:S01]  /*bc8e0*/  LDL.LU.64 R226, [R1+0x1ad8] ;  /* 0x001ad80001e27983 */ /* 0x001ee20000300a00 */
[----:B------:R-:W-:-:S05]  /*bc8f0*/  PRMT R0, R225, 0x7772, RZ ;  /* 0x00007772e1007816 */ /* 0x000fca00000000ff */
[----:B--2---:R0:W-:Y:S04]  /*bc900*/  @P2 STG.E.U8 desc[UR52][R234.64], R0 ;  /* 0x00000000ea002986 */ /* 0x0041e8000c101134 */
[----:B0-----:R-:W2:Y:S01]  /*bc910*/  LDL.LU R234, [R1+0xa20] ;  /* 0x000a200001ea7983 */ /* 0x001ea20000300800 */
[----:B------:R-:W-:-:S03]  /*bc920*/  PRMT R0, R225, 0x7773, RZ ;  /* 0x00007773e1007816 */ /* 0x000fc600000000ff */
[----:B------:R-:W2:Y:S01]  /*bc930*/  LDL.LU.64 R224, [R1+0x1ae0] ;  /* 0x001ae00001e07983 */ /* 0x000ea20000300a00 */
[----:B------:R-:W-:Y:S02]  /*bc940*/  LOP3.LUT P6, RZ, R17, 0x2000000, RZ, 0xc0, !PT ;  /* 0x0200000011ff7812 */ /* 0x000fe400078cc0ff */
        /* <DEDUP_REMOVED lines=18> */
[----:B----4-:R0:W-:Y:S10]  /*bca70*/  @P3 STG.E.U8 desc[UR52][R238.64], R0 ;  /* 0x00000000ee003986 */ /* 0x0101f4000c101134 */
[----:B------:R-:W-:-:S02]  /*bca80*/  @P6 LOP3.LUT R15, R15, 0x80000, RZ, 0xfc, !PT ;  /* 0x000800000f0f6812 */ /* 0x000fc400078efcff */
[----:B------:R-:W-:Y:S02]  /*bca90*/  LOP3.LUT P6, RZ, R17, 0x100000, RZ, 0xc0, !PT ;  /* 0x0010000011ff7812 */ /* 0x000fe400078cc0ff */
[----:B------:R-:W-:Y:S02]  /*bcaa0*/  LOP3.LUT R15, R15, 0xffefffff, RZ, 0xc0, !PT ;  /* 0xffefffff0f0f7812 */ /* 0x000fe400078ec0ff */
[----:B0-----:R-:W-:-:S05]  /*bcab0*/  PRMT R0, R231, 0x7770, RZ ;  /* 0x00007770e7007816 */ /* 0x001fca00000000ff */
[----:B------:R0:W-:Y:S04]  /*bcac0*/  @P4 STG.E.U8 desc[UR52][R228.64], R0 ;  /* 0x00000000e4004986 */ /* 0x0001e8000c101134 */
[----:B------:R-:W-:Y:S02]  /*bcad0*/  @P6 LOP3.LUT R15, R15, 0x100000, RZ, 0xfc, !PT ;  /* 0x001000000f0f6812 */ /* 0x000fe400078efcff */
[----:B------:R-:W-:Y:S01]  /*bcae0*/  LOP3.LUT P6, RZ, R17, 0x80000, RZ, 0xc0, !PT ;  /* 0x0008000011ff7812 */ /* 0x000fe200078cc0ff */
[----:B0-----:R-:W4:Y:S01]  /*bcaf0*/  LDL.LU R228, [R1+0xc04] ;  /* 0x000c040001e47983 */ /* 0x001f220000300800 */
[----:B------:R-:W-:-:S03]  /*bcb00*/  LOP3.LUT R15, R15, 0xffdfffff, RZ, 0xc0, !PT ;  /* 0xffdfffff0f0f7812 */ /* 0x000fc600078ec0ff */
[----:B------:R-:W4:Y:S08]  /*bcb10*/  LDL.LU.64 R244, [R1+0x1b00] ;  /* 0x001b000001f47983 */ /* 0x000f300000300a00 */
[----:B------:R-:W-:Y:S01]  /*bcb20*/  @P6 LOP3.LUT R15, R15, 0x200000, RZ, 0xfc, !PT ;  /* 0x002000000f0f6812 */ /* 0x000fe200078efcff */
[----:B------:R-:W4:Y:S01]  /*bcb30*/  LDL.LU.64 R242, [R1+0x1b08] ;  /* 0x001b080001f27983 */ /* 0x000f220000300a00 */
[----:B------:R-:W-:-:S02]  /*bcb40*/  LOP3.LUT P6, RZ, R17, 0x40000, RZ, 0xc0, !PT ;  /* 0x0004000011ff7812 */ /* 0x000fc400078cc0ff */
[----:B------:R-:W-:Y:S01]  /*bcb50*/  LOP3.LUT P5, RZ, R17, 0x10000, RZ, 0xc0, !PT ;  /* 0x0001000011ff7812 */ /* 0x000fe200078ac0ff */
[----:B------:R-:W4:Y:S01]  /*bcb60*/  LDL.LU R229, [R1+0xa24] ;  /* 0x000a240001e57983 */ /* 0x000f220000300800 */
[----:B------:R-:W-:Y:S02]  /*bcb70*/  LOP3.LUT R15, R15, 0xffbfffff, RZ, 0xc0, !PT ;  /* 0xffbfffff0f0f7812 */ /* 0x000fe400078ec0ff */
[----:B------:R-:W-:Y:S01]  /*bcb80*/  PRMT R0, R231, 0x7771, RZ ;  /* 0x00007771e7007816 */ /* 0x000fe200000000ff */
[----:B------:R-:W4:Y:S04]  /*bcb90*/  LDL.LU.64 R240, [R1+0x1b10] ;  /* 0x001b100001f07983 */ /* 0x000f280000300a00 */
[----:B------:R-:W4:Y:S02]  /*bcba0*/  LDL.LU.64 R238, [R1+0x1b18] ;  /* 0x001b180001ee7983 */ /* 0x000f240000300a00 */
[----:B------:R-:W-:-:S02]  /*bcbb0*/  @P6 LOP3.LUT R15, R15, 0x400000, RZ, 0xfc, !PT ;  /* 0x004000000f0f6812 */ /* 0x000fc400078efcff */
[----:B------:R-:W-:Y:S01]  /*bcbc0*/  LOP3.LUT P6, RZ, R17, 0x20000, RZ, 0xc0, !PT ;  /* 0x0002000011ff7812 */ /* 0x000fe200078cc0ff */
[----:B------:R0:W-:Y:S02]  /*bcbd0*/  @P5 STG.E.U8 desc[UR52][R236.64], R0 ;  /* 0x00000000ec005986 */ /* 0x0001e4000c101134 */
[----:B0-----:R-:W-:Y:S02]  /*bcbe0*/  PRMT R0, R231, 0x7772, RZ ;  /* 0x00007772e7007816 */ /* 0x001fe400000000ff */
[----:B------:R-:W4:Y:S08]  /*bcbf0*/  LDL.LU.64 R236, [R1+0x1b20] ;  /* 0x001b200001ec7983 */ /* 0x000f300000300a00 */
[----:B------:R0:W-:Y:S01]  /*bcc00*/  @P6 STG.E.U8 desc[UR52][R232.64], R0 ;  /* 0x00000000e8006986 */ /* 0x0001e2000c101134 */
[----:B------:R-:W-:-:S02]  /*bcc10*/  LOP3.LUT P6, RZ, R15, 0x400000, RZ, 0xc0, !PT ;  /* 0x004000000fff7812 */ /* 0x000fc400078cc0ff */
[----:B0-----:R-:W-:Y:S01]  /*bcc20*/  PRMT R0, R231, 0x7773, RZ ;  /* 0x00007773e7007816 */ /* 0x001fe200000000ff */
[----:B------:R-:W4:Y:S04]  /*bcc30*/  LDL.LU.64 R232, [R1+0x1b28] ;  /* 0x001b280001e87983 */ /* 0x000f280000300a00 */
[----:B------:R-:W4:Y:S06]  /*bcc40*/  LDL.LU.64 R230, [R1+0x1b30] ;  /* 0x001b300001e67983 */ /* 0x000f2c0000300a00 */
[----:B---3--:R0:W-:Y:S01]  /*bcc50*/  @P6 STG.E.U8 desc[UR52][R226.64], R0 ;  /* 0x00000000e2006986 */ /* 0x0081e2000c101134 */
[----:B------:R-:W-:-:S03]  /*bcc60*/  LOP3.LUT P6, RZ, R15, 0x200000, RZ, 0xc0, !PT ;  /* 0x002000000fff7812 */ /* 0x000fc600078cc0ff */
[----:B0-----:R-:W3:Y:S04]  /*bcc70*/  LDL.LU.64 R226, [R1+0x1b38] ;  /* 0x001b380001e27983 */ /* 0x001ee80000300a00 */
[----:B------:R-:W3:Y:S01]  /*bcc80*/  LDL.LU R235, [R1+0xc08] ;  /* 0x000c080001eb7983 */ /* 0x000ee20000300800 */
        /* <DEDUP_REMOVED lines=13> */
[----:B------:R-:W-:Y:S02]  /*bcd60*/  LOP3.LUT P0, RZ, R17, 0x4000000, RZ, 0xc0, !PT ;  /* 0x0400000011ff7812 */ /* 0x000fe4000780c0ff */
[----:B----4-:R-:W-:-:S09]  /*bcd70*/  PRMT R0, R228, 0x7770, RZ ;  /* 0x00007770e4007816 */ /* 0x010fd200000000ff */
[----:B------:R0:W-:Y:S01]  /*bcd80*/  @P6 STG.E.U8 desc[UR52][R244.64], R0 ;  /* 0x00000000f4006986 */ /* 0x0001e2000c101134 */
[----:B------:R-:W-:Y:S02]  /*bcd90*/  LOP3.LUT P6, RZ, R15, 0x10000, RZ, 0xc0, !PT ;  /* 0x000100000fff7812 */ /* 0x000fe400078cc0ff */
[----:B0-----:R-:W-:-:S11]  /*bcda0*/  PRMT R0, R228, 0x7771, RZ ;  /* 0x00007771e4007816 */ /* 0x001fd600000000ff */
[----:B------:R0:W-:Y:S01]  /*bcdb0*/  @P6 STG.E.U8 desc[UR52][R242.64], R0 ;  /* 0x00000000f2006986 */ /* 0x0001e2000c101134 */
[----:B------:R-:W-:Y:S02]  /*bcdc0*/  LOP3.LUT P6, RZ, R15, 0x8000, RZ, 0xc0, !PT ;  /* 0x000080000fff7812 */ /* 0x000fe400078cc0ff */
[----:B------:R-:W-:Y:S02]  /*bcdd0*/  LOP3.LUT P1, RZ, R17, 0x8000000, RZ, 0xc0, !PT ;  /* 0x0800000011ff7812 */ /* 0x000fe4000782c0ff */
[----:B0-----:R-:W-:-:S09]  /*bcde0*/  PRMT R0, R228, 0x7772, RZ ;  /* 0x00007772e4007816 */ /* 0x001fd200000000ff */
        /* <DEDUP_REMOVED lines=14> */
[----:B---3--:R0:W-:Y:S02]  /*bced0*/  @P4 STG.E.U8 desc[UR52][R226.64], R0 ;  /* 0x00000000e2004986 */ /* 0x0081e4000c101134 */
        /* <DEDUP_REMOVED lines=10> */
[----:B------:R-:W-:Y:S02]  /*bcf80*/  LOP3.LUT R15, R15, 0xffffff7f, RZ, 0xc0, !PT ;  /* 0xffffff7f0f0f7812 */ /* 0x000fe400078ec0ff */
[----:B------:R-:W-:Y:S02]  /*bcf90*/  LOP3.LUT P2, RZ, R18, 0x1, RZ, 0xc0, !PT ;  /* 0x0000000112ff7812 */ /* 0x000fe4000784c0ff */
[----:B------:R-:W-:-:S07]  /*bcfa0*/  PRMT R0, R235, 0x7771, RZ ;  /* 0x00007771eb007816 */ /* 0x000fce00000000ff */
        /* <DEDUP_REMOVED lines=10> */
[C---:B------:R-:W-:Y:S02]  /*bd050*/  LOP3.LUT P6, RZ, R18.reuse, 0x100, RZ, 0xc0, !PT ;  /* 0x0000010012ff7812 */ /* 0x040fe400078cc0ff */
[----:B------:R-:W-:Y:S02]  /*bd060*/  LOP3.LUT R15, R15, 0xfffff7ff, RZ, 0xc0, !PT ;  /* 0xfffff7ff0f0f7812 */ /* 0x000fe400078ec0ff */
[----:B------:R-:W-:-:S09]  /*bd070*/  LOP3.LUT P3, RZ, R18, 0x2, RZ, 0xc0, !PT ;  /* 0x0000000212ff7812 */ /* 0x000fd2000786c0ff */
[----:B------:R-:W-:Y:S02]  /*bd080*/  @P6 LOP3.LUT R15, R15, 0x800, RZ, 0xfc, !PT ;  /* 0x000008000f0f6812 */ /* 0x000fe400078efcff */
[C---:B------:R-:W-:Y:S02]  /*bd090*/  LOP3.LUT P6, RZ, R18.reuse, 0x80, RZ, 0xc0, !PT ;  /* 0x0000008012ff7812 */ /* 0x040fe400078cc0ff */
[----:B------:R-:W-:Y:S02]  /*bd0a0*/  LOP3.LUT P4, RZ, R18, 0x4, RZ, 0xc0, !PT ;  /* 0x0000000412ff7812 */ /* 0x000fe4000788c0ff */
[----:B------:R-:W-:-:S09]  /*bd0b0*/  LOP3.LUT R15, R15, 0xffffefff, RZ, 0xc0, !PT ;  /* 0xffffefff0f0f7812 */ /* 0x000fd200078ec0ff */
[----:B------:R-:W-:Y:S02]  /*bd0c0*/  @P6 LOP3.LUT R15, R15, 0x1000, RZ, 0xfc, !PT ;  /* 0x000010000f0f6812 */ /* 0x000fe400078efcff */
[C---:B------:R-:W-:Y:S02]  /*bd0d0*/  LOP3.LUT P6, RZ, R18.reuse, 0x40, RZ, 0xc0, !PT ;  /* 0x0000004012ff7812 */ /* 0x040fe400078cc0ff */
[----:B------:R-:W-:Y:S02]  /*bd0e0*/  LOP3.LUT R15, R15, 0xffffdfff, RZ, 0xc0, !PT ;  /* 0xffffdfff0f0f7812 */ /* 0x000fe400078ec0ff */
[----:B------:R-:W-:-:S09]  /*bd0f0*/  LOP3.LUT P5, RZ, R18, 0x8, RZ, 0xc0, !PT ;  /* 0x0000000812ff7812 */ /* 0x000fd200078ac0ff */
        /* <DEDUP_REMOVED lines=8> */
[----:B------:R-:W2:Y:S04]  /*bd180*/  LDL.LU.64 R248, [R1+0x1b80] ;  /* 0x001b800001f87983 */ /* 0x000ea80000300a00 */
[----:B------:R-:W2:Y:S04]  /*bd190*/  LDL.LU.64 R246, [R1+0x1b88] ;  /* 0x001b880001f67983 */ /* 0x000ea80000300a00 */
[----:B------:R-:W2:Y:S01]  /*bd1a0*/  LDL.LU.64 R2, [R1+0x1b90] ;  /* 0x001b900001027983 */ /* 0x000ea20000300a00 */
[----:B------:R-:W-:-:S03]  /*bd1b0*/  PRMT R0, R235, 0x7772, RZ ;  /* 0x00007772eb007816 */ /* 0x000fc600000000ff */
[----:B------:R-:W2:Y:S04]  /*bd1c0*/  LDL.LU.64 R242, [R1+0x1b98] ;  /* 0x001b980001f27983 */ /* 0x000ea80000300a00 */
[----:B---3--:R0:W-:Y:S02]  /*bd1d0*/  @P3 STG.E.U8 desc[UR52][R236.64], R0 ;  /* 0x00000000ec003986 */ /* 0x0081e4000c101134 */
[----:B0-----:R-:W-:-:S05]  /*bd1e0*/  PRMT R0, R235, 0x7773, RZ ;  /* 0x00007773eb007816 */ /* 0x001fca00000000ff */
[----:B----4-:R0:W-:Y:S04]  /*bd1f0*/  @P4 STG.E.U8 desc[UR52][R226.64], R0 ;  /* 0x00000000e2004986 */ /* 0x0101e8000c101134 */
[----:B0-----:R-:W3:Y:S04]  /*bd200*/  LDL.LU R226, [R1+0xa2c] ;  /* 0x000a2c0001e27983 */ /* 0x001ee80000300800 */
[----:B------:R-:W4:Y:S04]  /*bd210*/  LDL.LU.64 R240, [R1+0x1ba0] ;  /* 0x001ba00001f07983 */ /* 0x000f280000300a00 */
[----:B------:R-:W4:Y:S01]  /*bd220*/  LDL.LU.64 R238, [R1+0x1ba8] ;  /* 0x001ba80001ee7983 */ /* 0x000f220000300a00 */
[----:B------:R-:W-:-:S03]  /*bd230*/  PRMT R0, R244, 0x7770, RZ ;  /* 0x00007770f4007816 */ /* 0x000fc600000000ff */
[----:B------:R-:W4:Y:S04]  /*bd240*/  LDL.LU R227, [R1+0xa10] ;  /* 0x000a100001e37983 */ /* 0x000f280000300800 */
        /* <DEDUP_REMOVED lines=9> */
[----:B------:R0:W-:Y:S04]  /*bd2e0*/  @P6 STG.E.U8 desc[UR52][R228.64], R0 ;  /* 0x00000000e4006986 */ /* 0x0001e8000c101134 */
[----:B0-----:R-:W4:Y:S01]  /*bd2f0*/  LDL.LU.64 R228, [R1+0x1bd0] ;  /* 0x001bd00001e47983 */ /* 0x001f220000300a00 */
[----:B------:R-:W-:-:S02]  /*bd300*/  LOP3.LUT P6, RZ, R15, 0x2000, RZ, 0xc0, !PT ;  /* 0x000020000fff7812 */ /* 0x000fc400078cc0ff */
[----:B------:R-:W-:Y:S02]  /*bd310*/  PRMT R0, R244, 0x7773, RZ ;  /* 0x00007773f4007816 */ /* 0x000fe400000000ff */
[C---:B------:R-:W-:Y:S02]  /*bd320*/  LOP3.LUT P0, RZ, R18.reuse, 0x2000, RZ, 0xc0, !PT ;  /* 0x0000200012ff7812 */ /* 0x040fe4000780c0ff */
[C---:B------:R-:W-:Y:S02]  /*bd330*/  LOP3.LUT P1, RZ, R18.reuse, 0x4000, RZ, 0xc0, !PT ;  /* 0x0000400012ff7812 */ /* 0x040fe4000782c0ff */
[C---:B------:R-:W-:Y:S02]  /*bd340*/  LOP3.LUT P2, RZ, R18.reuse, 0x8000, RZ, 0xc0, !PT ;  /* 0x0000800012ff7812 */ /* 0x040fe4000784c0ff */
[C---:B------:R-:W-:Y:S02]  /*bd350*/  LOP3.LUT P3, RZ, R18.reuse, 0x10000, RZ, 0xc0, !PT ;  /* 0x0001000012ff7812 */ /* 0x040fe4000786c0ff */
[----:B------:R-:W-:Y:S01]  /*bd360*/  LOP3.LUT P4, RZ, R18, 0x20000, RZ, 0xc0, !PT ;  /* 0x0002000012ff7812 */ /* 0x000fe2000788c0ff */
[----:B--2---:R0:W-:Y:S01]  /*bd370*/  @P6 STG.E.U8 desc[UR52][R224.64], R0 ;  /* 0x00000000e0006986 */ /* 0x0041e2000c101134 */
[----:B------:R-:W-:-:S02]  /*bd380*/  LOP3.LUT P6, RZ, R15, 0x1000, RZ, 0xc0, !PT ;  /* 0x000010000fff7812 */ /* 0x000fc400078cc0ff */
        /* <DEDUP_REMOVED lines=28> */
[----:B0-----:R-:W-:Y:S02]  /*bd550*/  PRMT R0, R227, 0x7773, RZ ;  /* 0x00007773e3007816 */ /* 0x001fe400000000ff */
[----:B------:R-:W3:Y:S04]  /*bd560*/  LDL.LU.64 R226, [R1+0x1be0] ;  /* 0x001be00001e27983 */ /* 0x000ee80000300a00 */
[----:B------:R-:W4:Y:S04]  /*bd570*/  LDL.LU.64 R236, [R1+0x1be8] ;  /* 0x001be80001ec7983 */ /* 0x000f280000300a00 */
[----:B------:R-:W4:Y:S04]  /*bd580*/  LDL.LU.64 R234, [R1+0x1bf0] ;  /* 0x001bf00001ea7983 */ /* 0x000f280000300a00 */
[----:B------:R-:W3:Y:S01]  /*bd590*/  LDL.LU R233, [R1+0xa00] ;  /* 0x000a000001e97983 */ /* 0x000ee20000300800 */
[----:B------:R-:W-:-:S02]  /*bd5a0*/  LOP3.LUT P5, RZ, R18, 0x40000, RZ, 0xc0, !PT ;  /* 0x0004000012ff7812 */ /* 0x000fc400078ac0ff */
[----:B------:R-:W-:-:S11]  /*bd5b0*/  LOP3.LUT P2, RZ, R18, 0x80000, RZ, 0xc0, !PT ;  /* 0x0008000012ff7812 */ /* 0x000fd6000784c0ff */
[----:B--2---:R0:W-:Y:S04]  /*bd5c0*/  @P5 STG.E.U8 desc[UR52][R224.64], R0 ;  /* 0x00000000e0005986 */ /* 0x0041e8000c101134 */
[----:B0-----:R-:W2:Y:S04]  /*bd5d0*/  LDL.LU.64 R224, [R1+0x1bf8] ;  /* 0x001bf80001e07983 */ /* 0x001ea80000300a00 */
[----:B------:R-:W2:Y:S04]  /*bd5e0*/  LDL.LU.64 R230, [R1+0x1c00] ;  /* 0x001c000001e67983 */ /* 0x000ea80000300a00 */
[----:B------:R-:W2:Y:S04]  /*bd5f0*/  LDL.LU.64 R228, [R1+0x1c08] ;  /* 0x001c080001e47983 */ /* 0x000ea80000300a00 */
[----:B------:R-:W2:Y:S01]  /*bd600*/  LDL.LU R242, [R1+0xa14] ;  /* 0x000a140001f27983 */ /* 0x000ea20000300800 */
[----:B------:R-:W-:-:S02]  /*bd610*/  LOP3.LUT P6, RZ, R18, 0x80000000, RZ, 0xc0, !PT ;  /* 0x8000000012ff7812 */ /* 0x000fc400078cc0ff */
[----:B------:R-:W-:Y:S02]  /*bd620*/  LOP3.LUT R16, R16, 0x7fffffff, RZ, 0xc0, !PT ;  /* 0x7fffffff10107812 */ /* 0x000fe400078ec0ff */
[----:B---3--:R-:W-:-:S05]  /*bd630*/  PRMT R0, R233, 0x7770, RZ ;  /* 0x00007770e9007816 */ /* 0x008fca00000000ff */
[----:B------:R0:W-:Y:S04]  /*bd640*/  @P2 STG.E.U8 desc[UR52][R226.64], R0 ;  /* 0x00000000e2002986 */ /* 0x0001e8000c101134 */
[----:B0-----:R-:W3:Y:S01]  /*bd650*/  LDL.LU.64 R226, [R1+0x1c10] ;  /* 0x001c100001e27983 */ /* 0x001ee20000300a00 */
[----:B------:R-:W-:Y:S02]  /*bd660*/  @P6 LOP3.LUT R16, R16, 0x80000000, RZ, 0xfc, !PT ;  /* 0x8000000010106812 */ /* 0x000fe400078efcff */
[----:B------:R-:W-:Y:S01]  /*bd670*/  LOP3.LUT P6, RZ, R18, 0x40000000, RZ, 0xc0, !PT ;  /* 0x4000000012ff7812 */ /* 0x000fe200078cc0ff */
[----:B------:R-:W3:Y:S01]  /*bd680*/  LDL.LU.64 R248, [R1+0x1c18] ;  /* 0x001c180001f87983 */ /* 0x000ee20000300a00 */
[----:B------:R-:W-:-:S03]  /*bd690*/  LOP3.LUT R15, R15, 0xfffffffe, RZ, 0xc0, !PT ;  /* 0xfffffffe0f0f7812 */ /* 0x000fc600078ec0ff */
[----:B------:R-:W3:Y:S04]  /*bd6a0*/  LDL.LU.64 R246, [R1+0x1c20] ;  /* 0x001c200001f67983 */ /* 0x000ee80000300a00 */
[----:B------:R-:W3:Y:S04]  /*bd6b0*/  LDL.LU R243, [R1+0xa04] ;  /* 0x000a040001f37983 */ /* 0x000ee80000300800 */
[----:B------:R-:W-:Y:S01]  /*bd6c0*/  @P6 LOP3.LUT R15, R15, 0x1, RZ, 0xfc, !PT ;  /* 0x000000010f0f6812 */ /* 0x000fe200078efcff */
[----:B------:R-:W3:Y:S01]  /*bd6d0*/  LDL.LU.64 R2, [R1+0x1c28] ;  /* 0x001c280001027983 */ /* 0x000ee20000300a00 */
[----:B------:R-:W-:-:S02]  /*bd6e0*/  LOP3.LUT P6, RZ, R18, 0x20000000, RZ, 0xc0, !PT ;  /* 0x2000000012ff7812 */ /* 0x000fc400078cc0ff */
[----:B------:R-:W-:Y:S01]  /*bd6f0*/  LOP3.LUT R15, R15, 0xfffffffd, RZ, 0xc0, !PT ;  /* 0xfffffffd0f0f7812 */ /* 0x000fe200078ec0ff */
[----:B------:R-:W3:Y:S01]  /*bd700*/  LDL.LU.64 R244, [R1+0x1c30] ;  /* 0x001c300001f47983 */ /* 0x000ee20000300a00 */
[C---:B------:R-:W-:Y:S02]  /*bd710*/  LOP3.LUT P3, RZ, R18.reuse, 0x100000, RZ, 0xc0, !PT ;  /* 0x0010000012ff7812 */ /* 0x040fe4000786c0ff */
[----:B------:R-:W-:Y:S01]  /*bd720*/  LOP3.LUT P4, RZ, R18, 0x200000, RZ, 0xc0, !PT ;  /* 0x0020000012ff7812 */ /* 0x000fe2000788c0ff */
[----:B------:R-:W3:Y:S06]  /*bd730*/  LDL.LU.64 R240, [R1+0x1c38] ;  /* 0x001c380001f07983 */ /* 0x000eec0000300a00 */
[----:B------:R-:W-:-:S02]  /*bd740*/  @P6 LOP3.LUT R15, R15, 0x2, RZ, 0xfc, !PT ;  /* 0x000000020f0f6812 */ /* 0x000fc400078efcff */
        /* <DEDUP_REMOVED lines=11> */
[----:B------:R-:W-:Y:S02]  /*bd800*/  PRMT R0, R233, 0x7771, RZ ;  /* 0x00007771e9007816 */ /* 0x000fe400000000ff */
[----:B------:R-:W-:-:S03]  /*bd810*/  LOP3.LUT P5, RZ, R18, 0x400000, RZ, 0xc0, !PT ;  /* 0x0040000012ff7812 */ /* 0x000fc600078ac0ff */
[----:B----4-:R0:W-:Y:S04]  /*bd820*/  @P3 STG.E.U8 desc[UR52][R236.64], R0 ;  /* 0x00000000ec003986 */ /* 0x0101e8000c101134 */
[----:B------:R-:W-:Y:S02]  /*bd830*/  @P6 LOP3.LUT R15, R15, 0x20, RZ, 0xfc, !PT ;  /* 0x000000200f0f6812 */ /* 0x000fe400078efcff */
[----:B------:R-:W-:Y:S02]  /*bd840*/  LOP3.LUT P6, RZ, R18, 0x1000000, RZ, 0xc0, !PT ;  /* 0x0100000012ff7812 */ /* 0x000fe400078cc0ff */
[----:B0-----:R-:W-:Y:S02]  /*bd850*/  PRMT R0, R233, 0x7772, RZ ;  /* 0x00007772e9007816 */ /* 0x001fe400000000ff */
[----:B------:R-:W-:-:S03]  /*bd860*/  LOP3.LUT R15, R15, 0xffffffbf, RZ, 0xc0, !PT ;  /* 0xffffffbf0f0f7812 */ /* 0x000fc600078ec0ff */
[----:B------:R0:W-:Y:S06]  /*bd870*/  @P4 STG.E.U8 desc[UR52][R234.64], R0 ;  /* 0x00000000ea004986 */ /* 0x0001ec000c101134 */
[----:B------:R-:W-:Y:S02]  /*bd880*/  @P6 LOP3.LUT R15, R15, 0x40, RZ, 0xfc, !PT ;  /* 0x000000400f0f6812 */ /* 0x000fe400078efcff */
[----:B------:R-:W-:Y:S02]  /*bd890*/  LOP3.LUT P6, RZ, R18, 0x800000, RZ, 0xc0, !PT ;  /* 0x0080000012ff7812 */ /* 0x000fe400078cc0ff */
[----:B0-----:R-:W-:-:S05]  /*bd8a0*/  PRMT R0, R233, 0x7773, RZ ;  /* 0x00007773e9007816 */ /* 0x001fca00000000ff */
[----:B--2---:R0:W-:Y:S04]  /*bd8b0*/  @P5 STG.E.U8 desc[UR52][R224.64], R0 ;  /* 0x00000000e0005986 */ /* 0x0041e8000c101134 */
[----:B0-----:R-:W2:Y:S01]  /*bd8c0*/  LDL.LU R225, [R1+0xa18] ;  /* 0x000a180001e17983 */ /* 0x001ea20000300800 */
        /* <DEDUP_REMOVED lines=37> */
[----:B--2---:R-:W-:-:S05]  /*bdb20*/  PRMT R0, R225, 0x7770, RZ ;  /* 0x00007770e1007816 */ /* 0x004fca00000000ff */
[----:B----4-:R0:W-:Y:S02]  /*bdb30*/  @P6 STG.E.U8 desc[UR52][R238.64], R0 ;  /* 0x00000000ee006986 */ /* 0x0101e4000c101134 */
[----:B0-----:R-:W-:-:S05]  /*bdb40*/  PRMT R0, R225, 0x7771, RZ ;  /* 0x00007771e1007816 */ /* 0x001fca00000000ff */
[----:B------:R0:W-:Y:S02]  /*bdb50*/  @P0 STG.E.U8 desc[UR52][R236.64], R0 ;  /* 0x00000000ec000986 */ /* 0x0001e4000c101134 */
        /* <DEDUP_REMOVED lines=8> */
[----:B------:R0:W-:Y:S02]  /*bdbe0*/  @P4 STG.E.U8 desc[UR52][R228.64], R0 ;  /* 0x00000000e4004986 */ /* 0x0001e4000c101134 */
[----:B0-----:R-:W-:-:S05]  /*bdbf0*/  PRMT R0, R224, 0x7772, RZ ;  /* 0x00007772e0007816 */ /* 0x001fca00000000ff */
[----:B---3--:R0:W-:Y:S04]  /*bdc00*/  @P5 STG.E.U8 desc[UR52][R226.64], R0 ;  /* 0x00000000e2005986 */ /* 0x0081e8000c101134 */
[----:B0-----:R-:W2:Y:S04]  /*bdc10*/  LDL.LU.64 R226, [R1+0x1c78] ;  /* 0x001c780001e27983 */ /* 0x001ea80000300a00 */
[----:B------:R-:W3:Y:S04]  /*bdc20*/  LDL.LU.64 R236, [R1+0x1c80] ;  /* 0x001c800001ec7983 */ /* 0x000ee80000300a00 */
[----:B------:R-:W4:Y:S04]  /*bdc30*/  LDL.LU.64 R234, [R1+0x1c88] ;  /* 0x001c880001ea7983 */ /* 0x000f280000300a00 */
[----:B------:R-:W4:Y:S04]  /*bdc40*/  LDL.LU.64 R232, [R1+0x1c90] ;  /* 0x001c900001e87983 */ /* 0x000f280000300a00 */
[----:B------:R-:W3:Y:S04]  /*bdc50*/  LDL.LU R225, [R1+0xa1c] ;  /* 0x000a1c0001e17983 */ /* 0x000ee80000300800 */
[----:B------:R-:W4:Y:S04]  /*bdc60*/  LDL.LU.64 R230, [R1+0x1c98] ;  /* 0x001c980001e67983 */ /* 0x000f280000300a00 */
[----:B------:R-:W4:Y:S01]  /*bdc70*/  LDL.LU R240, [R1+0xa0c] ;  /* 0x000a0c0001f07983 */ /* 0x000f220000300800 */
[----:B------:R-:W-:-:S03]  /*bdc80*/  LOP3.LUT P2, RZ, R19, 0x40, RZ, 0xc0, !PT ;  /* 0x0000004013ff7812 */ /* 0x000fc6000784c0ff */
[----:B------:R-:W4:Y:S01]  /*bdc90*/  LDL.LU.64 R228, [R1+0x1ca0] ;  /* 0x001ca00001e47983 */ /* 0x000f220000300a00 */
[----:B------:R-:W-:Y:S02]  /*bdca0*/  PRMT R0, R224, 0x7773, RZ ;  /* 0x00007773e0007816 */ /* 0x000fe400000000ff */
[C---:B------:R-:W-:Y:S02]  /*bdcb0*/  LOP3.LUT P3, RZ, R19.reuse, 0x80, RZ, 0xc0, !PT ;  /* 0x0000008013ff7812 */ /* 0x040fe4000786c0ff */
[C---:B------:R-:W-:Y:S02]  /*bdcc0*/  LOP3.LUT P4, RZ, R19.reuse, 0x100, RZ, 0xc0, !PT ;  /* 0x0000010013ff7812 */ /* 0x040fe4000788c0ff */
        /* <DEDUP_REMOVED lines=15> */
[----:B------:R-:W2:Y:S04]  /*bddc0*/  LDL.LU.64 R248, [R1+0x1cb0] ;  /* 0x001cb00001f87983 */ /* 0x000ea80000300a00 */
[----:B------:R-:W2:Y:S04]  /*bddd0*/  LDL.LU.64 R246, [R1+0x1cb8] ;  /* 0x001cb80001f67983 */ /* 0x000ea80000300a00 */
[----:B------:R-:W2:Y:S04]  /*bdde0*/  LDL.LU R241, [R1+0x860] ;  /* 0x0008600001f17983 */ /* 0x000ea80000300800 */
[----:B------:R-:W2:Y:S04]  /*bddf0*/  LDL.LU.64 R2, [R1+0x1cc0] ;  /* 0x001cc00001027983 */ /* 0x000ea80000300a00 */
[----:B------:R-:W2:Y:S04]  /*bde00*/  LDL.LU.64 R244, [R1+0x1cc8] ;  /* 0x001cc80001f47983 */ /* 0x000ea80000300a00 */
[----:B------:R-:W2:Y:S01]  /*bde10*/  LDL.LU.64 R242, [R1+0x1cd0] ;  /* 0x001cd00001f27983 */ /* 0x000ea20000300a00 */
[----:B---3--:R-:W-:-:S03]  /*bde20*/  PRMT R0, R225, 0x7770, RZ ;  /* 0x00007770e1007816 */ /* 0x008fc600000000ff */
[----:B------:R-:W3:Y:S04]  /*bde30*/  LDL.LU R224, [R1+0x850] ;  /* 0x0008500001e07983 */ /* 0x000ee80000300800 */
[----:B------:R-:W3:Y:S04]  /*bde40*/  LDL.LU.64 R238, [R1+0x1cd8] ;  /* 0x001cd80001ee7983 */ /* 0x000ee80000300a00 */
[----:B------:R0:W-:Y:S02]  /*bde50*/  @P3 STG.E.U8 desc[UR52][R236.64], R0 ;  /* 0x00000000ec003986 */ /* 0x0001e4000c101134 */
[----:B0-----:R-:W-:-:S02]  /*bde60*/  PRMT R0, R225, 0x7771, RZ ;  /* 0x00007771e1007816 */ /* 0x001fc400000000ff */
[----:B------:R-:W3:Y:S04]  /*bde70*/  LDL.LU.64 R236, [R1+0x1ce8] ;  /* 0x001ce80001ec7983 */ /* 0x000ee80000300a00 */
[----:B----4-:R0:W-:Y:S04]  /*bde80*/  @P4 STG.E.U8 desc[UR52][R234.64], R0 ;  /* 0x00000000ea004986 */ /* 0x0101e8000c101134 */
[----:B0-----:R-:W4:Y:S01]  /*bde90*/  LDL.LU.64 R234, [R1+0x1cf0] ;  /* 0x001cf00001ea7983 */ /* 0x001f220000300a00 */
[----:B------:R-:W-:-:S04]  /*bdea0*/  LOP3.LUT R16, R16, 0xf7ffffff, RZ, 0xc0, !PT ;  /* 0xf7ffffff10107812 */ /* 0x000fc800078ec0ff */
        /* <DEDUP_REMOVED lines=15> */
[----:B------:R-:W4:Y:S08]  /*bdfa0*/  LDL.LU.64 R232, [R1+0x1cf8] ;  /* 0x001cf80001e87983 */ /* 0x000f300000300a00 */
        /* <DEDUP_REMOVED lines=8> */
[----:B------:R-:W4:Y:S01]  /*be030*/  LDL.LU.64 R228, [R1+0x1d08] ;  /* 0x001d080001e47983 */ /* 0x000f220000300a00 */
[----:B------:R-:W-:-:S02]  /*be040*/  LOP3.LUT P0, RZ, R19, 0x80000, RZ, 0xc0, !PT ;  /* 0x0008000013ff7812 */ /* 0x000fc4000780c0ff */
[----:B------:R-:W-:-:S07]  /*be050*/  LOP3.LUT P1, RZ, R19, 0x100000, RZ, 0xc0, !PT ;  /* 0x0010000013ff7812 */ /* 0x000fce000782c0ff */
[----:B--2---:R0:W-:Y:S01]  /*be060*/  @P6 STG.E.U8 desc[UR52][R226.64], R0 ;  /* 0x00000000e2006986 */ /* 0x0041e2000c101134 */
[----:B------:R-:W-:Y:S02]  /*be070*/  LOP3.LUT P6, RZ, R16, 0x10000000, RZ, 0xc0, !PT ;  /* 0x1000000010ff7812 */ /* 0x000fe400078cc0ff */
        /* <DEDUP_REMOVED lines=17> */
[----:B---3--:R0:W-:Y:S02]  /*be190*/  @P6 STG.E.U8 desc[UR52][R238.64], R0 ;  /* 0x00000000ee006986 */ /* 0x0081e4000c101134 */
[----:B0-----:R-:W-:-:S05]  /*be1a0*/  PRMT R0, R224, 0x7770, RZ ;  /* 0x00007770e0007816 */ /* 0x001fca00000000ff */
[----:B------:R0:W-:Y:S02]  /*be1b0*/  @P0 STG.E.U8 desc[UR52][R236.64], R0 ;  /* 0x00000000ec000986 */ /* 0x0001e4000c101134 */
[----:B0-----:R-:W-:-:S05]  /*be1c0*/  PRMT R0, R224, 0x7771, RZ ;  /* 0x00007771e0007816 */ /* 0x001fca00000000ff */
[----:B----4-:R0:W-:Y:S04]  /*be1d0*/  @P1 STG.E.U8 desc[UR52][R234.64], R0 ;  /* 0x00000000ea001986 */ /* 0x0101e8000c101134 */
[----:B0-----:R-:W3:Y:S01]  /*be1e0*/  LDL.LU.64 R234, [R1+0x1d18] ;  /* 0x001d180001ea7983 */ /* 0x001ee20000300a00 */
        /* <DEDUP_REMOVED lines=17> */
[----:B--2---:R0:W-:Y:S04]  /*be300*/  @P5 STG.E.U8 desc[UR52][R226.64], R0 ;  /* 0x00000000e2005986 */ /* 0x0041e8000c101134 */
[----:B0-----:R-:W2:Y:S01]  /*be310*/  LDL.LU.64 R226, [R1+0x1d40] ;  /* 0x001d400001e27983 */ /* 0x001ea20000300a00 */
[----:B------:R-:W-:-:S05]  /*be320*/  PRMT R0, R225, 0x7772, RZ ;  /* 0x00007772e1007816 */ /* 0x000fca00000000ff */
[----:B---3--:R0:W-:Y:S04]  /*be330*/  @P2 STG.E.U8 desc[UR52][R234.64], R0 ;  /* 0x00000000ea002986 */ /* 0x0081e8000c101134 */
[----:B0-----:R-:W3:Y:S01]  /*be340*/  LDL.LU R234, [R1+0x868] ;  /* 0x0008680001ea7983 */ /* 0x001ee20000300800 */
[----:B------:R-:W-:-:S03]  /*be350*/  PRMT R0, R225, 0x7773, RZ ;  /* 0x00007773e1007816 */ /* 0x000fc600000000ff */
[----:B------:R-:W3:Y:S01]  /*be360*/  LDL.LU.64 R224, [R1+0x1d48] ;  /* 0x001d480001e07983 */ /* 0x000ee20000300a00 */
[----:B------:R-:W-:Y:S02]  /*be370*/  LOP3.LUT P6, RZ, R20, 0x20, RZ, 0xc0, !PT ;  /* 0x0000002014ff7812 */ /* 0x000fe400078cc0ff */
[----:B------:R-:W-:Y:S01]  /*be380*/  LOP3.LUT R16, R16, 0xffff7fff, RZ, 0xc0, !PT ;  /* 0xffff7fff10107812 */ /* 0x000fe200078ec0ff */
[----:B------:R-:W3:Y:S01]  /*be390*/  LDL.LU.64 R248, [R1+0x1d50] ;  /* 0x001d500001f87983 */ /* 0x000ee20000300a00 */
[----:B------:R-:W-:-:S03]  /*be3a0*/  LOP3.LUT P3, RZ, R19, 0x4000000, RZ, 0xc0, !PT ;  /* 0x0400000013ff7812 */ /* 0x000fc6000786c0ff */
[----:B------:R-:W3:Y:S01]  /*be3b0*/  LDL.LU.64 R246, [R1+0x1d58] ;  /* 0x001d580001f67983 */ /* 0x000ee20000300a00 */
[----:B------:R-:W-:-:S03]  /*be3c0*/  LOP3.LUT P4, RZ, R19, 0x8000000, RZ, 0xc0, !PT ;  /* 0x0800000013ff7812 */ /* 0x000fc6000788c0ff */
[----:B------:R-:W3:Y:S02]  /*be3d0*/  LDL.LU.64 R2, [R1+0x1d60] ;  /* 0x001d600001027983 */ /* 0x000ee40000300a00 */
        /* <DEDUP_REMOVED lines=42> */
[----:B--2---:R0:W-:Y:S01]  /*be680*/  @P6 STG.E.U8 desc[UR52][R226.64], R0 ;  /* 0x00000000e2006986 */ /* 0x0041e2000c101134 */
[----:B------:R-:W-:-:S03]  /*be690*/  LOP3.LUT P6, RZ, R16, 0x200000, RZ, 0xc0, !PT ;  /* 0x0020000010ff7812 */ /* 0x000fc600078cc0ff */
[----:B0-----:R-:W2:Y:S04]  /*be6a0*/  LDL.LU.64 R226, [R1+0x1da0] ;  /* 0x001da00001e27983 */ /* 0x001ea80000300a00 */
[----:B------:R-:W2:Y:S01]  /*be6b0*/  LDL.LU R235, [R1+0x85c] ;  /* 0x00085c0001eb7983 */ /* 0x000ea20000300800 */
[----:B---3--:R-:W-:-:S05]  /*be6c0*/  PRMT R0, R234, 0x7770, RZ ;  /* 0x00007770ea007816 */ /* 0x008fca00000000ff */
[----:B------:R0:W-:Y:S04]  /*be6d0*/  @P6 STG.E.U8 desc[UR52][R224.64], R0 ;  /* 0x00000000e0006986 */ /* 0x0001e8000c101134 */
        /* <DEDUP_REMOVED lines=34> */
[----:B--2---:R0:W-:Y:S02]  /*be900*/  @P4 STG.E.U8 desc[UR52][R226.64], R0 ;  /* 0x00000000e2004986 */ /* 0x0041e4000c101134 */
[----:B0-----:R-:W-:-:S05]  /*be910*/  PRMT R0, R235, 0x7770, RZ ;  /* 0x00007770eb007816 */ /* 0x001fca00000000ff */
[----:B---3--:R0:W-:Y:S04]  /*be920*/  @P5 STG.E.U8 desc[UR52][R224.64], R0 ;  /* 0x00000000e0005986 */ /* 0x0081e8000c101134 */
        /* <DEDUP_REMOVED lines=25> */
[C---:B------:R-:W-:Y:S02]  /*beac0*/  LOP3.LUT P6, RZ, R20.reuse, 0x80000, RZ, 0xc0, !PT ;  /* 0x0008000014ff7812 */ /* 0x040fe400078cc0ff */
[----:B------:R-:W-:Y:S02]  /*bead0*/  LOP3.LUT P4, RZ, R20, 0x4000, RZ, 0xc0, !PT ;  /* 0x0000400014ff7812 */ /* 0x000fe4000788c0ff */
[----:B------:R-:W-:-:S09]  /*beae0*/  LOP3.LUT R16, R16, 0xffffefff, RZ, 0xc0, !PT ;  /* 0xffffefff10107812 */ /* 0x000fd200078ec0ff */
        /* <DEDUP_REMOVED lines=31> */
[----:B------:R-:W-:Y:S02]  /*bece0*/  LOP3.LUT P6, RZ, R16, 0x4000, RZ, 0xc0, !PT ;  /* 0x0000400010ff7812 */ /* 0x000fe400078cc0ff */
        /* <DEDUP_REMOVED lines=244> */
[----:B------:R-:W-:Y:S01]  /*bfc30*/  LOP3.LUT P3, RZ, R22, 0x4, RZ, 0xc0, !PT ;  /* 0x0000000416ff7812 */ /* 0x000fe2000786c0ff */
        /* <DEDUP_REMOVED lines=22> */
[C---:B------:R-:W-:Y:S02]  /*bfda0*/  LOP3.LUT P6, RZ, R22.reuse, 0x20000, RZ, 0xc0, !PT ;  /* 0x0002000016ff7812 */ /* 0x040fe400078cc0ff */
        /* <DEDUP_REMOVED lines=282> */
[----:B------:R-:W-:Y:S02]  /*c0f50*/  LOP3.LUT P1, RZ, R23, 0x2000000, RZ, 0xc0, !PT ;  /* 0x0200000017ff7812 */ /* 0x000fe4000782c0ff */
[----:B----4-:R-:W-:-:S07]  /*c0f60*/  PRMT R0, R227, 0x7770, RZ ;  /* 0x00007770e3007816 */ /* 0x010fce00000000ff */
        /* <DEDUP_REMOVED lines=27> */
[----:B------:R-:W-:Y:S02]  /*c1120*/  LOP3.LUT P3, RZ, R23, 0x80000000, RZ, 0xc0, !PT ;  /* 0x8000000017ff7812 */ /* 0x000fe4000786c0ff */
        /* <DEDUP_REMOVED lines=59> */
[----:B------:R-:W-:Y:S02]  /*c14e0*/  LOP3.LUT P6, RZ, R18, 0x10000000, RZ, 0xc0, !PT ;  /* 0x1000000012ff7812 */ /* 0x000fe400078cc0ff */
        /* <DEDUP_REMOVED lines=589> */
[----:B------:R-:W-:Y:S02]  /*c39c0*/  LOP3.LUT P3, RZ, R219, 0x20000, RZ, 0xc0, !PT ;  /* 0x00020000dbff7812 */ /* 0x000fe4000786c0ff */
        /* <DEDUP_REMOVED lines=110> */
[C---:B------:R-:W-:Y:S01]  /*c40b0*/  LOP3.LUT P5, RZ, R220.reuse, 0x40, RZ, 0xc0, !PT ;  /* 0x00000040dcff7812 */ /* 0x040fe200078ac0ff */
        /* <DEDUP_REMOVED lines=74> */
[----:B------:R-:W-:-:S02]  /*c4560*/  PRMT R0, R231, 0x7773, RZ ;  /* 0x00007773e7007816 */ /* 0x000fc400000000ff */
[----:B------:R-:W-:Y:S01]  /*c4570*/  LOP3.LUT P2, RZ, R220, 0x400000, RZ, 0xc0, !PT ;  /* 0x00400000dcff7812 */ /* 0x000fe2000784c0ff */
[----:B------:R-:W2:Y:S01]  /*c4580*/  LDL.LU.64 R230, [R1+0x2738] ;  /* 0x0027380001e67983 */ /* 0x000ea20000300a00 */
        /* <DEDUP_REMOVED lines=15> */
[----:B------:R-:W3:Y:S01]  /*c4680*/  LDL.LU.64 R18, [R1+0x2748] ;  /* 0x0027480001127983 */ /* 0x000ee20000300a00 */
[----:B------:R-:W-:-:S03]  /*c4690*/  LOP3.LUT R20, R20, 0xf7ffffff, RZ, 0xc0, !PT ;  /* 0xf7ffffff14147812 */ /* 0x000fc600078ec0ff */
[----:B------:R-:W3:Y:S01]  /*c46a0*/  LDL.LU.64 R16, [R1+0x2750] ;  /* 0x0027500001107983 */ /* 0x000ee20000300a00 */
[----:B------:R-:W-:Y:S02]  /*c46b0*/  @P6 LOP3.LUT R20, R20, 0x8000000, RZ, 0xfc, !PT ;  /* 0x0800000014146812 */ /* 0x000fe400078efcff */
[----:B------:R-:W-:Y:S01]  /*c46c0*/  LOP3.LUT P6, RZ, R220, 0x20000000, RZ, 0xc0, !PT ;  /* 0x20000000dcff7812 */ /* 0x000fe200078cc0ff */
[----:B------:R-:W3:Y:S01]  /*c46d0*/  LDL.LU R245, [R1+0x28] ;  /* 0x0000280001f57983 */ /* 0x000ee20000300800 */
[----:B------:R-:W-:-:S03]  /*c46e0*/  LOP3.LUT R20, R20, 0xefffffff, RZ, 0xc0, !PT ;  /* 0xefffffff14147812 */ /* 0x000fc600078ec0ff */
[----:B------:R-:W3:Y:S04]  /*c46f0*/  LDL.LU.64 R248, [R1+0x2758] ;  /* 0x0027580001f87983 */ /* 0x000ee80000300a00 */
[----:B------:R-:W3:Y:S04]  /*c4700*/  LDL.LU.64 R246, [R1+0x2760] ;  /* 0x0027600001f67983 */ /* 0x000ee80000300a00 */
[----:B------:R-:W-:Y:S01]  /*c4710*/  @P6 LOP3.LUT R20, R20, 0x10000000, RZ, 0xfc, !PT ;  /* 0x1000000014146812 */ /* 0x000fe200078efcff */
[----:B------:R-:W3:Y:S01]  /*c4720*/  LDL.LU.64 R2, [R1+0x2768] ;  /* 0x0027680001027983 */ /* 0x000ee20000300a00 */
[----:B------:R-:W-:-:S02]  /*c4730*/  LOP3.LUT P6, RZ, R220, 0x10000000, RZ, 0xc0, !PT ;  /* 0x10000000dcff7812 */ /* 0x000fc400078cc0ff */
[----:B------:R-:W-:Y:S01]  /*c4740*/  LOP3.LUT R20, R20, 0xdfffffff, RZ, 0xc0, !PT ;  /* 0xdfffffff14147812 */ /* 0x000fe200078ec0ff */
[----:B------:R-:W3:Y:S01]  /*c4750*/  LDL.LU R232, [R1+0x18] ;  /* 0x0000180001e87983 */ /* 0x000ee20000300800 */
[C---:B------:R-:W-:Y:S02]  /*c4760*/  LOP3.LUT P3, RZ, R220.reuse, 0x800000, RZ, 0xc0, !PT ;  /* 0x00800000dcff7812 */ /* 0x040fe4000786c0ff */
[----:B------:R-:W-:Y:S01]  /*c4770*/  LOP3.LUT P4, RZ, R220, 0x1000000, RZ, 0xc0, !PT ;  /* 0x01000000dcff7812 */ /* 0x000fe2000788c0ff */
[----:B------:R-:W3:Y:S01]  /*c4780*/  LDL.LU.64 R242, [R1+0x2770] ;  /* 0x0027700001f27983 */ /* 0x000ee20000300a00 */
[----:B----4-:R-:W-:-:S05]  /*c4790*/  PRMT R0, R233, 0x7770, RZ ;  /* 0x00007770e9007816 */ /* 0x010fca00000000ff */
[----:B------:R-:W-:Y:S02]  /*c47a0*/  @P6 LOP3.LUT R20, R20, 0x20000000, RZ, 0xfc, !PT ;  /* 0x2000000014146812 */ /* 0x000fe400078efcff */
[C---:B------:R-:W-:Y:S02]  /*c47b0*/  LOP3.LUT P6, RZ, R220.reuse, 0x8000000, RZ, 0xc0, !PT ;  /* 0x08000000dcff7812 */ /* 0x040fe400078cc0ff */
[----:B------:R-:W-:Y:S01]  /*c47c0*/  LOP3.LUT P5, RZ, R220, 0x2000000, RZ, 0xc0, !PT ;  /* 0x02000000dcff7812 */ /* 0x000fe200078ac0ff */
[----:B------:R0:W-:Y:S01]  /*c47d0*/  @P3 STG.E.U8 desc[UR52][R240.64], R0 ;  /* 0x00000000f0003986 */ /* 0x0001e2000c101134 */
[----:B------:R-:W-:Y:S02]  /*c47e0*/  LOP3.LUT R20, R20, 0xbfffffff, RZ, 0xc0, !PT ;  /* 0xbfffffff14147812 */ /* 0x000fe400078ec0ff */
[----:B0-----:R-:W-:Y:S01]  /*c47f0*/  PRMT R0, R233, 0x7771, RZ ;  /* 0x00007771e9007816 */ /* 0x001fe200000000ff */
[----:B------:R-:W4:Y:S06]  /*c4800*/  LDL.LU.64 R240, [R1+0x2778] ;  /* 0x0027780001f07983 */ /* 0x000f2c0000300a00 */
[----:B------:R-:W-:-:S02]  /*c4810*/  @P6 LOP3.LUT R20, R20, 0x40000000, RZ, 0xfc, !PT ;  /* 0x4000000014146812 */ /* 0x000fc400078efcff */
[----:B------:R-:W-:Y:S01]  /*c4820*/  LOP3.LUT P6, RZ, R220, 0x4000000, RZ, 0xc0, !PT ;  /* 0x04000000dcff7812 */ /* 0x000fe200078cc0ff */
[----:B--2---:R0:W-:Y:S02]  /*c4830*/  @P4 STG.E.U8 desc[UR52][R238.64], R0 ;  /* 0x00000000ee004986 */ /* 0x0041e4000c101134 */
[C---:B0-----:R-:W-:Y:S02]  /*c4840*/  PRMT R0, R233.reuse, 0x7772, RZ ;  /* 0x00007772e9007816 */ /* 0x041fe400000000ff */
[----:B------:R-:W2:Y:S04]  /*c4850*/  LDL.LU.64 R238, [R1+0x2780] ;  /* 0x0027800001ee7983 */ /* 0x000ea80000300a00 */
[----:B------:R0:W-:Y:S02]  /*c4860*/  @P5 STG.E.U8 desc[UR52][R236.64], R0 ;  /* 0x00000000ec005986 */ /* 0x0001e4000c101134 */
[----:B0-----:R-:W-:-:S02]  /*c4870*/  PRMT R0, R233, 0x7773, RZ ;  /* 0x00007773e9007816 */ /* 0x001fc400000000ff */
[----:B------:R-:W2:Y:S04]  /*c4880*/  LDL.LU.64 R236, [R1+0x2788] ;  /* 0x0027880001ec7983 */ /* 0x000ea80000300a00 */
[----:B------:R0:W-:Y:S01]  /*c4890*/  @P6 STG.E.U8 desc[UR52][R234.64], R0 ;  /* 0x00000000ea006986 */ /* 0x0001e2000c101134 */
[----:B------:R-:W-:-:S03]  /*c48a0*/  LOP3.LUT P6, RZ, R20, 0x40000000, RZ, 0xc0, !PT ;  /* 0x4000000014ff7812 */ /* 0x000fc600078cc0ff */
[----:B------:R-:W2:Y:S01]  /*c48b0*/  LDL.LU R233, [R1+0x2c] ;  /* 0x00002c0001e97983 */ /* 0x000ea20000300800 */
[----:B0-----:R-:W-:-:S03]  /*c48c0*/  PRMT R0, R244, 0x7770, RZ ;  /* 0x00007770f4007816 */ /* 0x001fc600000000ff */
[----:B------:R-:W2:Y:S06]  /*c48d0*/  LDL.LU.64 R234, [R1+0x2790] ;  /* 0x0027900001ea7983 */ /* 0x000eac0000300a00 */
[----:B------:R0:W-:Y:S01]  /*c48e0*/  @P6 STG.E.U8 desc[UR52][R230.64], R0 ;  /* 0x00000000e6006986 */ /* 0x0001e2000c101134 */
[----:B------:R-:W-:-:S03]  /*c48f0*/  LOP3.LUT P6, RZ, R20, 0x20000000, RZ, 0xc0, !PT ;  /* 0x2000000014ff7812 */ /* 0x000fc600078cc0ff */
[----:B0-----:R-:W2:Y:S01]  /*c4900*/  LDL.LU.64 R230, [R1+0x2798] ;  /* 0x0027980001e67983 */ /* 0x001ea20000300a00 */
[----:B------:R-:W-:-:S09]  /*c4910*/  PRMT R0, R244, 0x7771, RZ ;  /* 0x00007771f4007816 */ /* 0x000fd200000000ff */
        /* <DEDUP_REMOVED lines=20> */
[----:B0-----:R-:W-:-:S07]  /*c4a60*/  PRMT R0, R245, 0x7773, RZ ;  /* 0x00007773f5007816 */ /* 0x001fce00000000ff */
[----:B------:R0:W-:Y:S01]  /*c4a70*/  @P6 STG.E.U8 desc[UR52][R242.64], R0 ;  /* 0x00000000f2006986 */ /* 0x0001e2000c101134 */
[----:B------:R-:W-:Y:S02]  /*c4a80*/  LOP3.LUT P2, RZ, R221, 0x20, RZ, 0xc0, !PT ;  /* 0x00000020ddff7812 */ /* 0x000fe4000784c0ff */
[----:B0-----:R-:W-:-:S05]  /*c4a90*/  PRMT R0, R232, 0x7770, RZ ;  /* 0x00007770e8007816 */ /* 0x001fca00000000ff */
[----:B----4-:R0:W-:Y:S01]  /*c4aa0*/  @P0 STG.E.U8 desc[UR52][R240.64], R0 ;  /* 0x00000000f0000986 */ /* 0x0101e2000c101134 */
[----:B------:R-:W-:Y:S02]  /*c4ab0*/  LOP3.LUT P3, RZ, R221, 0x40, RZ, 0xc0, !PT ;  /* 0x00000040ddff7812 */ /* 0x000fe4000786c0ff */
[----:B0-----:R-:W-:-:S05]  /*c4ac0*/  PRMT R0, R232, 0x7771, RZ ;  /* 0x00007771e8007816 */ /* 0x001fca00000000ff */
[----:B--2---:R0:W-:Y:S01]  /*c4ad0*/  @P1 STG.E.U8 desc[UR52][R238.64], R0 ;  /* 0x00000000ee001986 */ /* 0x0041e2000c101134 */
        /* <DEDUP_REMOVED lines=14> */
[----:B------:R-:W4:Y:S04]  /*c4bc0*/  LDL.LU.64 R236, [R1+0x27c8] ;  /* 0x0027c80001ec7983 */ /* 0x000f280000300a00 */
[----:B------:R-:W4:Y:S01]  /*c4bd0*/  LDL.LU R235, [R1+0x1c] ;  /* 0x00001c0001eb7983 */ /* 0x000f220000300800 */
[----:B------:R-:W-:-:S03]  /*c4be0*/  LOP3.LUT P2, RZ, R221, 0x200, RZ, 0xc0, !PT ;  /* 0x00000200ddff7812 */ /* 0x000fc6000784c0ff */
[----:B------:R-:W4:Y:S01]  /*c4bf0*/  LDL.LU.64 R230, [R1+0x27d0] ;  /* 0x0027d00001e67983 */ /* 0x000f220000300a00 */
[----:B------:R-:W-:-:S03]  /*c4c00*/  PRMT R0, R233, 0x7772, RZ ;  /* 0x00007772e9007816 */ /* 0x000fc600000000ff */
[----:B------:R-:W4:Y:S01]  /*c4c10*/  LDL.LU R232, [R1] ;  /* 0x0000000001e87983 */ /* 0x000f220000300800 */
        /* <DEDUP_REMOVED lines=15> */
[----:B------:R-:W2:Y:S01]  /*c4d10*/  LDL.LU.64 R16, [R1+0x27e0] ;  /* 0x0027e00001107983 */ /* 0x000ea20000300a00 */
[----:B------:R-:W-:-:S03]  /*c4d20*/  LOP3.LUT R20, R20, 0xfff7ffff, RZ, 0xc0, !PT ;  /* 0xfff7ffff14147812 */ /* 0x000fc600078ec0ff */
[----:B------:R-:W2:Y:S01]  /*c4d30*/  LDL.LU.64 R248, [R1+0x27e8] ;  /* 0x0027e80001f87983 */ /* 0x000ea20000300a00 */
[----:B------:R-:W-:Y:S02]  /*c4d40*/  @P6 LOP3.LUT R20, R20, 0x80000, RZ, 0xfc, !PT ;  /* 0x0008000014146812 */ /* 0x000fe400078efcff */
        /* <DEDUP_REMOVED lines=12> */
[C---:B------:R-:W-:Y:S01]  /*c4e10*/  LOP3.LUT P6, RZ, R221.reuse, 0x4000, RZ, 0xc0, !PT ;  /* 0x00004000ddff7812 */ /* 0x040fe200078cc0ff */
[----:B---3--:R4:W-:Y:S01]  /*c4e20*/  @P3 STG.E.U8 desc[UR52][R242.64], R0 ;  /* 0x00000000f2003986 */ /* 0x0089e2000c101134 */
[----:B------:R-:W-:Y:S02]  /*c4e30*/  LOP3.LUT P5, RZ, R221, 0x1000, RZ, 0xc0, !PT ;  /* 0x00001000ddff7812 */ /* 0x000fe400078ac0ff */
[----:B------:R-:W-:Y:S02]  /*c4e40*/  LOP3.LUT R20, R20, 0xffbfffff, RZ, 0xc0, !PT ;  /* 0xffbfffff14147812 */ /* 0x000fe400078ec0ff */
[----:B----4-:R-:W-:Y:S01]  /*c4e50*/  PRMT R0, R235, 0x7770, RZ ;  /* 0x00007770eb007816 */ /* 0x010fe200000000ff */
[----:B------:R-:W3:Y:S06]  /*c4e60*/  LDL.LU.64 R242, [R1+0x2808] ;  /* 0x0028080001f27983 */ /* 0x000eec0000300a00 */
[----:B------:R-:W-:-:S02]  /*c4e70*/  @P6 LOP3.LUT R20, R20, 0x400000, RZ, 0xfc, !PT ;  /* 0x0040000014146812 */ /* 0x000fc400078efcff */
[----:B------:R-:W-:Y:S01]  /*c4e80*/  LOP3.LUT P6, RZ, R221, 0x2000, RZ, 0xc0, !PT ;  /* 0x00002000ddff7812 */ /* 0x000fe200078cc0ff */
[----:B------:R0:W-:Y:S04]  /*c4e90*/  @P4 STG.E.U8 desc[UR52][R240.64], R0 ;  /* 0x00000000f0004986 */ /* 0x0001e8000c101134 */
[----:B------:R-:W4:Y:S01]  /*c4ea0*/  LDL.LU R233, [R1+0x4] ;  /* 0x0000040001e97983 */ /* 0x000f220000300800 */
[----:B0-----:R-:W-:-:S03]  /*c4eb0*/  PRMT R0, R235, 0x7771, RZ ;  /* 0x00007771eb007816 */ /* 0x001fc600000000ff */
[----:B------:R-:W4:Y:S04]  /*c4ec0*/  LDL.LU.64 R240, [R1+0x2810] ;  /* 0x0028100001f07983 */ /* 0x000f280000300a00 */
[----:B------:R0:W-:Y:S02]  /*c4ed0*/  @P5 STG.E.U8 desc[UR52][R238.64], R0 ;  /* 0x00000000ee005986 */ /* 0x0001e4000c101134 */
[----:B0-----:R-:W-:Y:S02]  /*c4ee0*/  PRMT R0, R235, 0x7772, RZ ;  /* 0x00007772eb007816 */ /* 0x001fe400000000ff */
[----:B------:R-:W4:Y:S04]  /*c4ef0*/  LDL.LU.64 R238, [R1+0x2818] ;  /* 0x0028180001ee7983 */ /* 0x000f280000300a00 */
[----:B------:R0:W-:Y:S01]  /*c4f00*/  @P6 STG.E.U8 desc[UR52][R236.64], R0 ;  /* 0x00000000ec006986 */ /* 0x0001e2000c101134 */
[----:B------:R-:W-:-:S02]  /*c4f10*/  LOP3.LUT P6, RZ, R20, 0x400000, RZ, 0xc0, !PT ;  /* 0x0040000014ff7812 */ /* 0x000fc400078cc0ff */
[----:B0-----:R-:W-:Y:S01]  /*c4f20*/  PRMT R0, R235, 0x7773, RZ ;  /* 0x00007773eb007816 */ /* 0x001fe200000000ff */
[----:B------:R-:W4:Y:S10]  /*c4f30*/  LDL.LU.64 R236, [R1+0x2820] ;  /* 0x0028200001ec7983 */ /* 0x000f340000300a00 */
[----:B------:R0:W-:Y:S01]  /*c4f40*/  @P6 STG.E.U8 desc[UR52][R230.64], R0 ;  /* 0x00000000e6006986 */ /* 0x0001e2000c101134 */
[----:B------:R-:W-:-:S03]  /*c4f50*/  LOP3.LUT P6, RZ, R20, 0x200000, RZ, 0xc0, !PT ;  /* 0x0020000014ff7812 */ /* 0x000fc600078cc0ff */
[----:B------:R-:W4:Y:S04]  /*c4f60*/  LDL.LU.64 R234, [R1+0x2828] ;  /* 0x0028280001ea7983 */ /* 0x000f280000300a00 */
[----:B0-----:R-:W4:Y:S01]  /*c4f70*/  LDL.LU.64 R230, [R1+0x2830] ;  /* 0x0028300001e67983 */ /* 0x001f220000300a00 */
[----:B------:R-:W-:-:S05]  /*c4f80*/  PRMT R0, R232, 0x7770, RZ ;  /* 0x00007770e8007816 */ /* 0x000fca00000000ff */
        /* <DEDUP_REMOVED lines=21> */
[----:B---3--:R0:W-:Y:S01]  /*c50e0*/  @P6 STG.E.U8 desc[UR52][R242.64], R0 ;  /* 0x00000000f2006986 */ /* 0x0081e2000c101134 */
[----:B------:R-:W-:Y:S02]  /*c50f0*/  LOP3.LUT P2, RZ, R221, 0x1000000, RZ, 0xc0, !PT ;  /* 0x01000000ddff7812 */ /* 0x000fe4000784c0ff */
[----:B0-----:R-:W-:-:S05]  /*c5100*/  PRMT R0, R4, 0x7773, RZ ;  /* 0x0000777304007816 */ /* 0x001fca00000000ff */
[----:B----4-:R0:W-:Y:S01]  /*c5110*/  @P0 STG.E.U8 desc[UR52][R240.64], R0 ;  /* 0x00000000f0000986 */ /* 0x0101e2000c101134 */
        /* <DEDUP_REMOVED lines=42> */
[C---:B------:R-:W-:Y:S02]  /*c53c0*/  LOP3.LUT P3, RZ, R221.reuse, 0x20000000, RZ, 0xc0, !PT ;  /* 0x20000000ddff7812 */ /* 0x040fe4000786c0ff */
[----:B------:R-:W-:-:S07]  /*c53d0*/  LOP3.LUT P4, RZ, R221, 0x40000000, RZ, 0xc0, !PT ;  /* 0x40000000ddff7812 */ /* 0x000fce000788c0ff */
[----:B------:R-:W-:Y:S02]  /*c53e0*/  @P6 LOP3.LUT R20, R20, 0x2000, RZ, 0xfc, !PT ;  /* 0x0000200014146812 */ /* 0x000fe400078efcff */
[----:B------:R-:W-:Y:S02]  /*c53f0*/  LOP3.LUT P6, RZ, R223, 0x2, RZ, 0xc0, !PT ;  /* 0x00000002dfff7812 */ /* 0x000fe400078cc0ff */
[----:B------:R-:W-:Y:S02]  /*c5400*/  LOP3.LUT P5, RZ, R221, 0x80000000, RZ, 0xc0, !PT ;  /* 0x80000000ddff7812 */ /* 0x000fe400078ac0ff */
[----:B------:R-:W-:-:S09]  /*c5410*/  LOP3.LUT R20, R20, 0xffffbfff, RZ, 0xc0, !PT ;  /* 0xffffbfff14147812 */ /* 0x000fd200078ec0ff */
[----:B------:R-:W-:Y:S02]  /*c5420*/  @P6 LOP3.LUT R20, R20, 0x4000, RZ, 0xfc, !PT ;  /* 0x0000400014146812 */ /* 0x000fe400078efcff */
[----:B------:R-:W-:Y:S01]  /*c5430*/  LOP3.LUT P6, RZ, R223, 0x1, RZ, 0xc0, !PT ;  /* 0x00000001dfff7812 */ /* 0x000fe200078cc0ff */
[----:B--2---:R0:W-:Y:S04]  /*c5440*/  @P2 STG.E.U8 desc[UR52][R228.64], R0 ;  /* 0x00000000e4002986 */ /* 0x0041e8000c101134 */
[----:B0-----:R-:W2:Y:S04]  /*c5450*/  LDL.LU.64 R228, [R1+0x2870] ;  /* 0x0028700001e47983 */ /* 0x001ea80000300a00 */
[----:B------:R-:W2:Y:S04]  /*c5460*/  LDL.LU.64 R16, [R1+0x2878] ;  /* 0x0028780001107983 */ /* 0x000ea80000300a00 */
[----:B------:R-:W2:Y:S04]  /*c5470*/  LDL.LU.64 R248, [R1+0x2880] ;  /* 0x0028800001f87983 */ /* 0x000ea80000300a00 */
[----:B------:R-:W2:Y:S04]  /*c5480*/  LDL.LU.64 R246, [R1+0x2888] ;  /* 0x0028880001f67983 */ /* 0x000ea80000300a00 */
[----:B------:R-:W2:Y:S04]  /*c5490*/  LDL.LU.64 R2, [R1+0x2890] ;  /* 0x0028900001027983 */ /* 0x000ea80000300a00 */
[----:B------:R-:W2:Y:S04]  /*c54a0*/  LDL.LU R239, [R1+0xc] ;  /* 0x00000c0001ef7983 */ /* 0x000ea80000300800 */
[----:B------:R-:W2:Y:S01]  /*c54b0*/  LDL.LU.64 R244, [R1+0x2898] ;  /* 0x0028980001f47983 */ /* 0x000ea20000300a00 */
[----:B------:R-:W-:-:S03]  /*c54c0*/  PRMT R0, R5, 0x7772, RZ ;  /* 0x0000777205007816 */ /* 0x000fc600000000ff */
[----:B------:R-:W2:Y:S04]  /*c54d0*/  LDL.LU.64 R242, [R1+0x28a0] ;  /* 0x0028a00001f27983 */ /* 0x000ea80000300a00 */
[----:B---3--:R0:W-:Y:S02]  /*c54e0*/  @P3 STG.E.U8 desc[UR52][R240.64], R0 ;  /* 0x00000000f0003986 */ /* 0x0081e4000c101134 */
[----:B0-----:R-:W-:Y:S02]  /*c54f0*/  PRMT R0, R5, 0x7773, RZ ;  /* 0x0000777305007816 */ /* 0x001fe400000000ff */
[----:B------:R-:W3:Y:S04]  /*c5500*/  LDL.LU.64 R240, [R1+0x28a8] ;  /* 0x0028a80001f07983 */ /* 0x000ee80000300a00 */
[----:B----4-:R0:W-:Y:S02]  /*c5510*/  @P4 STG.E.U8 desc[UR52][R236.64], R0 ;  /* 0x00000000ec004986 */ /* 0x0101e4000c101134 */
[----:B0-----:R-:W-:-:S02]  /*c5520*/  PRMT R0, R238, 0x7770, RZ ;  /* 0x00007770ee007816 */ /* 0x001fc400000000ff */
        /* <DEDUP_REMOVED lines=36> */
[----:B------:R0:W-:Y:S02]  /*c5770*/  @P6 STG.E.U8 desc[UR52][R242.64], R0 ;  /* 0x00000000f2006986 */ /* 0x0001e4000c101134 */
[----:B0-----:R-:W-:-:S05]  /*c5780*/  PRMT R0, R239, 0x7772, RZ ;  /* 0x00007772ef007816 */ /* 0x001fca00000000ff */
[----:B---3--:R0:W-:Y:S02]  /*c5790*/  @P0 STG.E.U8 desc[UR52][R240.64], R0 ;  /* 0x00000000f0000986 */ /* 0x0081e4000c101134 */
[----:B0-----:R-:W-:-:S05]  /*c57a0*/  PRMT R0, R239, 0x7773, RZ ;  /* 0x00007773ef007816 */ /* 0x001fca00000000ff */
[----:B----4-:R0:W-:Y:S02]  /*c57b0*/  @P1 STG.E.U8 desc[UR52][R236.64], R0 ;  /* 0x00000000ec001986 */ /* 0x0101e4000c101134 */
[----:B0-----:R-:W-:-:S05]  /*c57c0*/  PRMT R0, R7, 0x7770, RZ ;  /* 0x0000777007007816 */ /* 0x001fca00000000ff */
[----:B------:R0:W-:Y:S02]  /*c57d0*/  @P2 STG.E.U8 desc[UR52][R234.64], R0 ;  /* 0x00000000ea002986 */ /* 0x0001e4000c101134 */
[----:B0-----:R-:W-:-:S05]  /*c57e0*/  PRMT R0, R7, 0x7771, RZ ;  /* 0x0000777107007816 */ /* 0x001fca00000000ff */
[----:B------:R0:W-:Y:S02]  /*c57f0*/  @P3 STG.E.U8 desc[UR52][R232.64], R0 ;  /* 0x00000000e8003986 */ /* 0x0001e4000c101134 */
[----:B0-----:R-:W-:-:S05]  /*c5800*/  PRMT R0, R7, 0x7772, RZ ;  /* 0x0000777207007816 */ /* 0x001fca00000000ff */
[----:B------:R0:W-:Y:S04]  /*c5810*/  @P4 STG.E.U8 desc[UR52][R230.64], R0 ;  /* 0x00000000e6004986 */ /* 0x0001e8000c101134 */
[----:B0-----:R-:W3:Y:S04]  /*c5820*/  LDL.LU.64 R230, [R1+0x28d8] ;  /* 0x0028d80001e67983 */ /* 0x001ee80000300a00 */
[----:B------:R-:W4:Y:S04]  /*c5830*/  LDL.LU.64 R240, [R1+0x28e0] ;  /* 0x0028e00001f07983 */ /* 0x000f280000300a00 */
[----:B------:R-:W4:Y:S04]  /*c5840*/  LDL.LU.64 R238, [R1+0x28e8] ;  /* 0x0028e80001ee7983 */ /* 0x000f280000300a00 */
[----:B------:R-:W3:Y:S01]  /*c5850*/  LDL.LU R237, [R1+0x80] ;  /* 0x0000800001ed7983 */ /* 0x000ee20000300800 */
[----:B------:R-:W-:-:S02]  /*c5860*/  LOP3.LUT P5, RZ, R223, 0x4000, RZ, 0xc0, !PT ;  /* 0x00004000dfff7812 */ /* 0x000fc400078ac0ff */
[----:B------:R-:W-:Y:S02]  /*c5870*/  PRMT R0, R7, 0x7773, RZ ;  /* 0x0000777307007816 */ /* 0x000fe400000000ff */
[----:B------:R-:W-:-:S09]  /*c5880*/  LOP3.LUT P2, RZ, R223, 0x8000, RZ, 0xc0, !PT ;  /* 0x00008000dfff7812 */ /* 0x000fd2000784c0ff */
        /* <DEDUP_REMOVED lines=84> */
[----:B------:R-:W-:Y:S02]  /*c5dd0*/  LOP3.LUT P3, RZ, R223, 0x80000000, RZ, 0xc0, !PT ;  /* 0x80000000dfff7812 */ /* 0x000fe4000786c0ff */
        /* <DEDUP_REMOVED lines=333> */
[----:B------:R-:W2:Y:S04]  /*c72b0*/  LDL.LU R237, [R1+0xc4] ;  /* 0x0000c40001ed7983 */ /* 0x000ea80000300800 */
        /* <DEDUP_REMOVED lines=19> */
[----:B--2---:R-:W-:-:S05]  /*c73f0*/  PRMT R0, R237, 0x7770, RZ ;  /* 0x00007770ed007816 */ /* 0x004fca00000000ff */
[----:B------:R0:W-:Y:S04]  /*c7400*/  @P2 STG.E.U8 desc[UR52][R228.64], R0 ;  /* 0x00000000e4002986 */ /* 0x0001e8000c101134 */
[----:B0-----:R-:W2:Y:S04]  /*c7410*/  LDL.LU.64 R228, [R1+0x2b68] ;  /* 0x002b680001e47983 */ /* 0x001ea80000300a00 */
[----:B------:R-:W2:Y:S04]  /*c7420*/  LDL.LU.64 R18, [R1+0x2b70] ;  /* 0x002b700001127983 */ /* 0x000ea80000300a00 */
[----:B------:R-:W2:Y:S04]  /*c7430*/  LDL.LU.64 R16, [R1+0x2b78] ;  /* 0x002b780001107983 */ /* 0x000ea80000300a00 */
[----:B------:R-:W2:Y:S01]  /*c7440*/  LDL.LU R3, [R1+0xc8] ;  /* 0x0000c80001037983 */ /* 0x000ea20000300800 */
[----:B------:R-:W-:-:S02]  /*c7450*/  @P6 LOP3.LUT R4, R4, 0x8, RZ, 0xfc, !PT ;  /* 0x0000000804046812 */ /* 0x000fc400078efcff */
[----:B------:R-:W-:Y:S01]  /*c7460*/  LOP3.LUT P6, RZ, R226, 0x4, RZ, 0xc0, !PT ;  /* 0x00000004e2ff7812 */ /* 0x000fe200078cc0ff */
[----:B------:R-:W2:Y:S01]  /*c7470*/  LDL.LU.64 R248, [R1+0x2b80] ;  /* 0x002b800001f87983 */ /* 0x000ea20000300a00 */
[----:B------:R-:W-:Y:S02]  /*c7480*/  LOP3.LUT R4, R4, 0xffffffef, RZ, 0xc0, !PT ;  /* 0xffffffef04047812 */ /* 0x000fe400078ec0ff */
[C---:B------:R-:W-:Y:S01]  /*c7490*/  LOP3.LUT P3, RZ, R225.reuse, 0x10000000, RZ, 0xc0, !PT ;  /* 0x10000000e1ff7812 */ /* 0x040fe2000786c0ff */
[----:B------:R-:W2:Y:S01]  /*c74a0*/  LDL.LU.64 R246, [R1+0x2b88] ;  /* 0x002b880001f67983 */ /* 0x000ea20000300a00 */
[----:B------:R-:W-:Y:S02]  /*c74b0*/  LOP3.LUT P4, RZ, R225, 0x20000000, RZ, 0xc0, !PT ;  /* 0x20000000e1ff7812 */ /* 0x000fe4000788c0ff */
[----:B------:R-:W-:Y:S01]  /*c74c0*/  PRMT R0, R237, 0x7771, RZ ;  /* 0x00007771ed007816 */ /* 0x000fe200000000ff */
[----:B------:R-:W2:Y:S04]  /*c74d0*/  LDL.LU.64 R244, [R1+0x2b90] ;  /* 0x002b900001f47983 */ /* 0x000ea80000300a00 */
[----:B------:R-:W-:-:S02]  /*c74e0*/  @P6 LOP3.LUT R4, R4, 0x10, RZ, 0xfc, !PT ;  /* 0x0000001004046812 */ /* 0x000fc400078efcff */
[----:B------:R-:W-:Y:S02]  /*c74f0*/  LOP3.LUT P6, RZ, R226, 0x2, RZ, 0xc0, !PT ;  /* 0x00000002e2ff7812 */ /* 0x000fe400078cc0ff */
[----:B------:R-:W-:Y:S01]  /*c7500*/  LOP3.LUT R4, R4, 0xffffffdf, RZ, 0xc0, !PT ;  /* 0xffffffdf04047812 */ /* 0x000fe200078ec0ff */
[----:B---3--:R0:W-:Y:S01]  /*c7510*/  @P3 STG.E.U8 desc[UR52][R240.64], R0 ;  /* 0x00000000f0003986 */ /* 0x0081e2000c101134 */
[----:B------:R-:W-:-:S09]  /*c7520*/  LOP3.LUT P5, RZ, R225, 0x40000000, RZ, 0xc0, !PT ;  /* 0x40000000e1ff7812 */ /* 0x000fd200078ac0ff */
[----:B------:R-:W-:Y:S02]  /*c7530*/  @P6 LOP3.LUT R4, R4, 0x20, RZ, 0xfc, !PT ;  /* 0x0000002004046812 */ /* 0x000fe400078efcff */
[----:B------:R-:W-:Y:S02]  /*c7540*/  LOP3.LUT P6, RZ, R226, 0x1, RZ, 0xc0, !PT ;  /* 0x00000001e2ff7812 */ /* 0x000fe400078cc0ff */
[----:B0-----:R-:W-:Y:S02]  /*c7550*/  PRMT R0, R237, 0x7772, RZ ;  /* 0x00007772ed007816 */ /* 0x001fe400000000ff */
[----:B------:R-:W-:-:S03]  /*c7560*/  LOP3.LUT R4, R4, 0xffffffbf, RZ, 0xc0, !PT ;  /* 0xffffffbf04047812 */ /* 0x000fc600078ec0ff */
[----:B----4-:R0:W-:Y:S06]  /*c7570*/  @P4 STG.E.U8 desc[UR52][R238.64], R0 ;  /* 0x00000000ee004986 */ /* 0x0101ec000c101134 */
[----:B------:R-:W-:Y:S02]  /*c7580*/  @P6 LOP3.LUT R4, R4, 0x40, RZ, 0xfc, !PT ;  /* 0x0000004004046812 */ /* 0x000fe400078efcff */
[----:B0-----:R-:W-:Y:S02]  /*c7590*/  PRMT R0, R237, 0x7773, RZ ;  /* 0x00007773ed007816 */ /* 0x001fe400000000ff */
[----:B------:R-:W-:-:S03]  /*c75a0*/  LOP3.LUT P6, RZ, R225, 0x80000000, RZ, 0xc0, !PT ;  /* 0x80000000e1ff7812 */ /* 0x000fc600078cc0ff */
[----:B------:R0:W-:Y:S04]  /*c75b0*/  @P5 STG.E.U8 desc[UR52][R230.64], R0 ;  /* 0x00000000e6005986 */ /* 0x0001e8000c101134 */
[----:B0-----:R-:W3:Y:S01]  /*c75c0*/  LDL.LU R231, [R1+0xdc] ;  /* 0x0000dc0001e77983 */ /* 0x001ee20000300800 */
        /* <DEDUP_REMOVED lines=34> */
[----:B---3--:R-:W-:-:S07]  /*c77f0*/  PRMT R0, R231, 0x7770, RZ ;  /* 0x00007770e7007816 */ /* 0x008fce00000000ff */
        /* <DEDUP_REMOVED lines=52> */
[----:B------:R0:W-:Y:S04]  /*c7b40*/  @P3 STG.E.U8 desc[UR52][R240.64], R0 ;  /* 0x00000000f0003986 */ /* 0x0001e8000c101134 */
[----:B0-----:R-:W3:Y:S01]  /*c7b50*/  LDL.LU.64 R240, [R1+0x2c38] ;  /* 0x002c380001f07983 */ /* 0x001ee20000300a00 */
        /* <DEDUP_REMOVED lines=11> */
[----:B------:R-:W-:Y:S02]  /*c7c10*/  LOP3.LUT R5, R5, 0xbfffffff, RZ, 0xc0, !PT ;  /* 0xbfffffff05057812 */ /* 0x000fe400078ec0ff */
[----:B------:R-:W-:-:S05]  /*c7c20*/  PRMT R0, R231, 0x7771, RZ ;  /* 0x00007771e7007816 */ /* 0x000fca00000000ff */
[----:B----4-:R0:W-:Y:S02]  /*c7c30*/  @P4 STG.E.U8 desc[UR52][R238.64], R0 ;  /* 0x00000000ee004986 */ /* 0x0101e4000c101134 */
[----:B------:R-:W-:Y:S02]  /*c7c40*/  @P6 LOP3.LUT R5, R5, 0x40000000, RZ, 0xfc, !PT ;  /* 0x4000000005056812 */ /* 0x000fe400078efcff */
[----:B------:R-:W-:Y:S02]  /*c7c50*/  LOP3.LUT P6, RZ, R226, 0x40000, RZ, 0xc0, !PT ;  /* 0x00040000e2ff7812 */ /* 0x000fe400078cc0ff */
[C---:B0-----:R-:W-:Y:S01]  /*c7c60*/  PRMT R0, R231.reuse, 0x7772, RZ ;  /* 0x00007772e7007816 */ /* 0x041fe200000000ff */
[----:B------:R-:W4:Y:S04]  /*c7c70*/  LDL.LU.64 R238, [R1+0x2c40] ;  /* 0x002c400001ee7983 */ /* 0x000f280000300a00 */
[----:B------:R0:W-:Y:S02]  /*c7c80*/  @P5 STG.E.U8 desc[UR52][R236.64], R0 ;  /* 0x00000000ec005986 */ /* 0x0001e4000c101134 */
[----:B0-----:R-:W-:-:S02]  /*c7c90*/  PRMT R0, R231, 0x7773, RZ ;  /* 0x00007773e7007816 */ /* 0x001fc400000000ff */
[----:B------:R-:W4:Y:S04]  /*c7ca0*/  LDL.LU.64 R236, [R1+0x2c48] ;  /* 0x002c480001ec7983 */ /* 0x000f280000300a00 */
[----:B------:R0:W-:Y:S01]  /*c7cb0*/  @P6 STG.E.U8 desc[UR52][R234.64], R0 ;  /* 0x00000000ea006986 */ /* 0x0001e2000c101134 */
[----:B------:R-:W-:-:S03]  /*c7cc0*/  LOP3.LUT P6, RZ, R5, 0x40000000, RZ, 0xc0, !PT ;  /* 0x4000000005ff7812 */ /* 0x000fc600078cc0ff */
[----:B------:R-:W4:Y:S01]  /*c7cd0*/  LDL.LU R231, [R1+0xb8] ;  /* 0x0000b80001e77983 */ /* 0x000f220000300800 */
[----:B0-----:R-:W-:-:S03]  /*c7ce0*/  PRMT R0, R244, 0x7770, RZ ;  /* 0x00007770f4007816 */ /* 0x001fc600000000ff */
[----:B------:R-:W4:Y:S06]  /*c7cf0*/  LDL.LU.64 R234, [R1+0x2c50] ;  /* 0x002c500001ea7983 */ /* 0x000f2c0000300a00 */
[----:B------:R0:W-:Y:S01]  /*c7d00*/  @P6 STG.E.U8 desc[UR52][R232.64], R0 ;  /* 0x00000000e8006986 */ /* 0x0001e2000c101134 */
[----:B------:R-:W-:-:S03]  /*c7d10*/  LOP3.LUT P6, RZ, R5, 0x20000000, RZ, 0xc0, !PT ;  /* 0x2000000005ff7812 */ /* 0x000fc600078cc0ff */
[----:B0-----:R-:W4:Y:S01]  /*c7d20*/  LDL.LU.64 R232, [R1+0x2c58] ;  /* 0x002c580001e87983 */ /* 0x001f220000300a00 */
[----:B------:R-:W-:Y:S02]  /*c7d30*/  PRMT R0, R244, 0x7771, RZ ;  /* 0x00007771f4007816 */ /* 0x000fe400000000ff */
[----:B------:R-:W-:-:S07]  /*c7d40*/  LOP3.LUT P0, RZ, R226, 0x8000000, RZ, 0xc0, !PT ;  /* 0x08000000e2ff7812 */ /* 0x000fce000780c0ff */
[----:B--2---:R0:W-:Y:S01]  /*c7d50*/  @P6 STG.E.U8 desc[UR52][R228.64], R0 ;  /* 0x00000000e4006986 */ /* 0x0041e2000c101134 */
[----:B------:R-:W-:-:S03]  /*c7d60*/  LOP3.LUT P6, RZ, R5, 0x10000000, RZ, 0xc0, !PT ;  /* 0x1000000005ff7812 */ /* 0x000fc600078cc0ff */
[----:B0-----:R-:W2:Y:S01]  /*c7d70*/  LDL.LU.64 R228, [R1+0x2c60] ;  /* 0x002c600001e47983 */ /* 0x001ea20000300a00 */
[----:B------:R-:W-:-:S09]  /*c7d80*/  PRMT R0, R244, 0x7772, RZ ;  /* 0x00007772f4007816 */ /* 0x000fd200000000ff */
        /* <DEDUP_REMOVED lines=17> */
[----:B------:R0:W-:Y:S04]  /*c7ea0*/  @P0 STG.E.U8 desc[UR52][R240.64], R0 ;  /* 0x00000000f0000986 */ /* 0x0001e8000c101134 */
[----:B0-----:R-:W3:Y:S01]  /*c7eb0*/  LDL.LU.64 R240, [R1+0x2c68] ;  /* 0x002c680001f07983 */ /* 0x001ee20000300a00 */
[C---:B------:R-:W-:Y:S02]  /*c7ec0*/  LOP3.LUT P1, RZ, R226.reuse, 0x10000000, RZ, 0xc0, !PT ;  /* 0x10000000e2ff7812 */ /* 0x040fe4000782c0ff */
[----:B------:R-:W-:Y:S02]  /*c7ed0*/  LOP3.LUT P2, RZ, R226, 0x20000000, RZ, 0xc0, !PT ;  /* 0x20000000e2ff7812 */ /* 0x000fe4000784c0ff */
[----:B------:R-:W-:Y:S02]  /*c7ee0*/  PRMT R0, R230, 0x7771, RZ ;  /* 0x00007771e6007816 */ /* 0x000fe400000000ff */
[----:B------:R-:W-:-:S02]  /*c7ef0*/  LOP3.LUT P3, RZ, R226, 0x40000000, RZ, 0xc0, !PT ;  /* 0x40000000e2ff7812 */ /* 0x000fc4000786c0ff */
[----:B------:R-:W-:-:S05]  /*c7f00*/  LOP3.LUT P4, RZ, R226, 0x80000000, RZ, 0xc0, !PT ;  /* 0x80000000e2ff7812 */ /* 0x000fca000788c0ff */
[----:B----4-:R0:W-:Y:S01]  /*c7f10*/  @P1 STG.E.U8 desc[UR52][R238.64], R0 ;  /* 0x00000000ee001986 */ /* 0x0101e2000c101134 */
[----:B------:R-:W-:Y:S02]  /*c7f20*/  LOP3.LUT P5, RZ, R227, 0x1, RZ, 0xc0, !PT ;  /* 0x00000001e3ff7812 */ /* 0x000fe400078ac0ff */
[----:B0-----:R-:W-:-:S05]  /*c7f30*/  PRMT R0, R230, 0x7772, RZ ;  /* 0x00007772e6007816 */ /* 0x001fca00000000ff */
[----:B------:R0:W-:Y:S02]  /*c7f40*/  @P2 STG.E.U8 desc[UR52][R236.64], R0 ;  /* 0x00000000ec002986 */ /* 0x0001e4000c101134 */
[----:B0-----:R-:W-:-:S05]  /*c7f50*/  PRMT R0, R230, 0x7773, RZ ;  /* 0x00007773e6007816 */ /* 0x001fca00000000ff */
[----:B------:R0:W-:Y:S02]  /*c7f60*/  @P3 STG.E.U8 desc[UR52][R234.64], R0 ;  /* 0x00000000ea003986 */ /* 0x0001e4000c101134 */
[----:B0-----:R-:W-:-:S05]  /*c7f70*/  PRMT R0, R231, 0x7770, RZ ;  /* 0x00007770e7007816 */ /* 0x001fca00000000ff */
[----:B------:R0:W-:Y:S02]  /*c7f80*/  @P4 STG.E.U8 desc[UR52][R232.64], R0 ;  /* 0x00000000e8004986 */ /* 0x0001e4000c101134 */
[----:B0-----:R-:W-:Y:S02]  /*c7f90*/  PRMT R0, R231, 0x7771, RZ ;  /* 0x00007771e7007816 */ /* 0x001fe400000000ff */
[----:B------:R-:W-:-:S03]  /*c7fa0*/  LOP3.LUT P2, RZ, R227, 0x2, RZ, 0xc0, !PT ;  /* 0x00000002e3ff7812 */ /* 0x000fc6000784c0ff */
[----:B--2---:R0:W-:Y:S04]  /*c7fb0*/  @P5 STG.E.U8 desc[UR52][R228.64], R0 ;  /* 0x00000000e4005986 */ /* 0x0041e8000c101134 */
[----:B0-----:R-:W2:Y:S04]  /*c7fc0*/  LDL.LU.64 R228, [R1+0x2c70] ;  /* 0x002c700001e47983 */ /* 0x001ea80000300a00 */
[----:B------:R-:W4:Y:S04]  /*c7fd0*/  LDL.LU.64 R234, [R1+0x2c78] ;  /* 0x002c780001ea7983 */ /* 0x000f280000300a00 */
[----:B------:R-:W4:Y:S04]  /*c7fe0*/  LDL.LU.64 R242, [R1+0x2c80] ;  /* 0x002c800001f27983 */ /* 0x000f280000300a00 */
[----:B------:R-:W4:Y:S04]  /*c7ff0*/  LDL.LU.64 R238, [R1+0x2c88] ;  /* 0x002c880001ee7983 */ /* 0x000f280000300a00 */
[----:B------:R-:W4:Y:S01]  /*c8000*/  LDL.LU R237, [R1+0xa8] ;  /* 0x0000a80001ed7983 */ /* 0x000f220000300800 */
[----:B------:R-:W-:-:S03]  /*c8010*/  PRMT R0, R231, 0x7772, RZ ;  /* 0x00007772e7007816 */ /* 0x000fc600000000ff */
[----:B------:R-:W4:Y:S04]  /*c8020*/  LDL.LU.64 R232, [R1+0x2c90] ;  /* 0x002c900001e87983 */ /* 0x000f280000300a00 */
[----:B---3--:R0:W-:Y:S04]  /*c8030*/  @P2 STG.E.U8 desc[UR52][R240.64], R0 ;  /* 0x00000000f0002986 */ /* 0x0081e8000c101134 */
[----:B0-----:R-:W3:Y:S01]  /*c8040*/  LDL.LU R240, [R1+0xbc] ;  /* 0x0000bc0001f07983 */ /* 0x001ee20000300800 */
[----:B------:R-:W-:-:S03]  /*c8050*/  PRMT R0, R231, 0x7773, RZ ;  /* 0x00007773e7007816 */ /* 0x000fc600000000ff */
[----:B------:R-:W3:Y:S01]  /*c8060*/  LDL.LU.64 R230, [R1+0x2c98] ;  /* 0x002c980001e67983 */ /* 0x000ee20000300a00 */
        /* <DEDUP_REMOVED lines=25> */
[----:B------:R-:W-:Y:S01]  /*c8200*/  LOP3.LUT R5, R5, 0xffbfffff, RZ, 0xc0, !PT ;  /* 0xffbfffff05057812 */ /* 0x000fe200078ec0ff */
[----:B--2---:R0:W-:Y:S04]  /*c8210*/  @P3 STG.E.U8 desc[UR52][R228.64], R0 ;  /* 0x00000000e4003986 */ /* 0x0041e8000c101134 */
[----:B0-----:R-:W2:Y:S04]  /*c8220*/  LDL.LU.64 R228, [R1+0x2ca0] ;  /* 0x002ca00001e47983 */ /* 0x001ea80000300a00 */
[----:B------:R-:W2:Y:S01]  /*c8230*/  LDL.LU.64 R18, [R1+0x2ca8] ;  /* 0x002ca80001127983 */ /* 0x000ea20000300a00 */
[----:B----4-:R-:W-:-:S03]  /*c8240*/  PRMT R0, R237, 0x7770, RZ ;  /* 0x00007770ed007816 */ /* 0x010fc600000000ff */
[----:B------:R-:W4:Y:S04]  /*c8250*/  LDL.LU.64 R16, [R1+0x2cb0] ;  /* 0x002cb00001107983 */ /* 0x000f280000300a00 */
[----:B------:R0:W-:Y:S04]  /*c8260*/  @P4 STG.E.U8 desc[UR52][R234.64], R0 ;  /* 0x00000000ea004986 */ /* 0x0001e8000c101134 */
[----:B0-----:R-:W4:Y:S04]  /*c8270*/  LDL.LU R234, [R1+0xac] ;  /* 0x0000ac0001ea7983 */ /* 0x001f280000300800 */
[----:B------:R-:W4:Y:S04]  /*c8280*/  LDL.LU.64 R248, [R1+0x2cb8] ;  /* 0x002cb80001f87983 */ /* 0x000f280000300a00 */
[----:B------:R-:W4:Y:S01]  /*c8290*/  LDL.LU.64 R246, [R1+0x2cc0] ;  /* 0x002cc00001f67983 */ /* 0x000f220000300a00 */
[----:B------:R-:W-:-:S02]  /*c82a0*/  @P6 LOP3.LUT R5, R5, 0x400000, RZ, 0xfc, !PT ;  /* 0x0040000005056812 */ /* 0x000fc400078efcff */
        /* <DEDUP_REMOVED lines=14> */
[----:B------:R-:W4:Y:S04]  /*c8390*/  LDL.LU.64 R236, [R1+0x2ce8] ;  /* 0x002ce80001ec7983 */ /* 0x000f280000300a00 */
[----:B0-----:R-:W4:Y:S04]  /*c83a0*/  LDL.LU.64 R232, [R1+0x2cf0] ;  /* 0x002cf00001e87983 */ /* 0x001f280000300a00 */
[----:B------:R-:W4:Y:S01]  /*c83b0*/  LDL.LU R241, [R1+0x120] ;  /* 0x0001200001f17983 */ /* 0x000f220000300800 */
[----:B---3--:R-:W-:-:S05]  /*c83c0*/  PRMT R0, R240, 0x7770, RZ ;  /* 0x00007770f0007816 */ /* 0x008fca00000000ff */
[----:B------:R0:W-:Y:S04]  /*c83d0*/  @P6 STG.E.U8 desc[UR52][R230.64], R0 ;  /* 0x00000000e6006986 */ /* 0x0001e8000c101134 */
[----:B0-----:R-:W3:Y:S01]  /*c83e0*/  LDL.LU.64 R230, [R1+0x2cf8] ;  /* 0x002cf80001e67983 */ /* 0x001ee20000300a00 */
[----:B------:R-:W-:Y:S02]  /*c83f0*/  LOP3.LUT P6, RZ, R5, 0x100000, RZ, 0xc0, !PT ;  /* 0x0010000005ff7812 */ /* 0x000fe400078cc0ff */
[----:B------:R-:W-:Y:S02]  /*c8400*/  PRMT R0, R240, 0x7771, RZ ;  /* 0x00007771f0007816 */ /* 0x000fe400000000ff */
[C---:B------:R-:W-:Y:S02]  /*c8410*/  LOP3.LUT P0, RZ, R227.reuse, 0x4000, RZ, 0xc0, !PT ;  /* 0x00004000e3ff7812 */ /* 0x040fe4000780c0ff */
[----:B------:R-:W-:-:S02]  /*c8420*/  LOP3.LUT P1, RZ, R227, 0x8000, RZ, 0xc0, !PT ;  /* 0x00008000e3ff7812 */ /* 0x000fc4000782c0ff */
[C---:B------:R-:W-:Y:S02]  /*c8430*/  LOP3.LUT P2, RZ, R227.reuse, 0x10000, RZ, 0xc0, !PT ;  /* 0x00010000e3ff7812 */ /* 0x040fe4000784c0ff */
[C---:B------:R-:W-:Y:S02]  /*c8440*/  LOP3.LUT P3, RZ, R227.reuse, 0x20000, RZ, 0xc0, !PT ;  /* 0x00020000e3ff7812 */ /* 0x040fe4000786c0ff */
[C---:B------:R-:W-:Y:S02]  /*c8450*/  LOP3.LUT P4, RZ, R227.reuse, 0x40000, RZ, 0xc0, !PT ;  /* 0x00040000e3ff7812 */ /* 0x040fe4000788c0ff */
[----:B------:R-:W-:Y:S01]  /*c8460*/  LOP3.LUT P5, RZ, R227, 0x80000, RZ, 0xc0, !PT ;  /* 0x00080000e3ff7812 */ /* 0x000fe200078ac0ff */
[----:B--2---:R0:W-:Y:S01]  /*c8470*/  @P6 STG.E.U8 desc[UR52][R228.64], R0 ;  /* 0x00000000e4006986 */ /* 0x0041e2000c101134 */
[C---:B------:R-:W-:Y:S02]  /*c8480*/  LOP3.LUT P6, RZ, R5.reuse, 0x80000, RZ, 0xc0, !PT ;  /* 0x0008000005ff7812 */ /* 0x040fe400078cc0ff */
[----:B0-----:R-:W-:Y:S01]  /*c8490*/  PRMT R0, R240, 0x7772, RZ ;  /* 0x00007772f0007816 */ /* 0x001fe200000000ff */
[----:B------:R-:W2:Y:S10]  /*c84a0*/  LDL.LU.64 R228, [R1+0x5288] ;  /* 0x0052880001e47983 */ /* 0x000eb40000300a00 */
[----:B------:R0:W-:Y:S01]  /*c84b0*/  @P6 STG.E.U8 desc[UR52][R18.64], R0 ;  /* 0x0000000012006986 */ /* 0x0001e2000c101134 */
[----:B------:R-:W-:-:S02]  /*c84c0*/  LOP3.LUT P6, RZ, R5, 0x40000, RZ, 0xc0, !PT ;  /* 0x0004000005ff7812 */ /* 0x000fc400078cc0ff */
[----:B0-----:R-:W-:-:S11]  /*c84d0*/  PRMT R0, R240, 0x7773, RZ ;  /* 0x00007773f0007816 */ /* 0x001fd600000000ff */
[----:B----4-:R0:W-:Y:S01]  /*c84e0*/  @P6 STG.E.U8 desc[UR52][R16.64], R0 ;  /* 0x0000000010006986 */ /* 0x0101e2000c101134 */
        /* <DEDUP_REMOVED lines=23> */
[----:B------:R-:W4:Y:S04]  /*c8660*/  LDL.LU.64 R232, [R1+0x2d10] ;  /* 0x002d100001e87983 */ /* 0x000f280000300a00 */
[----:B------:R-:W4:Y:S04]  /*c8670*/  LDL.LU.64 R238, [R1+0x2d18] ;  /* 0x002d180001ee7983 */ /* 0x000f280000300a00 */
[----:B------:R-:W4:Y:S04]  /*c8680*/  LDL.LU.64 R236, [R1+0x2d20] ;  /* 0x002d200001ec7983 */ /* 0x000f280000300a00 */
[----:B------:R-:W4:Y:S04]  /*c8690*/  LDL.LU.64 R234, [R1+0x2d28] ;  /* 0x002d280001ea7983 */ /* 0x000f280000300a00 */
[----:B------:R-:W4:Y:S01]  /*c86a0*/  LDL.LU R248, [R1+0x134] ;  /* 0x0001340001f87983 */ /* 0x000f220000300800 */
[----:B------:R-:W-:-:S02]  /*c86b0*/  LOP3.LUT P2, RZ, R227, 0x100000, RZ, 0xc0, !PT ;  /* 0x00100000e3ff7812 */ /* 0x000fc4000784c0ff */
[----:B------:R-:W-:Y:S02]  /*c86c0*/  PRMT R0, R241, 0x7771, RZ ;  /* 0x00007771f1007816 */ /* 0x000fe400000000ff */
[----:B------:R-:W-:Y:S02]  /*c86d0*/  LOP3.LUT R5, R5, 0xffffff7f, RZ, 0xc0, !PT ;  /* 0xffffff7f05057812 */ /* 0x000fe400078ec0ff */
[----:B--2---:R-:W-:-:S13]  /*c86e0*/  LOP3.LUT P6, RZ, R228, 0x1, RZ, 0xc0, !PT ;  /* 0x00000001e4ff7812 */ /* 0x004fda00078cc0ff */
        /* <DEDUP_REMOVED lines=9> */
[----:B---3--:R0:W-:Y:S04]  /*c8780*/  @P2 STG.E.U8 desc[UR52][R230.64], R0 ;  /* 0x00000000e6002986 */ /* 0x0081e8000c101134 */
[----:B0-----:R-:W2:Y:S06]  /*c8790*/  LDL.LU.64 R230, [R1+0x2d30] ;  /* 0x002d300001e67983 */ /* 0x001eac0000300a00 */
[----:B------:R-:W-:-:S02]  /*c87a0*/  @P6 LOP3.LUT R5, R5, 0x400, RZ, 0xfc, !PT ;  /* 0x0000040005056812 */ /* 0x000fc400078efcff */
[----:B------:R-:W-:Y:S01]  /*c87b0*/  LOP3.LUT P6, RZ, R227, 0x10000000, RZ, 0xc0, !PT ;  /* 0x10000000e3ff7812 */ /* 0x000fe200078cc0ff */
[----:B------:R-:W3:Y:S01]  /*c87c0*/  LDL.LU R249, [R1+0x124] ;  /* 0x0001240001f97983 */ /* 0x000ee20000300800 */
        /* <DEDUP_REMOVED lines=11> */
[C---:B------:R-:W-:Y:S02]  /*c8880*/  LOP3.LUT P4, RZ, R227.reuse, 0x400000, RZ, 0xc0, !PT ;  /* 0x00400000e3ff7812 */ /* 0x040fe4000788c0ff */
[----:B------:R-:W-:-:S05]  /*c8890*/  LOP3.LUT P5, RZ, R227, 0x800000, RZ, 0xc0, !PT ;  /* 0x00800000e3ff7812 */ /* 0x000fca00078ac0ff */
[----:B------:R-:W-:Y:S02]  /*c88a0*/  @P6 LOP3.LUT R5, R5, 0x4000, RZ, 0xfc, !PT ;  /* 0x0000400005056812 */ /* 0x000fe400078efcff */
[----:B------:R-:W-:Y:S02]  /*c88b0*/  LOP3.LUT P6, RZ, R227, 0x1000000, RZ, 0xc0, !PT ;  /* 0x01000000e3ff7812 */ /* 0x000fe400078cc0ff */
[----:B------:R-:W3:Y:S04]  /*c88c0*/  LDL.LU.64 R226, [R1+0x2d38] ;  /* 0x002d380001e27983 */ /* 0x000ee80000300a00 */
[----:B------:R-:W3:Y:S04]  /*c88d0*/  LDL.LU.64 R18, [R1+0x2d40] ;  /* 0x002d400001127983 */ /* 0x000ee80000300a00 */
[----:B------:R-:W3:Y:S01]  /*c88e0*/  LDL.LU.64 R16, [R1+0x2d48] ;  /* 0x002d480001107983 */ /* 0x000ee20000300a00 */
[----:B------:R-:W-:-:S03]  /*c88f0*/  PRMT R0, R241, 0x7772, RZ ;  /* 0x00007772f1007816 */ /* 0x000fc600000000ff */
[----:B------:R-:W3:Y:S04]  /*c8900*/  LDL.LU.64 R246, [R1+0x2d50] ;  /* 0x002d500001f67983 */ /* 0x000ee80000300a00 */
[----:B----4-:R0:W-:Y:S02]  /*c8910*/  @P3 STG.E.U8 desc[UR52][R242.64], R0 ;  /* 0x00000000f2003986 */ /* 0x0101e4000c101134 */
[----:B0-----:R-:W-:-:S05]  /*c8920*/  PRMT R0, R241, 0x7773, RZ ;  /* 0x00007773f1007816 */ /* 0x001fca00000000ff */
[----:B------:R0:W-:Y:S04]  /*c8930*/  @P4 STG.E.U8 desc[UR52][R232.64], R0 ;  /* 0x00000000e8004986 */ /* 0x0001e8000c101134 */
[----:B0-----:R-:W4:Y:S04]  /*c8940*/  LDL.LU R232, [R1+0x138] ;  /* 0x0001380001e87983 */ /* 0x001f280000300800 */
[----:B------:R-:W4:Y:S01]  /*c8950*/  LDL.LU.64 R2, [R1+0x2d58] ;  /* 0x002d580001027983 */ /* 0x000f220000300a00 */
[----:B------:R-:W-:-:S03]  /*c8960*/  PRMT R0, R248, 0x7770, RZ ;  /* 0x00007770f8007816 */ /* 0x000fc600000000ff */
[----:B------:R-:W4:Y:S04]  /*c8970*/  LDL.LU.64 R244, [R1+0x2d60] ;  /* 0x002d600001f47983 */ /* 0x000f280000300a00 */
[----:B------:R0:W-:Y:S04]  /*c8980*/  @P5 STG.E.U8 desc[UR52][R238.64], R0 ;  /* 0x00000000ee005986 */ /* 0x0001e8000c101134 */
[----:B------:R-:W4:Y:S04]  /*c8990*/  LDL.LU R233, [R1+0x128] ;  /* 0x0001280001e97983 */ /* 0x000f280000300800 */
[----:B------:R-:W4:Y:S01]  /*c89a0*/  LDL.LU.64 R242, [R1+0x2d78] ;  /* 0x002d780001f27983 */ /* 0x000f220000300a00 */
[----:B0-----:R-:W-:-:S03]  /*c89b0*/  PRMT R0, R248, 0x7771, RZ ;  /* 0x00007771f8007816 */ /* 0x001fc600000000ff */
[----:B------:R-:W4:Y:S04]  /*c89c0*/  LDL.LU.64 R240, [R1+0x2d80] ;  /* 0x002d800001f07983 */ /* 0x000f280000300a00 */
[----:B------:R0:W-:Y:S01]  /*c89d0*/  @P6 STG.E.U8 desc[UR52][R236.64], R0 ;  /* 0x00000000ec006986 */ /* 0x0001e2000c101134 */
[----:B------:R-:W-:-:S03]  /*c89e0*/  LOP3.LUT P6, RZ, R5, 0x4000, RZ, 0xc0, !PT ;  /* 0x0000400005ff7812 */ /* 0x000fc600078cc0ff */
[----:B------:R-:W4:Y:S01]  /*c89f0*/  LDL.LU.64 R238, [R1+0x2d88] ;  /* 0x002d880001ee7983 */ /* 0x000f220000300a00 */
[----:B0-----:R-:W-:-:S03]  /*c8a00*/  PRMT R0, R248, 0x7772, RZ ;  /* 0x00007772f8007816 */ /* 0x001fc600000000ff */
[----:B------:R-:W4:Y:S06]  /*c8a10*/  LDL.LU.64 R236, [R1+0x2da0] ;  /* 0x002da00001ec7983 */ /* 0x000f2c0000300a00 */
[----:B------:R0:W-:Y:S01]  /*c8a20*/  @P6 STG.E.U8 desc[UR52][R234.64], R0 ;  /* 0x00000000ea006986 */ /* 0x0001e2000c101134 */
[----:B------:R-:W-:-:S03]  /*c8a30*/  LOP3.LUT P6, RZ, R5, 0x2000, RZ, 0xc0, !PT ;  /* 0x0000200005ff7812 */ /* 0x000fc600078cc0ff */
[----:B0-----:R-:W4:Y:S01]  /*c8a40*/  LDL.LU.64 R234, [R1+0x2db8] ;  /* 0x002db80001ea7983 */ /* 0x001f220000300a00 */
[----:B------:R-:W-:-:S09]  /*c8a50*/  PRMT R0, R248, 0x7773, RZ ;  /* 0x00007773f8007816 */ /* 0x000fd200000000ff */
[----:B--2---:R0:W-:Y:S04]  /*c8a60*/  @P6 STG.E.U8 desc[UR52][R230.64], R0 ;  /* 0x00000000e6006986 */ /* 0x0041e8000c101134 */
[----:B0-----:R-:W2:Y:S01]  /*c8a70*/  LDL.LU.64 R230, [R1+0x2dc0] ;  /* 0x002dc00001e67983 */ /* 0x001ea20000300a00 */
[----:B------:R-:W-:Y:S02]  /*c8a80*/  LOP3.LUT P6, RZ, R5, 0x1000, RZ, 0xc0, !PT ;  /* 0x0000100005ff7812 */ /* 0x000fe400078cc0ff */
[----:B---3--:R-:W-:-:S11]  /*c8a90*/  PRMT R0, R249, 0x7770, RZ ;  /* 0x00007770f9007816 */ /* 0x008fd600000000ff */
        /* <DEDUP_REMOVED lines=11> */
[----:B----4-:R-:W-:-:S11]  /*c8b50*/  PRMT R0, R232, 0x7770, RZ ;  /* 0x00007770e8007816 */ /* 0x010fd600000000ff */
        /* <DEDUP_REMOVED lines=51> */
[----:B------:R-:W-:-:S03]  /*c8e90*/  @P6 LOP3.LUT R5, R5, 0x8, RZ, 0xfc, !PT ;  /* 0x0000000805056812 */ /* 0x000fc600078efcff */
[----:B------:R-:W2:Y:S01]  /*c8ea0*/  LDL.LU.64 R18, [R1+0x2e40] ;  /* 0x002e400001127983 */ /* 0x000ea20000300a00 */
[C---:B------:R-:W-:Y:S02]  /*c8eb0*/  LOP3.LUT P6, RZ, R228.reuse, 0x4000, RZ, 0xc0, !PT ;  /* 0x00004000e4ff7812 */ /* 0x040fe400078cc0ff */
[C---:B------:R-:W-:Y:S01]  /*c8ec0*/  LOP3.LUT P3, RZ, R228.reuse, 0x100, RZ, 0xc0, !PT ;  /* 0x00000100e4ff7812 */ /* 0x040fe2000786c0ff */
[----:B------:R-:W2:Y:S01]  /*c8ed0*/  LDL.LU.64 R16, [R1+0x2e58] ;  /* 0x002e580001107983 */ /* 0x000ea20000300a00 */
[----:B------:R-:W-:Y:S02]  /*c8ee0*/  LOP3.LUT R5, R5, 0xffffffef, RZ, 0xc0, !PT ;  /* 0xffffffef05057812 */ /* 0x000fe400078ec0ff */
[----:B------:R-:W-:Y:S01]  /*c8ef0*/  LOP3.LUT P4, RZ, R228, 0x200, RZ, 0xc0, !PT ;  /* 0x00000200e4ff7812 */ /* 0x000fe2000788c0ff */
[----:B------:R-:W2:Y:S01]  /*c8f00*/  LDL.LU.64 R2, [R1+0x2e60] ;  /* 0x002e600001027983 */ /* 0x000ea20000300a00 */
[----:B------:R-:W-:-:S05]  /*c8f10*/  PRMT R0, R239, 0x7771, RZ ;  /* 0x00007771ef007816 */ /* 0x000fca00000000ff */
[----:B------:R-:W-:Y:S02]  /*c8f20*/  @P6 LOP3.LUT R5, R5, 0x10, RZ, 0xfc, !PT ;  /* 0x0000001005056812 */ /* 0x000fe400078efcff */
[C---:B------:R-:W-:Y:S01]  /*c8f30*/  LOP3.LUT P6, RZ, R228.reuse, 0x2000, RZ, 0xc0, !PT ;  /* 0x00002000e4ff7812 */ /* 0x040fe200078cc0ff */
[----:B---3--:R0:W-:Y:S01]  /*c8f40*/  @P3 STG.E.U8 desc[UR52][R242.64], R0 ;  /* 0x00000000f2003986 */ /* 0x0081e2000c101134 */
[----:B------:R-:W-:Y:S02]  /*c8f50*/  LOP3.LUT P5, RZ, R228, 0x400, RZ, 0xc0, !PT ;  /* 0x00000400e4ff7812 */ /* 0x000fe400078ac0ff */
[----:B------:R-:W-:Y:S02]  /*c8f60*/  LOP3.LUT R5, R5, 0xffffffdf, RZ, 0xc0, !PT ;  /* 0xffffffdf05057812 */ /* 0x000fe400078ec0ff */
[----:B0-----:R-:W-:-:S07]  /*c8f70*/  PRMT R0, R239, 0x7772, RZ ;  /* 0x00007772ef007816 */ /* 0x001fce00000000ff */
[----:B------:R-:W-:Y:S02]  /*c8f80*/  @P6 LOP3.LUT R5, R5, 0x20, RZ, 0xfc, !PT ;  /* 0x0000002005056812 */ /* 0x000fe400078efcff */
[----:B------:R-:W-:Y:S01]  /*c8f90*/  LOP3.LUT P6, RZ, R228, 0x1000, RZ, 0xc0, !PT ;  /* 0x00001000e4ff7812 */ /* 0x000fe200078cc0ff */
[----:B----4-:R0:W-:Y:S01]  /*c8fa0*/  @P4 STG.E.U8 desc[UR52][R240.64], R0 ;  /* 0x00000000f0004986 */ /* 0x0101e2000c101134 */
[----:B------:R-:W-:Y:S02]  /*c8fb0*/  LOP3.LUT R5, R5, 0xffffffbf, RZ, 0xc0, !PT ;  /* 0xffffffbf05057812 */ /* 0x000fe400078ec0ff */
[----:B0-----:R-:W-:-:S05]  /*c8fc0*/  PRMT R0, R239, 0x7773, RZ ;  /* 0x00007773ef007816 */ /* 0x001fca00000000ff */
[----:B------:R0:W-:Y:S04]  /*c8fd0*/  @P5 STG.E.U8 desc[UR52][R234.64], R0 ;  /* 0x00000000ea005986 */ /* 0x0001e8000c101134 */
[----:B------:R-:W-:Y:S02]  /*c8fe0*/  @P6 LOP3.LUT R5, R5, 0x40, RZ, 0xfc, !PT ;  /* 0x0000004005056812 */ /* 0x000fe400078efcff */
[----:B------:R-:W-:Y:S01]  /*c8ff0*/  LOP3.LUT P6, RZ, R228, 0x800, RZ, 0xc0, !PT ;  /* 0x00000800e4ff7812 */ /* 0x000fe200078cc0ff */
[----:B0-----:R-:W3:Y:S04]  /*c9000*/  LDL.LU R235, [R1+0x100] ;  /* 0x0001000001eb7983 */ /* 0x001ee80000300800 */
[----:B------:R-:W4:Y:S04]  /*c9010*/  LDL.LU.64 R244, [R1+0x2e68] ;  /* 0x002e680001f47983 */ /* 0x000f280000300a00 */
[----:B------:R-:W4:Y:S01]  /*c9020*/  LDL.LU.64 R242, [R1+0x2e80] ;  /* 0x002e800001f27983 */ /* 0x000f220000300a00 */
[----:B------:R-:W-:-:S03]  /*c9030*/  PRMT R0, R246, 0x7770, RZ ;  /* 0x00007770f6007816 */ /* 0x000fc600000000ff */
[----:B------:R-:W4:Y:S04]  /*c9040*/  LDL.LU.64 R240, [R1+0x2e98] ;  /* 0x002e980001f07983 */ /* 0x000f280000300a00 */
[----:B------:R0:W-:Y:S01]  /*c9050*/  @P6 STG.E.U8 desc[UR52][R236.64], R0 ;  /* 0x00000000ec006986 */ /* 0x0001e2000c101134 */
[----:B------:R-:W-:-:S03]  /*c9060*/  LOP3.LUT P6, RZ, R5, 0x40, RZ, 0xc0, !PT ;  /* 0x0000004005ff7812 */ /* 0x000fc600078cc0ff */
[----:B------:R-:W4:Y:S04]  /*c9070*/  LDL.LU.64 R238, [R1+0x2ea0] ;  /* 0x002ea00001ee7983 */ /* 0x000f280000300a00 */
[----:B------:R-:W4:Y:S01]  /*c9080*/  LDL.LU R234, [R1+0x114] ;  /* 0x0001140001ea7983 */ /* 0x000f220000300800 */
[----:B0-----:R-:W-:-:S03]  /*c9090*/  PRMT R0, R246, 0x7771, RZ ;  /* 0x00007771f6007816 */ /* 0x001fc600000000ff */
[----:B------:R-:W4:Y:S04]  /*c90a0*/  LDL.LU.64 R236, [R1+0x2ea8] ;  /* 0x002ea80001ec7983 */ /* 0x000f280000300a00 */
        /* <DEDUP_REMOVED lines=37> */
[----:B------:R0:W-:Y:S01]  /*c9300*/  @P3 STG.E.U8 desc[UR52][R236.64], R0 ;  /* 0x00000000ec003986 */ /* 0x0001e2000c101134 */
[----:B------:R-:W-:Y:S02]  /*c9310*/  LOP3.LUT P5, RZ, R228, 0x2000000, RZ, 0xc0, !PT ;  /* 0x02000000e4ff7812 */ /* 0x000fe400078ac0ff */
[----:B0-----:R-:W-:-:S05]  /*c9320*/  PRMT R0, R234, 0x7771, RZ ;  /* 0x00007771ea007816 */ /* 0x001fca00000000ff */
[----:B------:R0:W-:Y:S04]  /*c9330*/  @P4 STG.E.U8 desc[UR52][R232.64], R0 ;  /* 0x00000000e8004986 */ /* 0x0001e8000c101134 */
[----:B0-----:R-:W3:Y:S01]  /*c9340*/  LDL.LU.64 R232, [R1+0x2ee0] ;  /* 0x002ee00001e87983 */ /* 0x001ee20000300a00 */
[----:B------:R-:W-:-:S05]  /*c9350*/  PRMT R0, R234, 0x7772, RZ ;  /* 0x00007772ea007816 */ /* 0x000fca00000000ff */
[----:B--2---:R0:W-:Y:S04]  /*c9360*/  @P5 STG.E.U8 desc[UR52][R230.64], R0 ;  /* 0x00000000e6005986 */ /* 0x0041e8000c101134 */
[----:B0-----:R-:W2:Y:S04]  /*c9370*/  LDL.LU.64 R230, [R1+0x2ee8] ;  /* 0x002ee80001e67983 */ /* 0x001ea80000300a00 */
[----:B------:R-:W4:Y:S04]  /*c9380*/  LDL.LU.64 R242, [R1+0x2f00] ;  /* 0x002f000001f27983 */ /* 0x000f280000300a00 */
[----:B------:R-:W4:Y:S04]  /*c9390*/  LDL.LU.64 R240, [R1+0x2f18] ;  /* 0x002f180001f07983 */ /* 0x000f280000300a00 */
[----:B------:R-:W2:Y:S04]  /*c93a0*/  LDL.LU R235, [R1+0x104] ;  /* 0x0001040001eb7983 */ /* 0x000ea80000300800 */
[----:B------:R-:W4:Y:S04]  /*c93b0*/  LDL.LU.64 R238, [R1+0x2f20] ;  /* 0x002f200001ee7983 */ /* 0x000f280000300a00 */
[----:B------:R-:W4:Y:S01]  /*c93c0*/  LDL.LU R246, [R1+0x118] ;  /* 0x0001180001f67983 */ /* 0x000f220000300800 */
[----:B------:R-:W-:-:S03]  /*c93d0*/  LOP3.LUT P2, RZ, R228, 0x4000000, RZ, 0xc0, !PT ;  /* 0x04000000e4ff7812 */ /* 0x000fc6000784c0ff */
[----:B------:R-:W4:Y:S01]  /*c93e0*/  LDL.LU.64 R236, [R1+0x2f28] ;  /* 0x002f280001ec7983 */ /* 0x000f220000300a00 */
[----:B------:R-:W-:Y:S02]  /*c93f0*/  PRMT R0, R234, 0x7773, RZ ;  /* 0x00007773ea007816 */ /* 0x000fe400000000ff */
[----:B------:R-:W-:Y:S02]  /*c9400*/  LOP3.LUT P3, RZ, R228, 0x8000000, RZ, 0xc0, !PT ;  /* 0x08000000e4ff7812 */ /* 0x000fe4000786c0ff */
[----:B------:R-:W-:-:S05]  /*c9410*/  LOP3.LUT P6, RZ, R229, 0x40, RZ, 0xc0, !PT ;  /* 0x00000040e5ff7812 */ /* 0x000fca00078cc0ff */
[----:B---3--:R0:W-:Y:S04]  /*c9420*/  @P2 STG.E.U8 desc[UR52][R232.64], R0 ;  /* 0x00000000e8002986 */ /* 0x0081e8000c101134 */
[----:B0-----:R-:W3:Y:S01]  /*c9430*/  LDL.LU.64 R232, [R1+0x2f48] ;  /* 0x002f480001e87983 */ /* 0x001ee20000300a00 */
[----:B--2---:R-:W-:-:S05]  /*c9440*/  PRMT R0, R235, 0x7770, RZ ;  /* 0x00007770eb007816 */ /* 0x004fca00000000ff */
[----:B------:R0:W-:Y:S04]  /*c9450*/  @P3 STG.E.U8 desc[UR52][R230.64], R0 ;  /* 0x00000000e6003986 */ /* 0x0001e8000c101134 */
[----:B0-----:R-:W2:Y:S04]  /*c9460*/  LDL.LU.64 R230, [R1+0x2f58] ;  /* 0x002f580001e67983 */ /* 0x001ea80000300a00 */
[----:B------:R-:W2:Y:S04]  /*c9470*/  LDL.LU.64 R4, [R1+0x2f60] ;  /* 0x002f600001047983 */ /* 0x000ea80000300a00 */
[----:B------:R-:W2:Y:S04]  /*c9480*/  LDL.LU R247, [R1+0x108] ;  /* 0x0001080001f77983 */ /* 0x000ea80000300800 */
[----:B------:R-:W2:Y:S04]  /*c9490*/  LDL.LU.64 R226, [R1+0x2f68] ;  /* 0x002f680001e27983 */ /* 0x000ea80000300a00 */
[----:B------:R-:W2:Y:S04]  /*c94a0*/  LDL.LU.64 R18, [R1+0x2f88] ;  /* 0x002f880001127983 */ /* 0x000ea80000300a00 */
[----:B------:R-:W2:Y:S04]  /*c94b0*/  LDL.LU.64 R16, [R1+0x2f98] ;  /* 0x002f980001107983 */ /* 0x000ea80000300a00 */
[----:B------:R-:W2:Y:S04]  /*c94c0*/  LDL.LU R234, [R1+0x11c] ;  /* 0x00011c0001ea7983 */ /* 0x000ea80000300800 */
[----:B------:R-:W2:Y:S04]  /*c94d0*/  LDL.LU.64 R2, [R1+0x2fa0] ;  /* 0x002fa00001027983 */ /* 0x000ea80000300a00 */
[----:B------:R-:W2:Y:S01]  /*c94e0*/  LDL.LU.64 R244, [R1+0x2fa8] ;  /* 0x002fa80001f47983 */ /* 0x000ea20000300a00 */
[----:B------:R-:W-:-:S04]  /*c94f0*/  LOP3.LUT R6, R6, 0xff7fffff, RZ, 0xc0, !PT ;  /* 0xff7fffff06067812 */ /* 0x000fc800078ec0ff */
        /* <DEDUP_REMOVED lines=40> */
[----:B------:R-:W-:-:S09]  /*c9780*/  PRMT R0, R246, 0x7771, RZ ;  /* 0x00007771f6007816 */ /* 0x000fd200000000ff */
[----:B---3--:R0:W-:Y:S04]  /*c9790*/  @P6 STG.E.U8 desc[UR52][R232.64], R0 ;  /* 0x00000000e8006986 */ /* 0x0081e8000c101134 */
[----:B0-----:R-:W3:Y:S01]  /*c97a0*/  LDL.LU.64 R232, [R1+0x3008] ;  /* 0x0030080001e87983 */ /* 0x001ee20000300a00 */
[----:B------:R-:W-:Y:S02]  /*c97b0*/  LOP3.LUT P6, RZ, R6, 0x10000000, RZ, 0xc0, !PT ;  /* 0x1000000006ff7812 */ /* 0x000fe400078cc0ff */
[----:B------:R-:W-:Y:S02]  /*c97c0*/  PRMT R0, R246, 0x7772, RZ ;  /* 0x00007772f6007816 */ /* 0x000fe400000000ff */
[----:B------:R-:W-:-:S09]  /*c97d0*/  LOP3.LUT P0, RZ, R229, 0x80, RZ, 0xc0, !PT ;  /* 0x00000080e5ff7812 */ /* 0x000fd2000780c0ff */
        /* <DEDUP_REMOVED lines=18> */
[----:B------:R0:W-:Y:S04]  /*c9900*/  @P0 STG.E.U8 desc[UR52][R244.64], R0 ;  /* 0x00000000f4000986 */ /* 0x0001e8000c101134 */
[----:B0-----:R-:W2:Y:S01]  /*c9910*/  LDL.LU.64 R244, [R1+0x3018] ;  /* 0x0030180001f47983 */ /* 0x001ea20000300a00 */
[C---:B------:R-:W-:Y:S02]  /*c9920*/  LOP3.LUT P1, RZ, R229.reuse, 0x100, RZ, 0xc0, !PT ;  /* 0x00000100e5ff7812 */ /* 0x040fe4000782c0ff */
[C---:B------:R-:W-:Y:S02]  /*c9930*/  LOP3.LUT P2, RZ, R229.reuse, 0x200, RZ, 0xc0, !PT ;  /* 0x00000200e5ff7812 */ /* 0x040fe4000784c0ff */
[----:B------:R-:W-:Y:S02]  /*c9940*/  PRMT R0, R234, 0x7771, RZ ;  /* 0x00007771ea007816 */ /* 0x000fe400000000ff */
[----:B------:R-:W-:-:S02]  /*c9950*/  LOP3.LUT P3, RZ, R229, 0x400, RZ, 0xc0, !PT ;  /* 0x00000400e5ff7812 */ /* 0x000fc4000786c0ff */
[C---:B------:R-:W-:Y:S02]  /*c9960*/  LOP3.LUT P4, RZ, R229.reuse, 0x800, RZ, 0xc0, !PT ;  /* 0x00000800e5ff7812 */ /* 0x040fe4000788c0ff */
[----:B------:R-:W-:-:S03]  /*c9970*/  LOP3.LUT P5, RZ, R229, 0x1000, RZ, 0xc0, !PT ;  /* 0x00001000e5ff7812 */ /* 0x000fc600078ac0ff */
[----:B----4-:R0:W-:Y:S02]  /*c9980*/  @P1 STG.E.U8 desc[UR52][R242.64], R0 ;  /* 0x00000000f2001986 */ /* 0x0101e4000c101134 */
        /* <DEDUP_REMOVED lines=12> */
[----:B------:R-:W4:Y:S01]  /*c9a50*/  LDL.LU R241, [R1+0xf0] ;  /* 0x0000f00001f17983 */ /* 0x000f220000300800 */
[----:B------:R-:W-:-:S03]  /*c9a60*/  LOP3.LUT P2, RZ, R229, 0x2000, RZ, 0xc0, !PT ;  /* 0x00002000e5ff7812 */ /* 0x000fc6000784c0ff */
[----:B------:R-:W4:Y:S01]  /*c9a70*/  LDL.LU.64 R236, [R1+0x3060] ;  /* 0x0030600001ec7983 */ /* 0x000f220000300a00 */
[----:B------:R-:W-:Y:S02]  /*c9a80*/  PRMT R0, R235, 0x7772, RZ ;  /* 0x00007772eb007816 */ /* 0x000fe400000000ff */
[----:B------:R-:W-:Y:S02]  /*c9a90*/  LOP3.LUT P6, RZ, R229, 0x2000000, RZ, 0xc0, !PT ;  /* 0x02000000e5ff7812 */ /* 0x000fe400078cc0ff */
[----:B------:R-:W-:-:S11]  /*c9aa0*/  LOP3.LUT R6, R6, 0xffff7fff, RZ, 0xc0, !PT ;  /* 0xffff7fff06067812 */ /* 0x000fd600078ec0ff */
[----:B------:R-:W-:Y:S02]  /*c9ab0*/  @P6 LOP3.LUT R6, R6, 0x8000, RZ, 0xfc, !PT ;  /* 0x0000800006066812 */ /* 0x000fe400078efcff */
[----:B------:R-:W-:Y:S02]  /*c9ac0*/  LOP3.LUT P6, RZ, R229, 0x1000000, RZ, 0xc0, !PT ;  /* 0x01000000e5ff7812 */ /* 0x000fe400078cc0ff */
[----:B------:R-:W-:-:S11]  /*c9ad0*/  LOP3.LUT R6, R6, 0xfffeffff, RZ, 0xc0, !PT ;  /* 0xfffeffff06067812 */ /* 0x000fd600078ec0ff */
[----:B------:R-:W-:Y:S01]  /*c9ae0*/  @P6 LOP3.LUT R6, R6, 0x10000, RZ, 0xfc, !PT ;  /* 0x0001000006066812 */ /* 0x000fe200078efcff */
[----:B--2---:R0:W-:Y:S04]  /*c9af0*/  @P2 STG.E.U8 desc[UR52][R244.64], R0 ;  /* 0x00000000f4002986 */ /* 0x0041e8000c101134 */
[----:B0-----:R-:W2:Y:S01]  /*c9b00*/  LDL.LU R244, [R1+0xe0] ;  /* 0x0000e00001f47983 */ /* 0x001ea20000300800 */
[----:B------:R-:W-:-:S03]  /*c9b10*/  PRMT R0, R235, 0x7773, RZ ;  /* 0x00007773eb007816 */ /* 0x000fc600000000ff */
        /* <DEDUP_REMOVED lines=15> */
[C---:B------:R-:W-:Y:S02]  /*c9c10*/  LOP3.LUT P4, RZ, R229.reuse, 0x8000, RZ, 0xc0, !PT ;  /* 0x00008000e5ff7812 */ /* 0x040fe4000788c0ff */
[----:B------:R-:W-:Y:S02]  /*c9c20*/  LOP3.LUT R6, R6, 0xffdfffff, RZ, 0xc0, !PT ;  /* 0xffdfffff06067812 */ /* 0x000fe400078ec0ff */
[----:B------:R-:W-:-:S07]  /*c9c30*/  LOP3.LUT P5, RZ, R229, 0x10000, RZ, 0xc0, !PT ;  /* 0x00010000e5ff7812 */ /* 0x000fce00078ac0ff */
[----:B------:R-:W-:Y:S02]  /*c9c40*/  @P6 LOP3.LUT R6, R6, 0x200000, RZ, 0xfc, !PT ;  /* 0x0020000006066812 */ /* 0x000fe400078efcff */
[C---:B------:R-:W-:Y:S02]  /*c9c50*/  LOP3.LUT P6, RZ, R229.reuse, 0x40000, RZ, 0xc0, !PT ;  /* 0x00040000e5ff7812 */ /* 0x040fe400078cc0ff */
[----:B------:R-:W-:Y:S02]  /*c9c60*/  LOP3.LUT R6, R6, 0xffbfffff, RZ, 0xc0, !PT ;  /* 0xffbfffff06067812 */ /* 0x000fe400078ec0ff */
[C---:B------:R-:W-:Y:S02]  /*c9c70*/  LOP3.LUT P0, RZ, R229.reuse, 0x4000000, RZ, 0xc0, !PT ;  /* 0x04000000e5ff7812 */ /* 0x040fe4000780c0ff */
[C---:B------:R-:W-:Y:S02]  /*c9c80*/  LOP3.LUT P1, RZ, R229.reuse, 0x8000000, RZ, 0xc0, !PT ;  /* 0x08000000e5ff7812 */ /* 0x040fe4000782c0ff */
[----:B------:R-:W-:-:S05]  /*c9c90*/  LOP3.LUT P2, RZ, R229, 0x10000000, RZ, 0xc0, !PT ;  /* 0x10000000e5ff7812 */ /* 0x000fca000784c0ff */
[----:B------:R-:W-:Y:S01]  /*c9ca0*/  @P6 LOP3.LUT R6, R6, 0x400000, RZ, 0xfc, !PT ;  /* 0x0040000006066812 */ /* 0x000fe200078efcff */
[----:B---3--:R0:W-:Y:S04]  /*c9cb0*/  @P3 STG.E.U8 desc[UR52][R232.64], R0 ;  /* 0x00000000e8003986 */ /* 0x0081e8000c101134 */
[----:B0-----:R-:W3:Y:S01]  /*c9cc0*/  LDL.LU.64 R232, [R1+0x3088] ;  /* 0x0030880001e87983 */ /* 0x001ee20000300a00 */
[----:B----4-:R-:W-:-:S03]  /*c9cd0*/  PRMT R0, R241, 0x7770, RZ ;  /* 0x00007770f1007816 */ /* 0x010fc600000000ff */
[----:B------:R-:W4:Y:S04]  /*c9ce0*/  LDL.LU.64 R4, [R1+0x30a0] ;  /* 0x0030a00001047983 */ /* 0x000f280000300a00 */
[----:B------:R0:W-:Y:S01]  /*c9cf0*/  @P4 STG.E.U8 desc[UR52][R238.64], R0 ;  /* 0x00000000ee004986 */ /* 0x0001e2000c101134 */
[C---:B------:R-:W-:Y:S02]  /*c9d00*/  LOP3.LUT P6, RZ, R229.reuse, 0x20000, RZ, 0xc0, !PT ;  /* 0x00020000e5ff7812 */ /* 0x040fe400078cc0ff */
[C---:B------:R-:W-:Y:S02]  /*c9d10*/  LOP3.LUT P3, RZ, R229.reuse, 0x20000000, RZ, 0xc0, !PT ;  /* 0x20000000e5ff7812 */ /* 0x040fe4000786c0ff */
[----:B------:R-:W-:Y:S02]  /*c9d20*/  LOP3.LUT P4, RZ, R229, 0x40000000, RZ, 0xc0, !PT ;  /* 0x40000000e5ff7812 */ /* 0x000fe4000788c0ff */
[----:B0-----:R-:W-:Y:S01]  /*c9d30*/  PRMT R0, R241, 0x7771, RZ ;  /* 0x00007771f1007816 */ /* 0x001fe200000000ff */
[----:B------:R-:W4:Y:S04]  /*c9d40*/  LDL.LU R238, [R1+0xf4] ;  /* 0x0000f40001ee7983 */ /* 0x000f280000300800 */
[----:B------:R-:W4:Y:S04]  /*c9d50*/  LDL.LU.64 R226, [R1+0x30a8] ;  /* 0x0030a80001e27983 */ /* 0x000f280000300a00 */
[----:B------:R0:W-:Y:S01]  /*c9d60*/  @P5 STG.E.U8 desc[UR52][R2.64], R0 ;  /* 0x0000000002005986 */ /* 0x0001e2000c101134 */
[----:B------:R-:W-:-:S03]  /*c9d70*/  LOP3.LUT P5, RZ, R229, 0x80000000, RZ, 0xc0, !PT ;  /* 0x80000000e5ff7812 */ /* 0x000fc600078ac0ff */
[----:B------:R-:W4:Y:S04]  /*c9d80*/  LDL.LU.64 R18, [R1+0x30c8] ;  /* 0x0030c80001127983 */ /* 0x000f280000300a00 */
[----:B------:R-:W4:Y:S04]  /*c9d90*/  LDL.LU R239, [R1+0xe4] ;  /* 0x0000e40001ef7983 */ /* 0x000f280000300800 */
[----:B------:R-:W4:Y:S01]  /*c9da0*/  LDL.LU.64 R228, [R1+0x3098] ;  /* 0x0030980001e47983 */ /* 0x000f220000300a00 */
[----:B0-----:R-:W-:-:S03]  /*c9db0*/  PRMT R0, R241, 0x7772, RZ ;  /* 0x00007772f1007816 */ /* 0x001fc600000000ff */
[----:B------:R-:W4:Y:S04]  /*c9dc0*/  LDL.LU.64 R16, [R1+0x30d8] ;  /* 0x0030d80001107983 */ /* 0x000f280000300a00 */
        /* <DEDUP_REMOVED lines=16> */
[----:B---3--:R0:W-:Y:S01]  /*c9ed0*/  @P6 STG.E.U8 desc[UR52][R232.64], R0 ;  /* 0x00000000e8006986 */ /* 0x0081e2000c101134 */
[----:B------:R-:W-:Y:S02]  /*c9ee0*/  LOP3.LUT P6, RZ, R6, 0x80000, RZ, 0xc0, !PT ;  /* 0x0008000006ff7812 */ /* 0x000fe400078cc0ff */
[----:B0-----:R-:W-:Y:S01]  /*c9ef0*/  PRMT R0, R244, 0x7772, RZ ;  /* 0x00007772f4007816 */ /* 0x001fe200000000ff */
[----:B------:R-:W3:Y:S10]  /*c9f00*/  LDL.LU.64 R232, [R1+0x5270] ;  /* 0x0052700001e87983 */ /* 0x000ef40000300a00 */
[----:B----4-:R0:W-:Y:S01]  /*c9f10*/  @P6 STG.E.U8 desc[UR52][R228.64], R0 ;  /* 0x00000000e4006986 */ /* 0x0101e2000c101134 */
        /* <DEDUP_REMOVED lines=25> */
[----:B------:R-:W4:Y:S04]  /*ca0b0*/  LDL.LU.64 R2, [R1+0x3158] ;  /* 0x0031580001027983 */ /* 0x000f280000300a00 */
[----:B------:R-:W3:Y:S04]  /*ca0c0*/  LDL.LU.64 R236, [R1+0x3160] ;  /* 0x0031600001ec7983 */ /* 0x000ee80000300a00 */
[----:B------:R-:W3:Y:S04]  /*ca0d0*/  LDL.LU.64 R242, [R1+0x3168] ;  /* 0x0031680001f27983 */ /* 0x000ee80000300a00 */
[----:B------:R-:W3:Y:S04]  /*ca0e0*/  LDL.LU.64 R240, [R1+0x3188] ;  /* 0x0031880001f07983 */ /* 0x000ee80000300a00 */
[----:B------:R-:W3:Y:S04]  /*ca0f0*/  LDL.LU.64 R238, [R1+0x3198] ;  /* 0x0031980001ee7983 */ /* 0x000ee80000300a00 */
[----:B------:R-:W3:Y:S01]  /*ca100*/  LDL.LU R20, [R1+0xe8] ;  /* 0x0000e80001147983 */ /* 0x000ee20000300800 */
        /* <DEDUP_REMOVED lines=38> */
[----:B----4-:R0:W-:Y:S02]  /*ca370*/  @P3 STG.E.U8 desc[UR52][R2.64], R0 ;  /* 0x0000000002003986 */ /* 0x0101e4000c101134 */
[----:B0-----:R-:W-:-:S05]  /*ca380*/  PRMT R0, R245, 0x7773, RZ ;  /* 0x00007773f5007816 */ /* 0x001fca00000000ff */
[----:B---3--:R0:W-:Y:S04]  /*ca390*/  @P4 STG.E.U8 desc[UR52][R236.64], R0 ;  /* 0x00000000ec004986 */ /* 0x0081e8000c101134 */
        /* <DEDUP_REMOVED lines=255> */
[----:B------:R-:W-:-:S03]  /*cb390*/  LOP3.LUT P2, RZ, R231, 0x200000, RZ, 0xc0, !PT ;  /* 0x00200000e7ff7812 */ /* 0x000fc6000784c0ff */
[----:B------:R-:W4:Y:S01]  /*cb3a0*/  LDL.LU.64 R2, [R1+0x3340] ;  /* 0x0033400001027983 */ /* 0x000f220000300a00 */
[C---:B------:R-:W-:Y:S02]  /*cb3b0*/  LOP3.LUT P3, RZ, R231.reuse, 0x400000, RZ, 0xc0, !PT ;  /* 0x00400000e7ff7812 */ /* 0x040fe4000786c0ff */
[----:B------:R-:W-:Y:S02]  /*cb3c0*/  PRMT R0, R234, 0x7772, RZ ;  /* 0x00007772ea007816 */ /* 0x000fe400000000ff */
[----:B------:R-:W-:-:S05]  /*cb3d0*/  LOP3.LUT P4, RZ, R231, 0x800000, RZ, 0xc0, !PT ;  /* 0x00800000e7ff7812 */ /* 0x000fca000788c0ff */
        /* <DEDUP_REMOVED lines=14> */
[----:B------:R-:W-:Y:S02]  /*cb4c0*/  PRMT R0, R235, 0x7772, RZ ;  /* 0x00007772eb007816 */ /* 0x000fe400000000ff */
[----:B------:R-:W-:Y:S02]  /*cb4d0*/  LOP3.LUT P6, RZ, R232, 0x20, RZ, 0xc0, !PT ;  /* 0x00000020e8ff7812 */ /* 0x000fe400078cc0ff */
[----:B------:R-:W-:Y:S01]  /*cb4e0*/  LOP3.LUT R7, R7, 0xffff7fff, RZ, 0xc0, !PT ;  /* 0xffff7fff07077812 */ /* 0x000fe200078ec0ff */
[----:B---3--:R0:W-:Y:S04]  /*cb4f0*/  @P2 STG.E.U8 desc[UR52][R244.64], R0 ;  /* 0x00000000f4002986 */ /* 0x0081e8000c101134 */
[----:B0-----:R-:W3:Y:S01]  /*cb500*/  LDL.LU R244, [R1+0x158] ;  /* 0x0001580001f47983 */ /* 0x001ee20000300800 */
[----:B------:R-:W-:-:S03]  /*cb510*/  PRMT R0, R235, 0x7773, RZ ;  /* 0x00007773eb007816 */ /* 0x000fc600000000ff */
        /* <DEDUP_REMOVED lines=20> */
[----:B----4-:R0:W-:Y:S10]  /*cb660*/  @P3 STG.E.U8 desc[UR52][R2.64], R0 ;  /* 0x0000000002003986 */ /* 0x0101f4000c101134 */
[----:B------:R-:W-:-:S02]  /*cb670*/  @P6 LOP3.LUT R7, R7, 0x200000, RZ, 0xfc, !PT ;  /* 0x0020000007076812 */ /* 0x000fc400078efcff */
[----:B------:R-:W-:Y:S01]  /*cb680*/  LOP3.LUT P6, RZ, R231, 0x40000000, RZ, 0xc0, !PT ;  /* 0x40000000e7ff7812 */ /* 0x000fe200078cc0ff */
[----:B0-----:R-:W4:Y:S01]  /*cb690*/  LDL.LU.64 R2, [R1+0x3370] ;  /* 0x0033700001027983 */ /* 0x001f220000300a00 */
[----:B------:R-:W-:Y:S02]  /*cb6a0*/  LOP3.LUT R7, R7, 0xffbfffff, RZ, 0xc0, !PT ;  /* 0xffbfffff07077812 */ /* 0x000fe400078ec0ff */
[C---:B------:R-:W-:Y:S02]  /*cb6b0*/  LOP3.LUT P4, RZ, R231.reuse, 0x8000000, RZ, 0xc0, !PT ;  /* 0x08000000e7ff7812 */ /* 0x040fe4000788c0ff */
[----:B------:R-:W-:-:S07]  /*cb6c0*/  LOP3.LUT P5, RZ, R231, 0x10000000, RZ, 0xc0, !PT ;  /* 0x10000000e7ff7812 */ /* 0x000fce00078ac0ff */
[----:B------:R-:W-:Y:S02]  /*cb6d0*/  @P6 LOP3.LUT R7, R7, 0x400000, RZ, 0xfc, !PT ;  /* 0x0040000007076812 */ /* 0x000fe400078efcff */
[----:B------:R-:W-:Y:S02]  /*cb6e0*/  LOP3.LUT P6, RZ, R231, 0x20000000, RZ, 0xc0, !PT ;  /* 0x20000000e7ff7812 */ /* 0x000fe400078cc0ff */
[----:B------:R-:W4:Y:S01]  /*cb6f0*/  LDL.LU.64 R230, [R1+0x3378] ;  /* 0x0033780001e67983 */ /* 0x000f220000300a00 */
[----:B------:R-:W-:-:S03]  /*cb700*/  PRMT R0, R241, 0x7770, RZ ;  /* 0x00007770f1007816 */ /* 0x000fc600000000ff */
[----:B------:R-:W4:Y:S04]  /*cb710*/  LDL.LU.64 R228, [R1+0x3380] ;  /* 0x0033800001e47983 */ /* 0x000f280000300a00 */
[----:B------:R0:W-:Y:S04]  /*cb720*/  @P4 STG.E.U8 desc[UR52][R238.64], R0 ;  /* 0x00000000ee004986 */ /* 0x0001e8000c101134 */
[----:B0-----:R-:W4:Y:S04]  /*cb730*/  LDL.LU R238, [R1+0x148] ;  /* 0x0001480001ee7983 */ /* 0x001f280000300800 */
        /* <DEDUP_REMOVED lines=13> */
[----:B--2---:R0:W-:Y:S01]  /*cb810*/  @P6 STG.E.U8 desc[UR52][R236.64], R0 ;  /* 0x00000000ec006986 */ /* 0x0041e2000c101134 */
[----:B------:R-:W-:-:S03]  /*cb820*/  LOP3.LUT P6, RZ, R7, 0x200000, RZ, 0xc0, !PT ;  /* 0x0020000007ff7812 */ /* 0x000fc600078cc0ff */
[----:B------:R-:W2:Y:S04]  /*cb830*/  LDL.LU.64 R240, [R1+0x33b8] ;  /* 0x0033b80001f07983 */ /* 0x000ea80000300a00 */
[----:B0-----:R-:W2:Y:S04]  /*cb840*/  LDL.LU.64 R236, [R1+0x33c0] ;  /* 0x0033c00001ec7983 */ /* 0x001ea80000300a00 */
[----:B------:R-:W2:Y:S01]  /*cb850*/  LDL.LU R245, [R1+0x14c] ;  /* 0x00014c0001f57983 */ /* 0x000ea20000300800 */
[----:B---3--:R-:W-:-:S05]  /*cb860*/  PRMT R0, R244, 0x7770, RZ ;  /* 0x00007770f4007816 */ /* 0x008fca00000000ff */
[----:B------:R0:W-:Y:S04]  /*cb870*/  @P6 STG.E.U8 desc[UR52][R234.64], R0 ;  /* 0x00000000ea006986 */ /* 0x0001e8000c101134 */
[----:B0-----:R-:W3:Y:S01]  /*cb880*/  LDL.LU.64 R234, [R1+0x33c8] ;  /* 0x0033c80001ea7983 */ /* 0x001ee20000300a00 */
[----:B------:R-:W-:Y:S02]  /*cb890*/  LOP3.LUT P6, RZ, R7, 0x100000, RZ, 0xc0, !PT ;  /* 0x0010000007ff7812 */ /* 0x000fe400078cc0ff */
[----:B------:R-:W-:Y:S02]  /*cb8a0*/  PRMT R0, R244, 0x7771, RZ ;  /* 0x00007771f4007816 */ /* 0x000fe400000000ff */
[C---:B------:R-:W-:Y:S02]  /*cb8b0*/  LOP3.LUT P0, RZ, R232.reuse, 0x40, RZ, 0xc0, !PT ;  /* 0x00000040e8ff7812 */ /* 0x040fe4000780c0ff */
[----:B------:R-:W-:-:S07]  /*cb8c0*/  LOP3.LUT P1, RZ, R232, 0x80, RZ, 0xc0, !PT ;  /* 0x00000080e8ff7812 */ /* 0x000fce000782c0ff */
[----:B----4-:R0:W-:Y:S01]  /*cb8d0*/  @P6 STG.E.U8 desc[UR52][R2.64], R0 ;  /* 0x0000000002006986 */ /* 0x0101e2000c101134 */
[C---:B------:R-:W-:Y:S02]  /*cb8e0*/  LOP3.LUT P6, RZ, R7.reuse, 0x80000, RZ, 0xc0, !PT ;  /* 0x0008000007ff7812 */ /* 0x040fe400078cc0ff */
        /* <DEDUP_REMOVED lines=26> */
[----:B--2---:R0:W-:Y:S02]  /*cba90*/  @P3 STG.E.U8 desc[UR52][R240.64], R0 ;  /* 0x00000000f0003986 */ /* 0x0041e4000c101134 */
        /* <DEDUP_REMOVED lines=244> */
[----:B------:R-:W3:Y:S04]  /*cc9e0*/  LDL.LU.64 R226, [R1+0x3558] ;  /* 0x0035580001e27983 */ /* 0x000ee80000300a00 */
[----:B------:R-:W3:Y:S04]  /*cc9f0*/  LDL.LU R236, [R1+0x1c8] ;  /* 0x0001c80001ec7983 */ /* 0x000ee80000300800 */
[----:B------:R-:W3:Y:S01]  /*cca00*/  LDL.LU.64 R18, [R1+0x3560] ;  /* 0x0035600001127983 */ /* 0x000ee20000300a00 */
[----:B------:R-:W-:-:S04]  /*cca10*/  LOP3.LUT R21, R21, 0xf7ffffff, RZ, 0xc0, !PT ;  /* 0xf7ffffff15157812 */ /* 0x000fc800078ec0ff */
[----:B------:R-:W-:Y:S02]  /*cca20*/  @P6 LOP3.LUT R21, R21, 0x8000000, RZ, 0xfc, !PT ;  /* 0x0800000015156812 */ /* 0x000fe400078efcff */
[----:B------:R-:W-:Y:S02]  /*cca30*/  LOP3.LUT P6, RZ, R233, 0x2000000, RZ, 0xc0, !PT ;  /* 0x02000000e9ff7812 */ /* 0x000fe400078cc0ff */
[----:B------:R-:W-:-:S11]  /*cca40*/  LOP3.LUT R21, R21, 0xefffffff, RZ, 0xc0, !PT ;  /* 0xefffffff15157812 */ /* 0x000fd600078ec0ff */
[----:B------:R-:W-:Y:S02]  /*cca50*/  @P6 LOP3.LUT R21, R21, 0x10000000, RZ, 0xfc, !PT ;  /* 0x1000000015156812 */ /* 0x000fe400078efcff */
[----:B------:R-:W-:Y:S02]  /*cca60*/  LOP3.LUT P6, RZ, R233, 0x1000000, RZ, 0xc0, !PT ;  /* 0x01000000e9ff7812 */ /* 0x000fe400078cc0ff */
[----:B------:R-:W-:Y:S02]  /*cca70*/  LOP3.LUT R21, R21, 0xdfffffff, RZ, 0xc0, !PT ;  /* 0xdfffffff15157812 */ /* 0x000fe400078ec0ff */
[C---:B------:R-:W-:Y:S02]  /*cca80*/  LOP3.LUT P3, RZ, R233.reuse, 0x80000, RZ, 0xc0, !PT ;  /* 0x00080000e9ff7812 */ /* 0x040fe4000786c0ff */
[----:B------:R-:W-:Y:S02]  /*cca90*/  LOP3.LUT P4, RZ, R233, 0x100000, RZ, 0xc0, !PT ;  /* 0x00100000e9ff7812 */ /* 0x000fe4000788c0ff */
        /* <DEDUP_REMOVED lines=22> */
[C---:B------:R-:W-:Y:S02]  /*ccc00*/  LOP3.LUT P6, RZ, R21.reuse, 0x20000000, RZ, 0xc0, !PT ;  /* 0x2000000015ff7812 */ /* 0x040fe400078cc0ff */
[----:B0-----:R-:W-:Y:S01]  /*ccc10*/  PRMT R0, R20, 0x7771, RZ ;  /* 0x0000777114007816 */ /* 0x001fe200000000ff */
[----:B------:R-:W2:Y:S10]  /*ccc20*/  LDL.LU.64 R240, [R1+0x3588] ;  /* 0x0035880001f07983 */ /* 0x000eb40000300a00 */
[----:B---3--:R0:W-:Y:S01]  /*ccc30*/  @P6 STG.E.U8 desc[UR52][R238.64], R0 ;  /* 0x00000000ee006986 */ /* 0x0081e2000c101134 */
[----:B------:R-:W-:-:S02]  /*ccc40*/  LOP3.LUT P6, RZ, R21, 0x10000000, RZ, 0xc0, !PT ;  /* 0x1000000015ff7812 */ /* 0x000fc400078cc0ff */
        /* <DEDUP_REMOVED lines=17> */
[----:B------:R0:W-:Y:S04]  /*ccd60*/  @P6 STG.E.U8 desc[UR52][R18.64], R0 ;  /* 0x0000000012006986 */ /* 0x0001e8000c101134 */
[----:B0-----:R-:W3:Y:S01]  /*ccd70*/  LDL.LU.64 R18, [R1+0x3598] ;  /* 0x0035980001127983 */ /* 0x001ee20000300a00 */
[----:B------:R-:W-:Y:S02]  /*ccd80*/  LOP3.LUT P0, RZ, R233, 0x80000000, RZ, 0xc0, !PT ;  /* 0x80000000e9ff7812 */ /* 0x000fe4000780c0ff */
[----:B------:R-:W-:Y:S02]  /*ccd90*/  LOP3.LUT P1, RZ, R234, 0x1, RZ, 0xc0, !PT ;  /* 0x00000001eaff7812 */ /* 0x000fe4000782c0ff */
[----:B------:R-:W-:-:S09]  /*ccda0*/  PRMT R0, R236, 0x7770, RZ ;  /* 0x00007770ec007816 */ /* 0x000fd200000000ff */
[----:B----4-:R0:W-:Y:S01]  /*ccdb0*/  @P0 STG.E.U8 desc[UR52][R16.64], R0 ;  /* 0x0000000010000986 */ /* 0x0101e2000c101134 */
[----:B------:R-:W-:Y:S02]  /*ccdc0*/  LOP3.LUT P2, RZ, R234, 0x2, RZ, 0xc0, !PT ;  /* 0x00000002eaff7812 */ /* 0x000fe4000784c0ff */
[----:B0-----:R-:W-:-:S05]  /*ccdd0*/  PRMT R0, R236, 0x7771, RZ ;  /* 0x00007771ec007816 */ /* 0x001fca00000000ff */
[----:B--2---:R0:W-:Y:S01]  /*ccde0*/  @P1 STG.E.U8 desc[UR52][R246.64], R0 ;  /* 0x00000000f6001986 */ /* 0x0041e2000c101134 */
[----:B------:R-:W-:-:S03]  /*ccdf0*/  LOP3.LUT P3, RZ, R234, 0x4, RZ, 0xc0, !PT ;  /* 0x00000004eaff7812 */ /* 0x000fc6000786c0ff */
[----:B0-----:R-:W2:Y:S01]  /*cce00*/  LDL.LU.64 R246, [R1+0x35a0] ;  /* 0x0035a00001f67983 */ /* 0x001ea20000300a00 */
[----:B------:R-:W-:Y:S02]  /*cce10*/  PRMT R0, R236, 0x7772, RZ ;  /* 0x00007772ec007816 */ /* 0x000fe400000000ff */
[----:B------:R-:W-:-:S03]  /*cce20*/  LOP3.LUT P4, RZ, R234, 0x8, RZ, 0xc0, !PT ;  /* 0x00000008eaff7812 */ /* 0x000fc6000788c0ff */
        /* <DEDUP_REMOVED lines=14> */
[----:B------:R-:W-:-:S03]  /*ccf10*/  PRMT R0, R237, 0x7772, RZ ;  /* 0x00007772ed007816 */ /* 0x000fc600000000ff */
[----:B------:R-:W3:Y:S04]  /*ccf20*/  LDL.LU R15, [R1+0x1bc] ;  /* 0x0001bc00010f7983 */ /* 0x000ee80000300800 */
[----:B------:R0:W-:Y:S02]  /*ccf30*/  @P2 STG.E.U8 desc[UR52][R18.64], R0 ;  /* 0x0000000012002986 */ /* 0x0001e4000c101134 */
[----:B0-----:R-:W-:Y:S02]  /*ccf40*/  PRMT R0, R237, 0x7773, RZ ;  /* 0x00007773ed007816 */ /* 0x001fe400000000ff */
[----:B------:R-:W3:Y:S01]  /*ccf50*/  LDL.LU.64 R236, [R1+0x35c8] ;  /* 0x0035c80001ec7983 */ /* 0x000ee20000300a00 */
        /* <DEDUP_REMOVED lines=8> */
[----:B------:R-:W-:Y:S01]  /*ccfe0*/  LOP3.LUT R21, R21, 0xfffdffff, RZ, 0xc0, !PT ;  /* 0xfffdffff15157812 */ /* 0x000fe200078ec0ff */
[----:B--2---:R0:W-:Y:S10]  /*ccff0*/  @P3 STG.E.U8 desc[UR52][R246.64], R0 ;  /* 0x00000000f6003986 */ /* 0x0041f4000c101134 */
[----:B------:R-:W-:-:S02]  /*cd000*/  @P6 LOP3.LUT R21, R21, 0x20000, RZ, 0xfc, !PT ;  /* 0x0002000015156812 */ /* 0x000fc400078efcff */
[----:B------:R-:W-:Y:S01]  /*cd010*/  LOP3.LUT P6, RZ, R234, 0x4000, RZ, 0xc0, !PT ;  /* 0x00004000eaff7812 */ /* 0x000fe200078cc0ff */
[----:B0-----:R-:W2:Y:S01]  /*cd020*/  LDL.LU.64 R246, [R1+0x35d0] ;  /* 0x0035d00001f67983 */ /* 0x001ea20000300a00 */
[----:B------:R-:W-:-:S03]  /*cd030*/  LOP3.LUT R21, R21, 0xfffbffff, RZ, 0xc0, !PT ;  /* 0xfffbffff15157812 */ /* 0x000fc600078ec0ff */
[----:B------:R-:W2:Y:S01]  /*cd040*/  LDL.LU.64 R232, [R1+0x35d8] ;  /* 0x0035d80001e87983 */ /* 0x000ea20000300a00 */
[----:B------:R-:W-:-:S03]  /*cd050*/  LOP3.LUT P4, RZ, R234, 0x80, RZ, 0xc0, !PT ;  /* 0x00000080eaff7812 */ /* 0x000fc6000788c0ff */
[----:B------:R-:W2:Y:S04]  /*cd060*/  LDL.LU.64 R6, [R1+0x35e0] ;  /* 0x0035e00001067983 */ /* 0x000ea80000300a00 */
[----:B------:R-:W-:Y:S02]  /*cd070*/  @P6 LOP3.LUT R21, R21, 0x40000, RZ, 0xfc, !PT ;  /* 0x0004000015156812 */ /* 0x000fe400078efcff */
[----:B------:R-:W-:Y:S02]  /*cd080*/  LOP3.LUT P6, RZ, R234, 0x2000, RZ, 0xc0, !PT ;  /* 0x00002000eaff7812 */ /* 0x000fe400078cc0ff */
[----:B------:R-:W-:-:S11]  /*cd090*/  LOP3.LUT R21, R21, 0xfff7ffff, RZ, 0xc0, !PT ;  /* 0xfff7ffff15157812 */ /* 0x000fd600078ec0ff */
[----:B------:R-:W-:Y:S02]  /*cd0a0*/  @P6 LOP3.LUT R21, R21, 0x80000, RZ, 0xfc, !PT ;  /* 0x0008000015156812 */ /* 0x000fe400078efcff */
[----:B------:R-:W-:Y:S02]  /*cd0b0*/  LOP3.LUT P6, RZ, R234, 0x1000, RZ, 0xc0, !PT ;  /* 0x00001000eaff7812 */ /* 0x000fe400078cc0ff */
[----:B------:R-:W-:-:S11]  /*cd0c0*/  LOP3.LUT R21, R21, 0xffefffff, RZ, 0xc0, !PT ;  /* 0xffefffff15157812 */ /* 0x000fd600078ec0ff */
[----:B------:R-:W-:Y:S02]  /*cd0d0*/  @P6 LOP3.LUT R21, R21, 0x100000, RZ, 0xfc, !PT ;  /* 0x0010000015156812 */ /* 0x000fe400078efcff */
[----:B----4-:R-:W-:Y:S02]  /*cd0e0*/  PRMT R0, R243, 0x7770, RZ ;  /* 0x00007770f3007816 */ /* 0x010fe400000000ff */
[----:B------:R-:W-:-:S03]  /*cd0f0*/  LOP3.LUT P6, RZ, R234, 0x800, RZ, 0xc0, !PT ;  /* 0x00000800eaff7812 */ /* 0x000fc600078cc0ff */
[----:B------:R0:W-:Y:S01]  /*cd100*/  @P4 STG.E.U8 desc[UR52][R240.64], R0 ;  /* 0x00000000f0004986 */ /* 0x0001e2000c101134 */
[----:B------:R-:W-:-:S03]  /*cd110*/  LOP3.LUT R21, R21, 0xffdfffff, RZ, 0xc0, !PT ;  /* 0xffdfffff15157812 */ /* 0x000fc600078ec0ff */
[----:B0-----:R-:W4:Y:S04]  /*cd120*/  LDL.LU R240, [R1+0x1a0] ;  /* 0x0001a00001f07983 */ /* 0x001f280000300800 */
[----:B------:R-:W4:Y:S02]  /*cd130*/  LDL.LU.64 R230, [R1+0x35e8] ;  /* 0x0035e80001e67983 */ /* 0x000f240000300a00 */
[----:B------:R-:W-:Y:S02]  /*cd140*/  @P6 LOP3.LUT R21, R21, 0x200000, RZ, 0xfc, !PT ;  /* 0x0020000015156812 */ /* 0x000fe400078efcff */
[C---:B------:R-:W-:Y:S01]  /*cd150*/  LOP3.LUT P6, RZ, R234.reuse, 0x400, RZ, 0xc0, !PT ;  /* 0x00000400eaff7812 */ /* 0x040fe200078cc0ff */
[----:B------:R-:W4:Y:S01]  /*cd160*/  LDL.LU.64 R228, [R1+0x35f0] ;  /* 0x0035f00001e47983 */ /* 0x000f220000300a00 */
[----:B------:R-:W-:-:S02]  /*cd170*/  LOP3.LUT P5, RZ, R234, 0x100, RZ, 0xc0, !PT ;  /* 0x00000100eaff7812 */ /* 0x000fc400078ac0ff */
[----:B------:R-:W-:Y:S01]  /*cd180*/  LOP3.LUT R21, R21, 0xffbfffff, RZ, 0xc0, !PT ;  /* 0xffbfffff15157812 */ /* 0x000fe200078ec0ff */
[----:B------:R-:W4:Y:S01]  /*cd190*/  LDL.LU R241, [R1+0x1f0] ;  /* 0x0001f00001f17983 */ /* 0x000f220000300800 */
[----:B------:R-:W-:-:S03]  /*cd1a0*/  PRMT R0, R243, 0x7771, RZ ;  /* 0x00007771f3007816 */ /* 0x000fc600000000ff */
[----:B------:R-:W4:Y:S04]  /*cd1b0*/  LDL.LU.64 R4, [R1+0x35f8] ;  /* 0x0035f80001047983 */ /* 0x000f280000300a00 */
[----:B------:R-:W-:Y:S01]  /*cd1c0*/  @P6 LOP3.LUT R21, R21, 0x400000, RZ, 0xfc, !PT ;  /* 0x0040000015156812 */ /* 0x000fe200078efcff */
[----:B------:R-:W4:Y:S01]  /*cd1d0*/  LDL.LU.64 R226, [R1+0x3600] ;  /* 0x0036000001e27983 */ /* 0x000f220000300a00 */
[----:B------:R-:W-:-:S03]  /*cd1e0*/  LOP3.LUT P6, RZ, R234, 0x200, RZ, 0xc0, !PT ;  /* 0x00000200eaff7812 */ /* 0x000fc600078cc0ff */
[----:B------:R0:W-:Y:S04]  /*cd1f0*/  @P5 STG.E.U8 desc[UR52][R16.64], R0 ;  /* 0x0000000010005986 */ /* 0x0001e8000c101134 */
[----:B------:R-:W4:Y:S01]  /*cd200*/  LDL.LU.64 R18, [R1+0x3608] ;  /* 0x0036080001127983 */ /* 0x000f220000300a00 */
[----:B0-----:R-:W-:-:S05]  /*cd210*/  PRMT R0, R243, 0x7772, RZ ;  /* 0x00007772f3007816 */ /* 0x001fca00000000ff */
[----:B------:R0:W-:Y:S01]  /*cd220*/  @P6 STG.E.U8 desc[UR52][R244.64], R0 ;  /* 0x00000000f4006986 */ /* 0x0001e2000c101134 */
[----:B------:R-:W-:Y:S02]  /*cd230*/  LOP3.LUT P6, RZ, R21, 0x400000, RZ, 0xc0, !PT ;  /* 0x0040000015ff7812 */ /* 0x000fe400078cc0ff */
[----:B0-----:R-:W-:Y:S01]  /*cd240*/  PRMT R0, R243, 0x7773, RZ ;  /* 0x00007773f3007816 */ /* 0x001fe200000000ff */
[----:B------:R-:W4:Y:S04]  /*cd250*/  LDL.LU.64 R244, [R1+0x3610] ;  /* 0x0036100001f47983 */ /* 0x000f280000300a00 */
[----:B------:R-:W4:Y:S06]  /*cd260*/  LDL.LU.64 R242, [R1+0x3618] ;  /* 0x0036180001f27983 */ /* 0x000f2c0000300a00 */
[----:B---3--:R0:W-:Y:S01]  /*cd270*/  @P6 STG.E.U8 desc[UR52][R238.64], R0 ;  /* 0x00000000ee006986 */ /* 0x0081e2000c101134 */
[----:B------:R-:W-:-:S03]  /*cd280*/  LOP3.LUT P6, RZ, R21, 0x200000, RZ, 0xc0, !PT ;  /* 0x0020000015ff7812 */ /* 0x000fc600078cc0ff */
[----:B0-----:R-:W3:Y:S01]  /*cd290*/  LDL.LU.64 R238, [R1+0x3620] ;  /* 0x0036200001ee7983 */ /* 0x001ee20000300a00 */
[----:B------:R-:W-:-:S03]  /*cd2a0*/  PRMT R0, R15, 0x7770, RZ ;  /* 0x000077700f007816 */ /* 0x000fc600000000ff */
[----:B------:R-:W3:Y:S06]  /*cd2b0*/  LDL.LU R16, [R1+0x1a4] ;  /* 0x0001a40001107983 */ /* 0x000eec0000300800 */
[----:B------:R0:W-:Y:S04]  /*cd2c0*/  @P6 STG.E.U8 desc[UR52][R236.64], R0 ;  /* 0x00000000ec006986 */ /* 0x0001e8000c101134 */
[----:B0-----:R-:W3:Y:S01]  /*cd2d0*/  LDL.LU.64 R236, [R1+0x3628] ;  /* 0x0036280001ec7983 */ /* 0x001ee20000300a00 */
[----:B------:R-:W-:-:S02]  /*cd2e0*/  LOP3.LUT P6, RZ, R21, 0x100000, RZ, 0xc0, !PT ;  /* 0x0010000015ff7812 */ /* 0x000fc400078cc0ff */
        /* <DEDUP_REMOVED lines=35> */
[----:B------:R0:W-:Y:S04]  /*cd520*/  @P5 STG.E.U8 desc[UR52][R236.64], R0 ;  /* 0x00000000ec005986 */ /* 0x0001e8000c101134 */
[----:B0-----:R-:W3:Y:S04]  /*cd530*/  LDL.LU.64 R236, [R1+0x3630] ;  /* 0x0036300001ec7983 */ /* 0x001ee80000300a00 */
[----:B------:R-:W4:Y:S04]  /*cd540*/  LDL.LU.64 R18, [R1+0x3638] ;  /* 0x0036380001127983 */ /* 0x000f280000300a00 */
[----:B------:R-:W2:Y:S04]  /*cd550*/  LDL.LU.64 R238, [R1+0x3640] ;  /* 0x0036400001ee7983 */ /* 0x000ea80000300a00 */
[----:B------:R-:W2:Y:S04]  /*cd560*/  LDL.LU.64 R244, [R1+0x3648] ;  /* 0x0036480001f47983 */ /* 0x000ea80000300a00 */
[----:B------:R-:W2:Y:S04]  /*cd570*/  LDL.LU.64 R242, [R1+0x3650] ;  /* 0x0036500001f27983 */ /* 0x000ea80000300a00 */
[----:B------:R-:W2:Y:S04]  /*cd580*/  LDL.LU.64 R240, [R1+0x3658] ;  /* 0x0036580001f07983 */ /* 0x000ea80000300a00 */
[----:B------:R-:W2:Y:S01]  /*cd590*/  LDL.LU R20, [R1+0x1f4] ;  /* 0x0001f40001147983 */ /* 0x000ea20000300800 */
        /* <DEDUP_REMOVED lines=17> */
[----:B------:R-:W3:Y:S04]  /*cd6b0*/  LDL.LU R15, [R1+0x1a8] ;  /* 0x0001a800010f7983 */ /* 0x000ee80000300800 */
[----:B------:R-:W3:Y:S01]  /*cd6c0*/  LDL.LU.64 R232, [R1+0x3668] ;  /* 0x0036680001e87983 */ /* 0x000ee20000300a00 */
[----:B------:R-:W-:-:S03]  /*cd6d0*/  LOP3.LUT R21, R21, 0xfffff7ff, RZ, 0xc0, !PT ;  /* 0xfffff7ff15157812 */ /* 0x000fc600078ec0ff */
[----:B------:R-:W3:Y:S01]  /*cd6e0*/  LDL.LU.64 R6, [R1+0x3670] ;  /* 0x0036700001067983 */ /* 0x000ee20000300a00 */
[----:B------:R-:W-:Y:S02]  /*cd6f0*/  @P6 LOP3.LUT R21, R21, 0x800, RZ, 0xfc, !PT ;  /* 0x0000080015156812 */ /* 0x000fe400078efcff */
[C---:B------:R-:W-:Y:S01]  /*cd700*/  LOP3.LUT P6, RZ, R234.reuse, 0x80000000, RZ, 0xc0, !PT ;  /* 0x80000000eaff7812 */ /* 0x040fe200078cc0ff */
[----:B------:R-:W3:Y:S01]  /*cd710*/  LDL.LU.64 R230, [R1+0x3678] ;  /* 0x0036780001e67983 */ /* 0x000ee20000300a00 */
[C---:B------:R-:W-:Y:S02]  /*cd720*/  LOP3.LUT P3, RZ, R234.reuse, 0x2000000, RZ, 0xc0, !PT ;  /* 0x02000000eaff7812 */ /* 0x040fe4000786c0ff */
[----:B------:R-:W-:Y:S01]  /*cd730*/  LOP3.LUT R21, R21, 0xffffefff, RZ, 0xc0, !PT ;  /* 0xffffefff15157812 */ /* 0x000fe200078ec0ff */
[----:B------:R-:W3:Y:S01]  /*cd740*/  LDL.LU.64 R228, [R1+0x3680] ;  /* 0x0036800001e47983 */ /* 0x000ee20000300a00 */
[----:B------:R-:W-:Y:S02]  /*cd750*/  LOP3.LUT P4, RZ, R234, 0x4000000, RZ, 0xc0, !PT ;  /* 0x04000000eaff7812 */ /* 0x000fe4000788c0ff */
[----:B------:R-:W-:-:S05]  /*cd760*/  PRMT R0, R16, 0x7772, RZ ;  /* 0x0000777210007816 */ /* 0x000fca00000000ff */
[----:B------:R-:W-:Y:S02]  /*cd770*/  @P6 LOP3.LUT R21, R21, 0x1000, RZ, 0xfc, !PT ;  /* 0x0000100015156812 */ /* 0x000fe400078efcff */
[----:B------:R-:W-:Y:S01]  /*cd780*/  LOP3.LUT P6, RZ, R234, 0x40000000, RZ, 0xc0, !PT ;  /* 0x40000000eaff7812 */ /* 0x000fe200078cc0ff */
[----:B----4-:R0:W-:Y:S01]  /*cd790*/  @P3 STG.E.U8 desc[UR52][R18.64], R0 ;  /* 0x0000000012003986 */ /* 0x0101e2000c101134 */
[----:B------:R-:W-:Y:S02]  /*cd7a0*/  LOP3.LUT R21, R21, 0xffffdfff, RZ, 0xc0, !PT ;  /* 0xffffdfff15157812 */ /* 0x000fe400078ec0ff */
[----:B0-----:R-:W-:-:S09]  /*cd7b0*/  PRMT R0, R16, 0x7773, RZ ;  /* 0x0000777310007816 */ /* 0x001fd200000000ff */
[----:B------:R-:W-:Y:S02]  /*cd7c0*/  @P6 LOP3.LUT R21, R21, 0x2000, RZ, 0xfc, !PT ;  /* 0x0000200015156812 */ /* 0x000fe400078efcff */
[C---:B------:R-:W-:Y:S01]  /*cd7d0*/  LOP3.LUT P6, RZ, R234.reuse, 0x20000000, RZ, 0xc0, !PT ;  /* 0x20000000eaff7812 */ /* 0x040fe200078cc0ff */
[----:B--2---:R0:W-:Y:S01]  /*cd7e0*/  @P4 STG.E.U8 desc[UR52][R238.64], R0 ;  /* 0x00000000ee004986 */ /* 0x0041e2000c101134 */
[----:B------:R-:W-:Y:S02]  /*cd7f0*/  LOP3.LUT P5, RZ, R234, 0x8000000, RZ, 0xc0, !PT ;  /* 0x08000000eaff7812 */ /* 0x000fe400078ac0ff */
[----:B------:R-:W-:Y:S01]  /*cd800*/  LOP3.LUT R21, R21, 0xffffbfff, RZ, 0xc0, !PT ;  /* 0xffffbfff15157812 */ /* 0x000fe200078ec0ff */
[----:B0-----:R-:W2:Y:S04]  /*cd810*/  LDL.LU R238, [R1+0x1f8] ;  /* 0x0001f80001ee7983 */ /* 0x001ea80000300800 */
        /* <DEDUP_REMOVED lines=34> */
[----:B--2---:R-:W-:-:S11]  /*cda40*/  PRMT R0, R238, 0x7770, RZ ;  /* 0x00007770ee007816 */ /* 0x004fd600000000ff */
        /* <DEDUP_REMOVED lines=21> */
[----:B------:R-:W2:Y:S04]  /*cdba0*/  LDL.LU.64 R240, [R1+0x36c8] ;  /* 0x0036c80001f07983 */ /* 0x000ea80000300a00 */
[----:B---3--:R0:W-:Y:S04]  /*cdbb0*/  @P5 STG.E.U8 desc[UR52][R236.64], R0 ;  /* 0x00000000ec005986 */ /* 0x0081e8000c101134 */
[----:B0-----:R-:W3:Y:S04]  /*cdbc0*/  LDL.LU.64 R236, [R1+0x36d0] ;  /* 0x0036d00001ec7983 */ /* 0x001ee80000300a00 */
[----:B------:R-:W4:Y:S04]  /*cdbd0*/  LDL.LU.64 R18, [R1+0x36d8] ;  /* 0x0036d80001127983 */ /* 0x000f280000300a00 */
[----:B------:R-:W2:Y:S04]  /*cdbe0*/  LDL.LU R16, [R1+0x1fc] ;  /* 0x0001fc0001107983 */ /* 0x000ea80000300800 */
[----:B------:R-:W4:Y:S04]  /*cdbf0*/  LDL.LU.64 R238, [R1+0x36e0] ;  /* 0x0036e00001ee7983 */ /* 0x000f280000300a00 */
[----:B------:R-:W4:Y:S04]  /*cdc00*/  LDL.LU.64 R244, [R1+0x36e8] ;  /* 0x0036e80001f47983 */ /* 0x000f280000300a00 */
[----:B------:R-:W4:Y:S04]  /*cdc10*/  LDL.LU.64 R242, [R1+0x36f0] ;  /* 0x0036f00001f27983 */ /* 0x000f280000300a00 */
[----:B------:R-:W4:Y:S01]  /*cdc20*/  LDL.LU R15, [R1+0x190] ;  /* 0x00019000010f7983 */ /* 0x000f220000300800 */
[----:B------:R-:W-:-:S02]  /*cdc30*/  LOP3.LUT P2, RZ, R235, 0x800, RZ, 0xc0, !PT ;  /* 0x00000800ebff7812 */ /* 0x000fc4000784c0ff */
        /* <DEDUP_REMOVED lines=14> */
[----:B--2---:R-:W-:-:S05]  /*cdd20*/  PRMT R0, R16, 0x7770, RZ ;  /* 0x0000777010007816 */ /* 0x004fca00000000ff */
[----:B------:R0:W-:Y:S04]  /*cdd30*/  @P2 STG.E.U8 desc[UR52][R240.64], R0 ;  /* 0x00000000f0002986 */ /* 0x0001e8000c101134 */
[----:B0-----:R-:W2:Y:S01]  /*cdd40*/  LDL.LU.64 R240, [R1+0x36f8] ;  /* 0x0036f80001f07983 */ /* 0x001ea20000300a00 */
[----:B------:R-:W-:-:S05]  /*cdd50*/  PRMT R0, R16, 0x7771, RZ ;  /* 0x0000777110007816 */ /* 0x000fca00000000ff */
[----:B---3--:R0:W-:Y:S04]  /*cdd60*/  @P3 STG.E.U8 desc[UR52][R236.64], R0 ;  /* 0x00000000ec003986 */ /* 0x0081e8000c101134 */
[----:B0-----:R-:W3:Y:S01]  /*cdd70*/  LDL.LU.64 R236, [R1+0x3700] ;  /* 0x0037000001ec7983 */ /* 0x001ee20000300a00 */
[----:B------:R-:W-:Y:S02]  /*cdd80*/  LOP3.LUT R21, R21, 0xfffffff7, RZ, 0xc0, !PT ;  /* 0xfffffff715157812 */ /* 0x000fe400078ec0ff */
[----:B------:R-:W-:Y:S01]  /*cdd90*/  LOP3.LUT P4, RZ, R235, 0x2000, RZ, 0xc0, !PT ;  /* 0x00002000ebff7812 */ /* 0x000fe2000788c0ff */
[----:B------:R-:W3:Y:S01]  /*cdda0*/  LDL.LU.64 R232, [R1+0x3708] ;  /* 0x0037080001e87983 */ /* 0x000ee20000300a00 */
[----:B------:R-:W-:Y:S02]  /*cddb0*/  @P6 LOP3.LUT R21, R21, 0x8, RZ, 0xfc, !PT ;  /* 0x0000000815156812 */ /* 0x000fe400078efcff */
[----:B------:R-:W-:Y:S01]  /*cddc0*/  LOP3.LUT P6, RZ, R235, 0x40000, RZ, 0xc0, !PT ;  /* 0x00040000ebff7812 */ /* 0x000fe200078cc0ff */
[----:B------:R-:W3:Y:S01]  /*cddd0*/  LDL.LU.64 R6, [R1+0x3710] ;  /* 0x0037100001067983 */ /* 0x000ee20000300a00 */
[----:B------:R-:W-:-:S02]  /*cdde0*/  LOP3.LUT R21, R21, 0xffffffef, RZ, 0xc0, !PT ;  /* 0xffffffef15157812 */ /* 0x000fc400078ec0ff */
[----:B------:R-:W-:Y:S01]  /*cddf0*/  LOP3.LUT P5, RZ, R235, 0x4000, RZ, 0xc0, !PT ;  /* 0x00004000ebff7812 */ /* 0x000fe200078ac0ff */
[----:B------:R-:W3:Y:S01]  /*cde00*/  LDL.LU.64 R230, [R1+0x3718] ;  /* 0x0037180001e67983 */ /* 0x000ee20000300a00 */
[----:B------:R-:W-:-:S03]  /*cde10*/  PRMT R0, R16, 0x7772, RZ ;  /* 0x0000777210007816 */ /* 0x000fc600000000ff */
[----:B------:R-:W3:Y:S04]  /*cde20*/  LDL.LU.64 R228, [R1+0x3720] ;  /* 0x0037200001e47983 */ /* 0x000ee80000300a00 */
        /* <DEDUP_REMOVED lines=9> */
[----:B0-----:R-:W-:-:S05]  /*cdec0*/  PRMT R0, R16, 0x7773, RZ ;  /* 0x0000777310007816 */ /* 0x001fca00000000ff */
[----:B------:R0:W-:Y:S02]  /*cded0*/  @P5 STG.E.U8 desc[UR52][R238.64], R0 ;  /* 0x00000000ee005986 */ /* 0x0001e4000c101134 */
[----:B0-----:R-:W-:Y:S02]  /*cdee0*/  PRMT R0, R15, 0x7770, RZ ;  /* 0x000077700f007816 */ /* 0x001fe400000000ff */
[----:B------:R-:W4:Y:S04]  /*cdef0*/  LDL.LU R239, [R1+0x194] ;  /* 0x0001940001ef7983 */ /* 0x000f280000300800 */
[----:B------:R0:W-:Y:S01]  /*cdf00*/  @P6 STG.E.U8 desc[UR52][R244.64], R0 ;  /* 0x00000000f4006986 */ /* 0x0001e2000c101134 */
[----:B------:R-:W-:-:S03]  /*cdf10*/  LOP3.LUT P6, RZ, R21, 0x40, RZ, 0xc0, !PT ;  /* 0x0000004015ff7812 */ /* 0x000fc600078cc0ff */
[----:B------:R-:W4:Y:S04]  /*cdf20*/  LDL.LU.64 R4, [R1+0x3728] ;  /* 0x0037280001047983 */ /* 0x000f280000300a00 */
[----:B------:R-:W4:Y:S01]  /*cdf30*/  LDL.LU.64 R226, [R1+0x3730] ;  /* 0x0037300001e27983 */ /* 0x000f220000300a00 */
[----:B0-----:R-:W-:-:S03]  /*cdf40*/  PRMT R0, R15, 0x7771, RZ ;  /* 0x000077710f007816 */ /* 0x001fc600000000ff */
[----:B------:R-:W4:Y:S04]  /*cdf50*/  LDL.LU.64 R18, [R1+0x3738] ;  /* 0x0037380001127983 */ /* 0x000f280000300a00 */
[----:B------:R0:W-:Y:S01]  /*cdf60*/  @P6 STG.E.U8 desc[UR52][R242.64], R0 ;  /* 0x00000000f2006986 */ /* 0x0001e2000c101134 */
[----:B------:R-:W-:-:S03]  /*cdf70*/  LOP3.LUT P6, RZ, R21, 0x20, RZ, 0xc0, !PT ;  /* 0x0000002015ff7812 */ /* 0x000fc600078cc0ff */
[----:B------:R-:W4:Y:S04]  /*cdf80*/  LDL.LU.64 R16, [R1+0x3740] ;  /* 0x0037400001107983 */ /* 0x000f280000300a00 */
[----:B------:R-:W4:Y:S01]  /*cdf90*/  LDL.LU R238, [R1+0x324] ;  /* 0x0003240001ee7983 */ /* 0x000f220000300800 */
[----:B0-----:R-:W-:-:S03]  /*cdfa0*/  PRMT R0, R15, 0x7772, RZ ;  /* 0x000077720f007816 */ /* 0x001fc600000000ff */
[----:B------:R-:W4:Y:S04]  /*cdfb0*/  LDL.LU.64 R244, [R1+0x3748] ;  /* 0x0037480001f47983 */ /* 0x000f280000300a00 */
[----:B------:R-:W4:Y:S04]  /*cdfc0*/  LDL.LU.64 R242, [R1+0x3750] ;  /* 0x0037500001f27983 */ /* 0x000f280000300a00 */
[----:B--2---:R0:W-:Y:S01]  /*cdfd0*/  @P6 STG.E.U8 desc[UR52][R240.64], R0 ;  /* 0x00000000f0006986 */ /* 0x0041e2000c101134 */
[----:B------:R-:W-:Y:S02]  /*cdfe0*/  LOP3.LUT P6, RZ, R21, 0x10, RZ, 0xc0, !PT ;  /* 0x0000001015ff7812 */ /* 0x000fe400078cc0ff */
[----:B0-----:R-:W-:Y:S01]  /*cdff0*/  PRMT R0, R15, 0x7773, RZ ;  /* 0x000077730f007816 */ /* 0x001fe200000000ff */
[----:B------:R-:W2:Y:S10]  /*ce000*/  LDL.LU.64 R240, [R1+0x3758] ;  /* 0x0037580001f07983 */ /* 0x000eb40000300a00 */
[----:B---3--:R0:W-:Y:S04]  /*ce010*/  @P6 STG.E.U8 desc[UR52][R236.64], R0 ;  /* 0x00000000ec006986 */ /* 0x0081e8000c101134 */
[----:B0-----:R-:W3:Y:S01]  /*ce020*/  LDL.LU.64 R236, [R1+0x5250] ;  /* 0x0052500001ec7983 */ /* 0x001ee20000300a00 */
[----:B------:R-:W-:-:S02]  /*ce030*/  LOP3.LUT P6, RZ, R21, 0x8, RZ, 0xc0, !PT ;  /* 0x0000000815ff7812 */ /* 0x000fc400078cc0ff */
[C---:B------:R-:W-:Y:S02]  /*ce040*/  LOP3.LUT P0, RZ, R235.reuse, 0x1000000, RZ, 0xc0, !PT ;  /* 0x01000000ebff7812 */ /* 0x040fe4000780c0ff */
[C---:B------:R-:W-:Y:S02]  /*ce050*/  LOP3.LUT P1, RZ, R235.reuse, 0x2000000, RZ, 0xc0, !PT ;  /* 0x02000000ebff7812 */ /* 0x040fe4000782c0ff */
[C---:B------:R-:W-:Y:S02]  /*ce060*/  LOP3.LUT P2, RZ, R235.reuse, 0x4000000, RZ, 0xc0, !PT ;  /* 0x04000000ebff7812 */ /* 0x040fe4000784c0ff */
[C---:B------:R-:W-:Y:S02]  /*ce070*/  LOP3.LUT P3, RZ, R235.reuse, 0x8000000, RZ, 0xc0, !PT ;  /* 0x08000000ebff7812 */ /* 0x040fe4000786c0ff */
[C---:B------:R-:W-:Y:S02]  /*ce080*/  LOP3.LUT P4, RZ, R235.reuse, 0x10000000, RZ, 0xc0, !PT ;  /* 0x10000000ebff7812 */ /* 0x040fe4000788c0ff */
[----:B------:R-:W-:-:S02]  /*ce090*/  LOP3.LUT P5, RZ, R235, 0x20000000, RZ, 0xc0, !PT ;  /* 0x20000000ebff7812 */ /* 0x000fc400078ac0ff */
[----:B---3--:R-:W-:-:S05]  /*ce0a0*/  PRMT R0, R236, 0x7770, RZ ;  /* 0x00007770ec007816 */ /* 0x008fca00000000ff */
        /* <DEDUP_REMOVED lines=8> */
[----:B0-----:R-:W-:Y:S02]  /*ce130*/  PRMT R0, R236, 0x7773, RZ ;  /* 0x00007773ec007816 */ /* 0x001fe400000000ff */
[----:B------:R-:W3:Y:S09]  /*ce140*/  LDL.LU R236, [R1+0x524c] ;  /* 0x00524c0001ec7983 */ /* 0x000ef20000300800 */
[----:B------:R4:W-:Y:S01]  /*ce150*/  @P6 STG.E.U8 desc[UR52][R228.64], R0 ;  /* 0x00000000e4006986 */ /* 0x0009e2000c101134 */
[----:B------:R-:W-:-:S02]  /*ce160*/  LOP3.LUT P6, RZ, R22, 0x80000000, RZ, 0xc0, !PT ;  /* 0x8000000016ff7812 */ /* 0x000fc400078cc0ff */
[----:B----4-:R-:W-:-:S11]  /*ce170*/  PRMT R0, R239, 0x7770, RZ ;  /* 0x00007770ef007816 */ /* 0x010fd600000000ff */
        /* <DEDUP_REMOVED lines=15> */
[----:B------:R-:W4:Y:S04]  /*ce270*/  LDL.LU.64 R18, [R1+0x3770] ;  /* 0x0037700001127983 */ /* 0x000f280000300a00 */
[----:B------:R-:W4:Y:S04]  /*ce280*/  LDL.LU.64 R16, [R1+0x3778] ;  /* 0x0037780001107983 */ /* 0x000f280000300a00 */
[----:B------:R-:W4:Y:S04]  /*ce290*/  LDL.LU R239, [R1+0x198] ;  /* 0x0001980001ef7983 */ /* 0x000f280000300800 */
[----:B------:R-:W4:Y:S04]  /*ce2a0*/  LDL.LU.64 R244, [R1+0x3780] ;  /* 0x0037800001f47983 */ /* 0x000f280000300a00 */
[----:B------:R-:W4:Y:S04]  /*ce2b0*/  LDL.LU.64 R242, [R1+0x3788] ;  /* 0x0037880001f27983 */ /* 0x000f280000300a00 */
[----:B------:R-:W4:Y:S01]  /*ce2c0*/  LDL.LU R15, [R1+0x328] ;  /* 0x00032800010f7983 */ /* 0x000f220000300800 */
[----:B------:R-:W-:-:S02]  /*ce2d0*/  LOP3.LUT P2, RZ, R235, 0x40000000, RZ, 0xc0, !PT ;  /* 0x40000000ebff7812 */ /* 0x000fc4000784c0ff */
[----:B------:R-:W-:Y:S02]  /*ce2e0*/  PRMT R0, R238, 0x7773, RZ ;  /* 0x00007773ee007816 */ /* 0x000fe400000000ff */
[----:B------:R-:W-:Y:S02]  /*ce2f0*/  LOP3.LUT P3, RZ, R235, 0x80000000, RZ, 0xc0, !PT ;  /* 0x80000000ebff7812 */ /* 0x000fe4000786c0ff */
[----:B------:R-:W-:Y:S02]  /*ce300*/  LOP3.LUT R22, R22, 0xff7fffff, RZ, 0xc0, !PT ;  /* 0xff7fffff16167812 */ /* 0x000fe400078ec0ff */
[C---:B---3--:R-:W-:Y:S02]  /*ce310*/  LOP3.LUT P4, RZ, R236.reuse, 0x1, RZ, 0xc0, !PT ;  /* 0x00000001ecff7812 */ /* 0x048fe4000788c0ff */
[----:B------:R-:W-:-:S03]  /*ce320*/  LOP3.LUT P5, RZ, R236, 0x2, RZ, 0xc0, !PT ;  /* 0x00000002ecff7812 */ /* 0x000fc600078ac0ff */
[----:B--2---:R0:W-:Y:S04]  /*ce330*/  @P2 STG.E.U8 desc[UR52][R240.64], R0 ;  /* 0x00000000f0002986 */ /* 0x0041e8000c101134 */
[----:B0-----:R-:W2:Y:S04]  /*ce340*/  LDL.LU.64 R240, [R1+0x3790] ;  /* 0x0037900001f07983 */ /* 0x001ea80000300a00 */
[----:B------:R-:W3:Y:S04]  /*ce350*/  LDL.LU.64 R20, [R1+0x37a8] ;  /* 0x0037a80001147983 */ /* 0x000ee80000300a00 */
[----:B------:R-:W3:Y:S04]  /*ce360*/  LDL.LU.64 R232, [R1+0x37b0] ;  /* 0x0037b00001e87983 */ /* 0x000ee80000300a00 */
[----:B------:R-:W3:Y:S04]  /*ce370*/  LDL.LU R238, [R1+0x19c] ;  /* 0x00019c0001ee7983 */ /* 0x000ee80000300800 */
[----:B------:R-:W3:Y:S04]  /*ce380*/  LDL.LU.64 R6, [R1+0x37b8] ;  /* 0x0037b80001067983 */ /* 0x000ee80000300a00 */
[----:B------:R-:W3:Y:S04]  /*ce390*/  LDL.LU.64 R230, [R1+0x37c8] ;  /* 0x0037c80001e67983 */ /* 0x000ee80000300a00 */
[----:B------:R-:W3:Y:S01]  /*ce3a0*/  LDL.LU.64 R228, [R1+0x37d8] ;  /* 0x0037d80001e47983 */ /* 0x000ee20000300a00 */
[----:B----4-:R-:W-:-:S03]  /*ce3b0*/  PRMT R0, R239, 0x7770, RZ ;  /* 0x00007770ef007816 */ /* 0x010fc600000000ff */
[----:B------:R-:W4:Y:S04]  /*ce3c0*/  LDL.LU.64 R4, [R1+0x37e0] ;  /* 0x0037e00001047983 */ /* 0x000f280000300a00 */
[----:B------:R0:W-:Y:S02]  /*ce3d0*/  @P3 STG.E.U8 desc[UR52][R226.64], R0 ;  /* 0x00000000e2003986 */ /* 0x0001e4000c101134 */
[C---:B0-----:R-:W-:Y:S02]  /*ce3e0*/  PRMT R0, R239.reuse, 0x7771, RZ ;  /* 0x00007771ef007816 */ /* 0x041fe400000000ff */
[----:B------:R-:W4:Y:S04]  /*ce3f0*/  LDL.LU.64 R226, [R1+0x37e8] ;  /* 0x0037e80001e27983 */ /* 0x000f280000300a00 */
[----:B------:R0:W-:Y:S02]  /*ce400*/  @P4 STG.E.U8 desc[UR52][R18.64], R0 ;  /* 0x0000000012004986 */ /* 0x0001e4000c101134 */
[----:B0-----:R-:W-:-:S02]  /*ce410*/  PRMT R0, R239, 0x7772, RZ ;  /* 0x00007772ef007816 */ /* 0x001fc400000000ff */
[----:B------:R-:W4:Y:S04]  /*ce420*/  LDL.LU.64 R18, [R1+0x37f0] ;  /* 0x0037f00001127983 */ /* 0x000f280000300a00 */
[----:B------:R0:W-:Y:S04]  /*ce430*/  @P5 STG.E.U8 desc[UR52][R16.64], R0 ;  /* 0x0000000010005986 */ /* 0x0001e8000c101134 */
[----:B0-----:R-:W4:Y:S01]  /*ce440*/  LDL.LU.64 R16, [R1+0x3800] ;  /* 0x0038000001107983 */ /* 0x001f220000300a00 */
[----:B------:R-:W-:-:S13]  /*ce450*/  LOP3.LUT P6, RZ, R236, 0x400, RZ, 0xc0, !PT ;  /* 0x00000400ecff7812 */ /* 0x000fda00078cc0ff */
        /* <DEDUP_REMOVED lines=22> */
[----:B------:R-:W4:Y:S07]  /*ce5c0*/  LDL.LU R239, [R1+0x310] ;  /* 0x0003100001ef7983 */ /* 0x000f2e0000300800 */
[----:B------:R-:W-:-:S02]  /*ce5d0*/  @P6 LOP3.LUT R22, R22, 0x40000000, RZ, 0xfc, !PT ;  /* 0x4000000016166812 */ /* 0x000fc400078efcff */
[----:B------:R-:W-:-:S13]  /*ce5e0*/  LOP3.LUT P6, RZ, R236, 0x4, RZ, 0xc0, !PT ;  /* 0x00000004ecff7812 */ /* 0x000fda00078cc0ff */
[----:B------:R0:W-:Y:S01]  /*ce5f0*/  @P6 STG.E.U8 desc[UR52][R244.64], R0 ;  /* 0x00000000f4006986 */ /* 0x0001e2000c101134 */
[C---:B------:R-:W-:Y:S02]  /*ce600*/  LOP3.LUT P6, RZ, R22.reuse, 0x40000000, RZ, 0xc0, !PT ;  /* 0x4000000016ff7812 */ /* 0x040fe400078cc0ff */
[----:B0-----:R-:W-:Y:S01]  /*ce610*/  PRMT R0, R15, 0x7770, RZ ;  /* 0x000077700f007816 */ /* 0x001fe200000000ff */
[----:B------:R-:W4:Y:S10]  /*ce620*/  LDL.LU.64 R244, [R1+0x3808] ;  /* 0x0038080001f47983 */ /* 0x000f340000300a00 */
[----:B------:R0:W-:Y:S01]  /*ce630*/  @P6 STG.E.U8 desc[UR52][R242.64], R0 ;  /* 0x00000000f2006986 */ /* 0x0001e2000c101134 */
[----:B------:R-:W-:-:S02]  /*ce640*/  LOP3.LUT P6, RZ, R22, 0x20000000, RZ, 0xc0, !PT ;  /* 0x2000000016ff7812 */ /* 0x000fc400078cc0ff */
[----:B0-----:R-:W-:Y:S01]  /*ce650*/  PRMT R0, R15, 0x7771, RZ ;  /* 0x000077710f007816 */ /* 0x001fe200000000ff */
[----:B------:R-:W4:Y:S10]  /*ce660*/  LDL.LU.64 R242, [R1+0x3818] ;  /* 0x0038180001f27983 */ /* 0x000f340000300a00 */
[----:B--2---:R0:W-:Y:S01]  /*ce670*/  @P6 STG.E.U8 desc[UR52][R240.64], R0 ;  /* 0x00000000f0006986 */ /* 0x0041e2000c101134 */
[----:B------:R-:W-:-:S02]  /*ce680*/  LOP3.LUT P6, RZ, R22, 0x10000000, RZ, 0xc0, !PT ;  /* 0x1000000016ff7812 */ /* 0x000fc400078cc0ff */
[----:B0-----:R-:W-:Y:S01]  /*ce690*/  PRMT R0, R15, 0x7772, RZ ;  /* 0x000077720f007816 */ /* 0x001fe200000000ff */
[----:B------:R-:W2:Y:S10]  /*ce6a0*/  LDL.LU.64 R240, [R1+0x3820] ;  /* 0x0038200001f07983 */ /* 0x000eb40000300a00 */
[----:B---3--:R0:W-:Y:S01]  /*ce6b0*/  @P6 STG.E.U8 desc[UR52][R20.64], R0 ;  /* 0x0000000014006986 */ /* 0x0081e2000c101134 */
        /* <DEDUP_REMOVED lines=25> */
[----:B------:R-:W3:Y:S04]  /*ce850*/  LDL.LU R237, [R1+0x5248] ;  /* 0x0052480001ed7983 */ /* 0x000ee80000300800 */
[----:B------:R-:W4:Y:S01]  /*ce860*/  LDL.LU.64 R226, [R1+0x3830] ;  /* 0x0038300001e27983 */ /* 0x000f220000300a00 */
[C---:B------:R-:W-:Y:S02]  /*ce870*/  LOP3.LUT P3, RZ, R236.reuse, 0x4000, RZ, 0xc0, !PT ;  /* 0x00004000ecff7812 */ /* 0x040fe4000786c0ff */
[----:B------:R-:W-:-:S11]  /*ce880*/  LOP3.LUT P4, RZ, R236, 0x8000, RZ, 0xc0, !PT ;  /* 0x00008000ecff7812 */ /* 0x000fd6000788c0ff */
[----:B------:R0:W-:Y:S04]  /*ce890*/  @P3 STG.E.U8 desc[UR52][R244.64], R0 ;  /* 0x00000000f4003986 */ /* 0x0001e8000c101134 */
[----:B0-----:R-:W3:Y:S01]  /*ce8a0*/  LDL.LU.64 R244, [R1+0x3838] ;  /* 0x0038380001f47983 */ /* 0x001ee20000300a00 */
[----:B------:R-:W-:-:S05]  /*ce8b0*/  PRMT R0, R239, 0x7770, RZ ;  /* 0x00007770ef007816 */ /* 0x000fca00000000ff */
[----:B------:R0:W-:Y:S04]  /*ce8c0*/  @P4 STG.E.U8 desc[UR52][R242.64], R0 ;  /* 0x00000000f2004986 */ /* 0x0001e8000c101134 */
[----:B0-----:R-:W3:Y:S04]  /*ce8d0*/  LDL.LU.64 R242, [R1+0x3848] ;  /* 0x0038480001f27983 */ /* 0x001ee80000300a00 */
[----:B------:R-:W3:Y:S04]  /*ce8e0*/  LDL.LU.64 R18, [R1+0x3850] ;  /* 0x0038500001127983 */ /* 0x000ee80000300a00 */
[----:B------:R-:W3:Y:S04]  /*ce8f0*/  LDL.LU.64 R16, [R1+0x3858] ;  /* 0x0038580001107983 */ /* 0x000ee80000300a00 */
[----:B------:R-:W3:Y:S01]  /*ce900*/  LDL.LU R15, [R1+0x300] ;  /* 0x00030000010f7983 */ /* 0x000ee20000300800 */
[----:B------:R-:W-:-:S02]  /*ce910*/  LOP3.LUT P5, RZ, R236, 0x10000, RZ, 0xc0, !PT ;  /* 0x00010000ecff7812 */ /* 0x000fc400078ac0ff */
[----:B------:R-:W-:Y:S02]  /*ce920*/  PRMT R0, R239, 0x7771, RZ ;  /* 0x00007771ef007816 */ /* 0x000fe400000000ff */
[----:B------:R-:W-:-:S09]  /*ce930*/  LOP3.LUT P2, RZ, R236, 0x20000, RZ, 0xc0, !PT ;  /* 0x00020000ecff7812 */ /* 0x000fd2000784c0ff */
[----:B--2---:R0:W-:Y:S04]  /*ce940*/  @P5 STG.E.U8 desc[UR52][R240.64], R0 ;  /* 0x00000000f0005986 */ /* 0x0041e8000c101134 */
[----:B0-----:R-:W2:Y:S01]  /*ce950*/  LDL.LU.64 R240, [R1+0x3868] ;  /* 0x0038680001f07983 */ /* 0x001ea20000300a00 */
[----:B------:R-:W-:-:S03]  /*ce960*/  PRMT R0, R239, 0x7772, RZ ;  /* 0x00007772ef007816 */ /* 0x000fc600000000ff */
[----:B------:R-:W2:Y:S04]  /*ce970*/  LDL.LU R20, [R1+0x314] ;  /* 0x0003140001147983 */ /* 0x000ea80000300800 */
[----:B----4-:R0:W-:Y:S02]  /*ce980*/  @P2 STG.E.U8 desc[UR52][R226.64], R0 ;  /* 0x00000000e2002986 */ /* 0x0101e4000c101134 */
[----:B0-----:R-:W-:Y:S02]  /*ce990*/  PRMT R0, R239, 0x7773, RZ ;  /* 0x00007773ef007816 */ /* 0x001fe400000000ff */
[----:B------:R-:W4:Y:S01]  /*ce9a0*/  LDL.LU.64 R238, [R1+0x3870] ;  /* 0x0038700001ee7983 */ /* 0x000f220000300a00 */
        /* <DEDUP_REMOVED lines=11> */
[----:B---3--:R0:W-:Y:S01]  /*cea60*/  @P3 STG.E.U8 desc[UR52][R244.64], R0 ;  /* 0x00000000f4003986 */ /* 0x0081e2000c101134 */
[----:B------:R-:W-:-:S03]  /*cea70*/  LOP3.LUT R22, R22, 0xfffbffff, RZ, 0xc0, !PT ;  /* 0xfffbffff16167812 */ /* 0x000fc600078ec0ff */
[----:B0-----:R-:W3:Y:S08]  /*cea80*/  LDL.LU.64 R244, [R1+0x3880] ;  /* 0x0038800001f47983 */ /* 0x001ef00000300a00 */
[----:B------:R-:W-:Y:S01]  /*cea90*/  @P6 LOP3.LUT R22, R22, 0x40000, RZ, 0xfc, !PT ;  /* 0x0004000016166812 */ /* 0x000fe200078efcff */
[----:B------:R-:W3:Y:S01]  /*ceaa0*/  LDL.LU.64 R234, [R1+0x3888] ;  /* 0x0038880001ea7983 */ /* 0x000ee20000300a00 */
[----:B------:R-:W-:-:S02]  /*ceab0*/  LOP3.LUT P6, RZ, R236, 0x2000000, RZ, 0xc0, !PT ;  /* 0x02000000ecff7812 */ /* 0x000fc400078cc0ff */
[----:B------:R-:W-:Y:S01]  /*ceac0*/  LOP3.LUT P4, RZ, R236, 0x80000, RZ, 0xc0, !PT ;  /* 0x00080000ecff7812 */ /* 0x000fe2000788c0ff */
[----:B------:R-:W3:Y:S01]  /*cead0*/  LDL.LU.64 R232, [R1+0x3898] ;  /* 0x0038980001e87983 */ /* 0x000ee20000300a00 */
[----:B------:R-:W-:-:S09]  /*ceae0*/  LOP3.LUT R22, R22, 0xfff7ffff, RZ, 0xc0, !PT ;  /* 0xfff7ffff16167812 */ /* 0x000fd200078ec0ff */
[----:B------:R-:W-:Y:S02]  /*ceaf0*/  @P6 LOP3.LUT R22, R22, 0x80000, RZ, 0xfc, !PT ;  /* 0x0008000016166812 */ /* 0x000fe400078efcff */
[----:B------:R-:W-:Y:S02]  /*ceb00*/  LOP3.LUT P6, RZ, R236, 0x1000000, RZ, 0xc0, !PT ;  /* 0x01000000ecff7812 */ /* 0x000fe400078cc0ff */
[----:B------:R-:W-:Y:S02]  /*ceb10*/  PRMT R0, R15, 0x7770, RZ ;  /* 0x000077700f007816 */ /* 0x000fe400000000ff */
[----:B------:R-:W-:-:S03]  /*ceb20*/  LOP3.LUT R22, R22, 0xffefffff, RZ, 0xc0, !PT ;  /* 0xffefffff16167812 */ /* 0x000fc600078ec0ff */
[----:B------:R0:W-:Y:S06]  /*ceb30*/  @P4 STG.E.U8 desc[UR52][R242.64], R0 ;  /* 0x00000000f2004986 */ /* 0x0001ec000c101134 */
[----:B------:R-:W-:Y:S01]  /*ceb40*/  @P6 LOP3.LUT R22, R22, 0x100000, RZ, 0xfc, !PT ;  /* 0x0010000016166812 */ /* 0x000fe200078efcff */
[----:B0-----:R-:W3:Y:S01]  /*ceb50*/  LDL.LU R242, [R1+0x304] ;  /* 0x0003040001f27983 */ /* 0x001ee20000300800 */
[----:B------:R-:W-:-:S03]  /*ceb60*/  LOP3.LUT P6, RZ, R236, 0x800000, RZ, 0xc0, !PT ;  /* 0x00800000ecff7812 */ /* 0x000fc600078cc0ff */
[----:B------:R-:W3:Y:S01]  /*ceb70*/  LDL.LU.64 R6, [R1+0x38a0] ;  /* 0x0038a00001067983 */ /* 0x000ee20000300a00 */
[----:B------:R-:W-:-:S03]  /*ceb80*/  LOP3.LUT R22, R22, 0xffdfffff, RZ, 0xc0, !PT ;  /* 0xffdfffff16167812 */ /* 0x000fc600078ec0ff */
[----:B------:R-:W3:Y:S01]  /*ceb90*/  LDL.LU.64 R230, [R1+0x38b0] ;  /* 0x0038b00001e67983 */ /* 0x000ee20000300a00 */
[----:B------:R-:W-:-:S03]  /*ceba0*/  LOP3.LUT P5, RZ, R236, 0x100000, RZ, 0xc0, !PT ;  /* 0x00100000ecff7812 */ /* 0x000fc600078ac0ff */
[----:B------:R-:W3:Y:S02]  /*cebb0*/  LDL.LU R243, [R1+0x318] ;  /* 0x0003180001f37983 */ /* 0x000ee40000300800 */
[----:B------:R-:W-:Y:S02]  /*cebc0*/  @P6 LOP3.LUT R22, R22, 0x200000, RZ, 0xfc, !PT ;  /* 0x0020000016166812 */ /* 0x000fe400078efcff */
[----:B------:R-:W-:Y:S01]  /*cebd0*/  LOP3.LUT P6, RZ, R236, 0x400000, RZ, 0xc0, !PT ;  /* 0x00400000ecff7812 */ /* 0x000fe200078cc0ff */
[----:B------:R-:W3:Y:S01]  /*cebe0*/  LDL.LU.64 R228, [R1+0x38b8] ;  /* 0x0038b80001e47983 */ /* 0x000ee20000300a00 */
[----:B------:R-:W-:Y:S02]  /*cebf0*/  LOP3.LUT R22, R22, 0xffbfffff, RZ, 0xc0, !PT ;  /* 0xffbfffff16167812 */ /* 0x000fe400078ec0ff */
[----:B------:R-:W-:Y:S01]  /*cec00*/  PRMT R0, R15, 0x7771, RZ ;  /* 0x000077710f007816 */ /* 0x000fe200000000ff */
[----:B------:R-:W3:Y:S08]  /*cec10*/  LDL.LU.64 R4, [R1+0x38c0] ;  /* 0x0038c00001047983 */ /* 0x000ef00000300a00 */
[----:B------:R-:W-:Y:S01]  /*cec20*/  @P6 LOP3.LUT R22, R22, 0x400000, RZ, 0xfc, !PT ;  /* 0x0040000016166812 */ /* 0x000fe200078efcff */
[----:B------:R0:W-:Y:S01]  /*cec30*/  @P5 STG.E.U8 desc[UR52][R18.64], R0 ;  /* 0x0000000012005986 */ /* 0x0001e2000c101134 */
[----:B------:R-:W-:-:S03]  /*cec40*/  LOP3.LUT P6, RZ, R236, 0x200000, RZ, 0xc0, !PT ;  /* 0x00200000ecff7812 */ /* 0x000fc600078cc0ff */
[----:B------:R-:W3:Y:S01]  /*cec50*/  LDL.LU.64 R226, [R1+0x38c8] ;  /* 0x0038c80001e27983 */ /* 0x000ee20000300a00 */
[----:B0-----:R-:W-:-:S03]  /*cec60*/  PRMT R0, R15, 0x7772, RZ ;  /* 0x000077720f007816 */ /* 0x001fc600000000ff */
[----:B------:R-:W3:Y:S06]  /*cec70*/  LDL.LU.64 R18, [R1+0x38d8] ;  /* 0x0038d80001127983 */ /* 0x000eec0000300a00 */
[----:B------:R0:W-:Y:S01]  /*cec80*/  @P6 STG.E.U8 desc[UR52][R16.64], R0 ;  /* 0x0000000010006986 */ /* 0x0001e2000c101134 */
[C---:B------:R-:W-:Y:S02]  /*cec90*/  LOP3.LUT P6, RZ, R22.reuse, 0x400000, RZ, 0xc0, !PT ;  /* 0x0040000016ff7812 */ /* 0x040fe400078cc0ff */
[----:B0-----:R-:W-:Y:S01]  /*ceca0*/  PRMT R0, R15, 0x7773, RZ ;  /* 0x000077730f007816 */ /* 0x001fe200000000ff */
[----:B------:R-:W3:Y:S10]  /*cecb0*/  LDL.LU.64 R16, [R1+0x38e8] ;  /* 0x0038e80001107983 */ /* 0x000ef40000300a00 */
[----:B--2---:R0:W-:Y:S01]  /*cecc0*/  @P6 STG.E.U8 desc[UR52][R240.64], R0 ;  /* 0x00000000f0006986 */ /* 0x0041e2000c101134 */
[----:B------:R-:W-:-:S03]  /*cecd0*/  LOP3.LUT P6, RZ, R22, 0x200000, RZ, 0xc0, !PT ;  /* 0x0020000016ff7812 */ /* 0x000fc600078cc0ff */
[----:B0-----:R-:W2:Y:S01]  /*cece0*/  LDL.LU.64 R240, [R1+0x38f0] ;  /* 0x0038f00001f07983 */ /* 0x001ea20000300a00 */
[----:B------:R-:W-:-:S03]  /*cecf0*/  PRMT R0, R20, 0x7770, RZ ;  /* 0x0000777014007816 */ /* 0x000fc600000000ff */
[----:B------:R-:W2:Y:S06]  /*ced00*/  LDL.LU R15, [R1+0x308] ;  /* 0x00030800010f7983 */ /* 0x000eac0000300800 */
[----:B----4-:R0:W-:Y:S04]  /*ced10*/  @P6 STG.E.U8 desc[UR52][R238.64], R0 ;  /* 0x00000000ee006986 */ /* 0x0101e8000c101134 */
[----:B0-----:R-:W4:Y:S01]  /*ced20*/  LDL.LU.64 R238, [R1+0x38f8] ;  /* 0x0038f80001ee7983 */ /* 0x001f220000300a00 */
[----:B------:R-:W-:-:S02]  /*ced30*/  LOP3.LUT P6, RZ, R22, 0x100000, RZ, 0xc0, !PT ;  /* 0x0010000016ff7812 */ /* 0x000fc400078cc0ff */
[----:B------:R-:W-:-:S11]  /*ced40*/  PRMT R0, R20, 0x7771, RZ ;  /* 0x0000777114007816 */ /* 0x000fd600000000ff */
        /* <DEDUP_REMOVED lines=32> */
[----:B--2---:R0:W-:Y:S04]  /*cef50*/  @P4 STG.E.U8 desc[UR52][R240.64], R0 ;  /* 0x00000000f0004986 */ /* 0x0041e8000c101134 */
[----:B0-----:R-:W2:Y:S01]  /*cef60*/  LDL.LU.64 R240, [R1+0x3908] ;  /* 0x0039080001f07983 */ /* 0x001ea20000300a00 */
[----:B------:R-:W-:-:S05]  /*cef70*/  PRMT R0, R15, 0x7770, RZ ;  /* 0x000077700f007816 */ /* 0x000fca00000000ff */
[----:B----4-:R0:W-:Y:S04]  /*cef80*/  @P5 STG.E.U8 desc[UR52][R238.64], R0 ;  /* 0x00000000ee005986 */ /* 0x0101e8000c101134 */
[----:B0-----:R-:W4:Y:S04]  /*cef90*/  LDL.LU.64 R238, [R1+0x3918] ;  /* 0x0039180001ee7983 */ /* 0x001f280000300a00 */
[----:B------:R-:W3:Y:S04]  /*cefa0*/  LDL.LU.64 R226, [R1+0x3920] ;  /* 0x0039200001e27983 */ /* 0x000ee80000300a00 */
[----:B------:R-:W3:Y:S04]  /*cefb0*/  LDL.LU.64 R18, [R1+0x3928] ;  /* 0x0039280001127983 */ /* 0x000ee80000300a00 */
[----:B------:R-:W3:Y:S04]  /*cefc0*/  LDL.LU.64 R16, [R1+0x3930] ;  /* 0x0039300001107983 */ /* 0x000ee80000300a00 */
[----:B------:R-:W3:Y:S04]  /*cefd0*/  LDL.LU.64 R242, [R1+0x3940] ;  /* 0x0039400001f27983 */ /* 0x000ee80000300a00 */
[----:B------:R-:W3:Y:S01]  /*cefe0*/  LDL.LU R225, [R1+0x31c] ;  /* 0x00031c0001e17983 */ /* 0x000ee20000300800 */
[----:B------:R-:W-:-:S02]  /*ceff0*/  LOP3.LUT P2, RZ, R237, 0x10, RZ, 0xc0, !PT ;  /* 0x00000010edff7812 */ /* 0x000fc4000784c0ff */
[----:B------:R-:W-:Y:S02]  /*cf000*/  PRMT R0, R15, 0x7771, RZ ;  /* 0x000077710f007816 */ /* 0x000fe400000000ff */
[C---:B------:R-:W-:Y:S02]  /*cf010*/  LOP3.LUT P3, RZ, R237.reuse, 0x20, RZ, 0xc0, !PT ;  /* 0x00000020edff7812 */ /* 0x040fe4000786c0ff */
[----:B------:R-:W-:Y:S02]  /*cf020*/  LOP3.LUT P6, RZ, R237, 0x10000, RZ, 0xc0, !PT ;  /* 0x00010000edff7812 */ /* 0x000fe400078cc0ff */
[----:B------:R-:W-:-:S11]  /*cf030*/  LOP3.LUT R22, R22, 0xffffff7f, RZ, 0xc0, !PT ;  /* 0xffffff7f16167812 */ /* 0x000fd600078ec0ff */
[----:B------:R-:W-:Y:S02]  /*cf040*/  @P6 LOP3.LUT R22, R22, 0x80, RZ, 0xfc, !PT ;  /* 0x0000008016166812 */ /* 0x000fe400078efcff */
[----:B------:R-:W-:Y:S02]  /*cf050*/  LOP3.LUT P6, RZ, R237, 0x8000, RZ, 0xc0, !PT ;  /* 0x00008000edff7812 */ /* 0x000fe400078cc0ff */
[----:B------:R-:W-:Y:S01]  /*cf060*/  LOP3.LUT R22, R22, 0xfffffeff, RZ, 0xc0, !PT ;  /* 0xfffffeff16167812 */ /* 0x000fe200078ec0ff */
[----:B--2---:R0:W-:Y:S04]  /*cf070*/  @P2 STG.E.U8 desc[UR52][R240.64], R0 ;  /* 0x00000000f0002986 */ /* 0x0041e8000c101134 */
[----:B0-----:R-:W2:Y:S01]  /*cf080*/  LDL.LU.64 R240, [R1+0x3948] ;  /* 0x0039480001f07983 */ /* 0x001ea20000300a00 */
[----:B------:R-:W-:-:S03]  /*cf090*/  PRMT R0, R15, 0x7772, RZ ;  /* 0x000077720f007816 */ /* 0x000fc600000000ff */
[----:B------:R-:W2:Y:S04]  /*cf0a0*/  LDL.LU R20, [R1+0x30c] ;  /* 0x00030c0001147983 */ /* 0x000ea80000300800 */
[----:B----4-:R0:W-:Y:S04]  /*cf0b0*/  @P3 STG.E.U8 desc[UR52][R238.64], R0 ;  /* 0x00000000ee003986 */ /* 0x0101e8000c101134 */
[----:B0-----:R-:W4:Y:S01]  /*cf0c0*/  LDL.LU.64 R238, [R1+0x3958] ;  /* 0x0039580001ee7983 */ /* 0x001f220000300a00 */
[----:B------:R-:W-:Y:S02]  /*cf0d0*/  @P6 LOP3.LUT R22, R22, 0x100, RZ, 0xfc, !PT ;  /* 0x0000010016166812 */ /* 0x000fe400078efcff */
[----:B------:R-:W-:Y:S01]  /*cf0e0*/  LOP3.LUT P6, RZ, R237, 0x4000, RZ, 0xc0, !PT ;  /* 0x00004000edff7812 */ /* 0x000fe200078cc0ff */
[----:B------:R-:W4:Y:S01]  /*cf0f0*/  LDL.LU.64 R234, [R1+0x3960] ;  /* 0x0039600001ea7983 */ /* 0x000f220000300a00 */
[----:B------:R-:W-:-:S02]  /*cf100*/  LOP3.LUT R22, R22, 0xfffffdff, RZ, 0xc0, !PT ;  /* 0xfffffdff16167812 */ /* 0x000fc400078ec0ff */
[C---:B------:R-:W-:Y:S01]  /*cf110*/  LOP3.LUT P4, RZ, R237.reuse, 0x40, RZ, 0xc0, !PT ;  /* 0x00000040edff7812 */ /* 0x040fe2000788c0ff */
[----:B------:R-:W4:Y:S01]  /*cf120*/  LDL.LU.64 R232, [R1+0x3970] ;  /* 0x0039700001e87983 */ /* 0x000f220000300a00 */
[----:B------:R-:W-:Y:S02]  /*cf130*/  LOP3.LUT P5, RZ, R237, 0x80, RZ, 0xc0, !PT ;  /* 0x00000080edff7812 */ /* 0x000fe400078ac0ff */
[----:B------:R-:W-:Y:S01]  /*cf140*/  PRMT R0, R15, 0x7773, RZ ;  /* 0x000077730f007816 */ /* 0x000fe200000000ff */
[----:B------:R-:W4:Y:S04]  /*cf150*/  LDL.LU.64 R6, [R1+0x3978] ;  /* 0x0039780001067983 */ /* 0x000f280000300a00 */
[----:B------:R-:W-:Y:S01]  /*cf160*/  @P6 LOP3.LUT R22, R22, 0x200, RZ, 0xfc, !PT ;  /* 0x0000020016166812 */ /* 0x000fe200078efcff */
[----:B------:R-:W4:Y:S01]  /*cf170*/  LDL.LU R15, [R1+0x2f0] ;  /* 0x0002f000010f7983 */ /* 0x000f220000300800 */
[----:B------:R-:W-:-:S02]  /*cf180*/  LOP3.LUT P6, RZ, R237, 0x2000, RZ, 0xc0, !PT ;  /* 0x00002000edff7812 */ /* 0x000fc400078cc0ff */
[----:B------:R-:W-:Y:S01]  /*cf190*/  LOP3.LUT R22, R22, 0xfffffbff, RZ, 0xc0, !PT ;  /* 0xfffffbff16167812 */ /* 0x000fe200078ec0ff */
[----:B---3--:R0:W-:Y:S04]  /*cf1a0*/  @P4 STG.E.U8 desc[UR52][R226.64], R0 ;  /* 0x00000000e2004986 */ /* 0x0081e8000c101134 */
[----:B------:R-:W3:Y:S04]  /*cf1b0*/  LDL.LU.64 R230, [R1+0x3988] ;  /* 0x0039880001e67983 */ /* 0x000ee80000300a00 */
[----:B------:R-:W3:Y:S02]  /*cf1c0*/  LDL.LU.64 R228, [R1+0x3990] ;  /* 0x0039900001e47983 */ /* 0x000ee40000300a00 */
[----:B------:R-:W-:-:S02]  /*cf1d0*/  @P6 LOP3.LUT R22, R22, 0x400, RZ, 0xfc, !PT ;  /* 0x0000040016166812 */ /* 0x000fc400078efcff */
[----:B------:R-:W-:Y:S01]  /*cf1e0*/  LOP3.LUT P6, RZ, R237, 0x1000, RZ, 0xc0, !PT ;  /* 0x00001000edff7812 */ /* 0x000fe200078cc0ff */
[----:B------:R-:W3:Y:S01]  /*cf1f0*/  LDL.LU.64 R4, [R1+0x3998] ;  /* 0x0039980001047983 */ /* 0x000ee20000300a00 */
[----:B------:R-:W-:Y:S02]  /*cf200*/  LOP3.LUT R22, R22, 0xfffff7ff, RZ, 0xc0, !PT ;  /* 0xfffff7ff16167812 */ /* 0x000fe400078ec0ff */
[----:B0-----:R-:W-:Y:S01]  /*cf210*/  PRMT R0, R225, 0x7770, RZ ;  /* 0x00007770e1007816 */ /* 0x001fe200000000ff */
[----:B------:R-:W3:Y:S08]  /*cf220*/  LDL.LU.64 R226, [R1+0x39a8] ;  /* 0x0039a80001e27983 */ /* 0x000ef00000300a00 */
        /* <DEDUP_REMOVED lines=9> */
[----:B------:R0:W-:Y:S10]  /*cf2c0*/  @P5 STG.E.U8 desc[UR52][R18.64], R0 ;  /* 0x0000000012005986 */ /* 0x0001f4000c101134 */
[----:B------:R-:W-:-:S02]  /*cf2d0*/  @P6 LOP3.LUT R22, R22, 0x4000, RZ, 0xfc, !PT ;  /* 0x0000400016166812 */ /* 0x000fc400078efcff */
[----:B------:R-:W-:Y:S01]  /*cf2e0*/  LOP3.LUT P6, RZ, R237, 0x100, RZ, 0xc0, !PT ;  /* 0x00000100edff7812 */ /* 0x000fe200078cc0ff */
[----:B0-----:R-:W3:Y:S01]  /*cf2f0*/  LDL.LU.64 R18, [R1+0x39b0] ;  /* 0x0039b00001127983 */ /* 0x001ee20000300a00 */
[----:B------:R-:W-:-:S11]  /*cf300*/  PRMT R0, R225, 0x7771, RZ ;  /* 0x00007771e1007816 */ /* 0x000fd600000000ff */
[----:B------:R0:W-:Y:S01]  /*cf310*/  @P6 STG.E.U8 desc[UR52][R16.64], R0 ;  /* 0x0000000010006986 */ /* 0x0001e2000c101134 */
[C---:B------:R-:W-:Y:S02]  /*cf320*/  LOP3.LUT P6, RZ, R22.reuse, 0x4000, RZ, 0xc0, !PT ;  /* 0x0000400016ff7812 */ /* 0x040fe400078cc0ff */
[----:B0-----:R-:W-:Y:S01]  /*cf330*/  PRMT R0, R225, 0x7772, RZ ;  /* 0x00007772e1007816 */ /* 0x001fe200000000ff */
[----:B------:R-:W3:Y:S10]  /*cf340*/  LDL.LU.64 R16, [R1+0x39b8] ;  /* 0x0039b80001107983 */ /* 0x000ef40000300a00 */
[----:B------:R0:W-:Y:S01]  /*cf350*/  @P6 STG.E.U8 desc[UR52][R242.64], R0 ;  /* 0x00000000f2006986 */ /* 0x0001e2000c101134 */
[----:B------:R-:W-:-:S02]  /*cf360*/  LOP3.LUT P6, RZ, R22, 0x2000, RZ, 0xc0, !PT ;  /* 0x0000200016ff7812 */ /* 0x000fc400078cc0ff */
[----:B0-----:R-:W-:Y:S01]  /*cf370*/  PRMT R0, R225, 0x7773, RZ ;  /* 0x00007773e1007816 */ /* 0x001fe200000000ff */
[----:B------:R-:W3:Y:S10]  /*cf380*/  LDL.LU.64 R242, [R1+0x39c0] ;  /* 0x0039c00001f27983 */ /* 0x000ef40000300a00 */
[----:B--2---:R0:W-:Y:S01]  /*cf390*/  @P6 STG.E.U8 desc[UR52][R240.64], R0 ;  /* 0x00000000f0006986 */ /* 0x0041e2000c101134 */
[----:B------:R-:W-:-:S02]  /*cf3a0*/  LOP3.LUT P6, RZ, R22, 0x1000, RZ, 0xc0, !PT ;  /* 0x0000100016ff7812 */ /* 0x000fc400078cc0ff */
[----:B0-----:R-:W-:Y:S01]  /*cf3b0*/  PRMT R0, R20, 0x7770, RZ ;  /* 0x0000777014007816 */ /* 0x001fe200000000ff */
[----:B------:R-:W2:Y:S10]  /*cf3c0*/  LDL.LU.64 R240, [R1+0x39c8] ;  /* 0x0039c80001f07983 */ /* 0x000eb40000300a00 */
[----:B----4-:R0:W-:Y:S04]  /*cf3d0*/  @P6 STG.E.U8 desc[UR52][R238.64], R0 ;  /* 0x00000000ee006986 */ /* 0x0101e8000c101134 */
[----:B0-----:R-:W4:Y:S01]  /*cf3e0*/  LDL.LU.64 R238, [R1+0x5238] ;  /* 0x0052380001ee7983 */ /* 0x001f220000300a00 */
[----:B------:R-:W-:-:S02]  /*cf3f0*/  LOP3.LUT P6, RZ, R22, 0x800, RZ, 0xc0, !PT ;  /* 0x0000080016ff7812 */ /* 0x000fc400078cc0ff */
        /* <DEDUP_REMOVED lines=10> */
[----:B---3--:R0:W-:Y:S01]  /*cf4a0*/  @P6 STG.E.U8 desc[UR52][R230.64], R0 ;  /* 0x00000000e6006986 */ /* 0x0081e2000c101134 */
        /* <DEDUP_REMOVED lines=11> */
[C---:B------:R-:W-:Y:S02]  /*cf560*/  LOP3.LUT P4, RZ, R237.reuse, 0x200000, RZ, 0xc0, !PT ;  /* 0x00200000edff7812 */ /* 0x040fe4000788c0ff */
[----:B------:R-:W-:Y:S02]  /*cf570*/  LOP3.LUT P5, RZ, R237, 0x400000, RZ, 0xc0, !PT ;  /* 0x00400000edff7812 */ /* 0x000fe400078ac0ff */
[----:B----4-:R-:W-:-:S05]  /*cf580*/  PRMT R0, R238, 0x7770, RZ ;  /* 0x00007770ee007816 */ /* 0x010fca00000000ff */
[----:B------:R0:W-:Y:S02]  /*cf590*/  @P2 STG.E.U8 desc[UR52][R18.64], R0 ;  /* 0x0000000012002986 */ /* 0x0001e4000c101134 */
[----:B0-----:R-:W-:-:S05]  /*cf5a0*/  PRMT R0, R238, 0x7771, RZ ;  /* 0x00007771ee007816 */ /* 0x001fca00000000ff */
[----:B------:R0:W-:Y:S02]  /*cf5b0*/  @P3 STG.E.U8 desc[UR52][R16.64], R0 ;  /* 0x0000000010003986 */ /* 0x0001e4000c101134 */
[----:B0-----:R-:W-:-:S05]  /*cf5c0*/  PRMT R0, R238, 0x7772, RZ ;  /* 0x00007772ee007816 */ /* 0x001fca00000000ff */
[----:B------:R0:W-:Y:S02]  /*cf5d0*/  @P4 STG.E.U8 desc[UR52][R242.64], R0 ;  /* 0x00000000f2004986 */ /* 0x0001e4000c101134 */
[----:B0-----:R-:W-:Y:S02]  /*cf5e0*/  PRMT R0, R238, 0x7773, RZ ;  /* 0x00007773ee007816 */ /* 0x001fe400000000ff */
[----:B------:R-:W3:Y:S04]  /*cf5f0*/  LDL.LU R238, [R1+0x5234] ;  /* 0x0052340001ee7983 */ /* 0x000ee80000300800 */
[----:B--2---:R0:W-:Y:S04]  /*cf600*/  @P5 STG.E.U8 desc[UR52][R240.64], R0 ;  /* 0x00000000f0005986 */ /* 0x0041e8000c101134 */
[----:B0-----:R-:W2:Y:S04]  /*cf610*/  LDL.LU.64 R240, [R1+0x39d0] ;  /* 0x0039d00001f07983 */ /* 0x001ea80000300a00 */
[----:B------:R-:W4:Y:S04]  /*cf620*/  LDL.LU.64 R4, [R1+0x39d8] ;  /* 0x0039d80001047983 */ /* 0x000f280000300a00 */
[----:B------:R-:W4:Y:S04]  /*cf630*/  LDL.LU.64 R226, [R1+0x39e0] ;  /* 0x0039e00001e27983 */ /* 0x000f280000300a00 */
[----:B------:R-:W3:Y:S04]  /*cf640*/  LDL.LU R15, [R1+0x2f4] ;  /* 0x0002f400010f7983 */ /* 0x000ee80000300800 */
[----:B------:R-:W4:Y:S04]  /*cf650*/  LDL.LU.64 R18, [R1+0x39e8] ;  /* 0x0039e80001127983 */ /* 0x000f280000300a00 */
[----:B------:R-:W4:Y:S04]  /*cf660*/  LDL.LU.64 R16, [R1+0x39f0] ;  /* 0x0039f00001107983 */ /* 0x000f280000300a00 */
[----:B------:R-:W4:Y:S04]  /*cf670*/  LDL.LU.64 R242, [R1+0x39f8] ;  /* 0x0039f80001f27983 */ /* 0x000f280000300a00 */
[----:B------:R-:W4:Y:S01]  /*cf680*/  LDL.LU R21, [R1+0x2e4] ;  /* 0x0002e40001157983 */ /* 0x000f220000300800 */
[----:B------:R-:W-:-:S02]  /*cf690*/  LOP3.LUT P2, RZ, R237, 0x800000, RZ, 0xc0, !PT ;  /* 0x00800000edff7812 */ /* 0x000fc4000784c0ff */
[----:B------:R-:W-:Y:S02]  /*cf6a0*/  LOP3.LUT R23, R23, 0x7fffffff, RZ, 0xc0, !PT ;  /* 0x7fffffff17177812 */ /* 0x000fe400078ec0ff */
[----:B------:R-:W-:Y:S02]  /*cf6b0*/  LOP3.LUT R22, R22, 0xfffffffe, RZ, 0xc0, !PT ;  /* 0xfffffffe16167812 */ /* 0x000fe400078ec0ff */
[C---:B------:R-:W-:Y:S02]  /*cf6c0*/  LOP3.LUT P3, RZ, R237.reuse, 0x1000000, RZ, 0xc0, !PT ;  /* 0x01000000edff7812 */ /* 0x040fe4000786c0ff */
[C---:B------:R-:W-:Y:S02]  /*cf6d0*/  LOP3.LUT P4, RZ, R237.reuse, 0x2000000, RZ, 0xc0, !PT ;  /* 0x02000000edff7812 */ /* 0x040fe4000788c0ff */
[----:B------:R-:W-:Y:S02]  /*cf6e0*/  LOP3.LUT P5, RZ, R237, 0x4000000, RZ, 0xc0, !PT ;  /* 0x04000000edff7812 */ /* 0x000fe400078ac0ff */
[----:B---3--:R-:W-:-:S05]  /*cf6f0*/  PRMT R0, R15, 0x7770, RZ ;  /* 0x000077700f007816 */ /* 0x008fca00000000ff */
[----:B--2---:R0:W-:Y:S04]  /*cf700*/  @P2 STG.E.U8 desc[UR52][R240.64], R0 ;  /* 0x00000000f0002986 */ /* 0x0041e8000c101134 */
[----:B0-----:R-:W2:Y:S01]  /*cf710*/  LDL.LU.64 R240, [R1+0x3a00] ;  /* 0x003a000001f07983 */ /* 0x001ea20000300a00 */
[----:B------:R-:W-:-:S13]  /*cf720*/  LOP3.LUT P6, RZ, R238, 0x8, RZ, 0xc0, !PT ;  /* 0x00000008eeff7812 */ /* 0x000fda00078cc0ff */
[----:B------:R-:W-:Y:S02]  /*cf730*/  @P6 LOP3.LUT R23, R23, 0x80000000, RZ, 0xfc, !PT ;  /* 0x8000000017176812 */ /* 0x000fe400078efcff */
        /* <DEDUP_REMOVED lines=21> */
[----:B------:R-:W3:Y:S04]  /*cf890*/  LDL.LU.64 R236, [R1+0x3a08] ;  /* 0x003a080001ec7983 */ /* 0x000ee80000300a00 */
[----:B------:R-:W3:Y:S04]  /*cf8a0*/  LDL.LU.64 R234, [R1+0x3a10] ;  /* 0x003a100001ea7983 */ /* 0x000ee80000300a00 */
[----:B------:R-:W3:Y:S04]  /*cf8b0*/  LDL.LU R225, [R1+0x2f8] ;  /* 0x0002f80001e17983 */ /* 0x000ee80000300800 */
[----:B------:R-:W3:Y:S04]  /*cf8c0*/  LDL.LU.64 R232, [R1+0x3a18] ;  /* 0x003a180001e87983 */ /* 0x000ee80000300a00 */
[----:B------:R-:W3:Y:S01]  /*cf8d0*/  LDL.LU.64 R6, [R1+0x3a20] ;  /* 0x003a200001067983 */ /* 0x000ee20000300a00 */
[----:B------:R-:W-:-:S03]  /*cf8e0*/  PRMT R0, R15, 0x7771, RZ ;  /* 0x000077710f007816 */ /* 0x000fc600000000ff */
[----:B------:R-:W3:Y:S04]  /*cf8f0*/  LDL.LU.64 R230, [R1+0x3a28] ;  /* 0x003a280001e67983 */ /* 0x000ee80000300a00 */
[----:B----4-:R0:W-:Y:S04]  /*cf900*/  @P3 STG.E.U8 desc[UR52][R4.64], R0 ;  /* 0x0000000004003986 */ /* 0x0101e8000c101134 */
[----:B------:R-:W4:Y:S04]  /*cf910*/  LDL.LU R20, [R1+0x2e8] ;  /* 0x0002e80001147983 */ /* 0x000f280000300800 */
[----:B------:R-:W4:Y:S01]  /*cf920*/  LDL.LU.64 R228, [R1+0x3a30] ;  /* 0x003a300001e47983 */ /* 0x000f220000300a00 */
[----:B0-----:R-:W-:-:S03]  /*cf930*/  PRMT R0, R15, 0x7772, RZ ;  /* 0x000077720f007816 */ /* 0x001fc600000000ff */
[----:B------:R-:W4:Y:S04]  /*cf940*/  LDL.LU.64 R4, [R1+0x3a38] ;  /* 0x003a380001047983 */ /* 0x000f280000300a00 */
[----:B------:R0:W-:Y:S02]  /*cf950*/  @P4 STG.E.U8 desc[UR52][R226.64], R0 ;  /* 0x00000000e2004986 */ /* 0x0001e4000c101134 */
[----:B0-----:R-:W-:Y:S02]  /*cf960*/  PRMT R0, R15, 0x7773, RZ ;  /* 0x000077730f007816 */ /* 0x001fe400000000ff */
        /* <DEDUP_REMOVED lines=23> */
[----:B---3--:R0:W-:Y:S01]  /*cfae0*/  @P6 STG.E.U8 desc[UR52][R236.64], R0 ;  /* 0x00000000ec006986 */ /* 0x0081e2000c101134 */
        /* <DEDUP_REMOVED lines=53> */
[----:B------:R-:W2:Y:S01]  /*cfe40*/  LDL.LU.64 R234, [R1+0x3aa8] ;  /* 0x003aa80001ea7983 */ /* 0x000ea20000300a00 */
[----:B------:R-:W-:-:S03]  /*cfe50*/  LOP3.LUT R23, R23, 0xf7ffffff, RZ, 0xc0, !PT ;  /* 0xf7ffffff17177812 */ /* 0x000fc600078ec0ff */
[----:B------:R-:W2:Y:S01]  /*cfe60*/  LDL.LU R15, [R1+0x2c0] ;  /* 0x0002c000010f7983 */ /* 0x000ea20000300800 */
[----:B------:R-:W-:-:S03]  /*cfe70*/  @P6 LOP3.LUT R23, R23, 0x8000000, RZ, 0xfc, !PT ;  /* 0x0800000017176812 */ /* 0x000fc600078efcff */
[----:B------:R-:W2:Y:S01]  /*cfe80*/  LDL.LU.64 R232, [R1+0x3ab0] ;  /* 0x003ab00001e87983 */ /* 0x000ea20000300a00 */
[C---:B------:R-:W-:Y:S02]  /*cfe90*/  LOP3.LUT P6, RZ, R238.reuse, 0x20000, RZ, 0xc0, !PT ;  /* 0x00020000eeff7812 */ /* 0x040fe400078cc0ff */
[----:B------:R-:W-:Y:S01]  /*cfea0*/  LOP3.LUT R23, R23, 0xefffffff, RZ, 0xc0, !PT ;  /* 0xefffffff17177812 */ /* 0x000fe200078ec0ff */
[----:B------:R-:W2:Y:S01]  /*cfeb0*/  LDL.LU.64 R6, [R1+0x3ab8] ;  /* 0x003ab80001067983 */ /* 0x000ea20000300a00 */
[----:B------:R-:W-:-:S03]  /*cfec0*/  LOP3.LUT P3, RZ, R238, 0x800, RZ, 0xc0, !PT ;  /* 0x00000800eeff7812 */ /* 0x000fc6000786c0ff */
[----:B------:R-:W2:Y:S06]  /*cfed0*/  LDL.LU.64 R230, [R1+0x3ac0] ;  /* 0x003ac00001e67983 */ /* 0x000eac0000300a00 */
[----:B------:R-:W-:Y:S02]  /*cfee0*/  @P6 LOP3.LUT R23, R23, 0x10000000, RZ, 0xfc, !PT ;  /* 0x1000000017176812 */ /* 0x000fe400078efcff */
[----:B------:R-:W-:Y:S02]  /*cfef0*/  LOP3.LUT P6, RZ, R238, 0x10000, RZ, 0xc0, !PT ;  /* 0x00010000eeff7812 */ /* 0x000fe400078cc0ff */
[----:B------:R-:W-:-:S02]  /*cff00*/  LOP3.LUT R23, R23, 0xdfffffff, RZ, 0xc0, !PT ;  /* 0xdfffffff17177812 */ /* 0x000fc400078ec0ff */
[----:B------:R-:W-:Y:S02]  /*cff10*/  LOP3.LUT P4, RZ, R238, 0x1000, RZ, 0xc0, !PT ;  /* 0x00001000eeff7812 */ /* 0x000fe4000788c0ff */
[----:B---3--:R-:W-:-:S07]  /*cff20*/  PRMT R0, R18, 0x7770, RZ ;  /* 0x0000777012007816 */ /* 0x008fce00000000ff */
[----:B------:R-:W-:Y:S02]  /*cff30*/  @P6 LOP3.LUT R23, R23, 0x20000000, RZ, 0xfc, !PT ;  /* 0x2000000017176812 */ /* 0x000fe400078efcff */
[C---:B------:R-:W-:Y:S01]  /*cff40*/  LOP3.LUT P6, RZ, R238.reuse, 0x8000, RZ, 0xc0, !PT ;  /* 0x00008000eeff7812 */ /* 0x040fe200078cc0ff */
[----:B------:R0:W-:Y:S01]  /*cff50*/  @P3 STG.E.U8 desc[UR52][R228.64], R0 ;  /* 0x00000000e4003986 */ /* 0x0001e2000c101134 */
[----:B------:R-:W-:Y:S02]  /*cff60*/  LOP3.LUT P5, RZ, R238, 0x2000, RZ, 0xc0, !PT ;  /* 0x00002000eeff7812 */ /* 0x000fe400078ac0ff */
[----:B------:R-:W-:Y:S02]  /*cff70*/  LOP3.LUT R23, R23, 0xbfffffff, RZ, 0xc0, !PT ;  /* 0xbfffffff17177812 */ /* 0x000fe400078ec0ff */
[----:B0-----:R-:W-:Y:S01]  /*cff80*/  PRMT R0, R18, 0x7771, RZ ;  /* 0x0000777112007816 */ /* 0x001fe200000000ff */
[----:B------:R-:W3:Y:S06]  /*cff90*/  LDL.LU.64 R228, [R1+0x3ac8] ;  /* 0x003ac80001e47983 */ /* 0x000eec0000300a00 */
[----:B------:R-:W-:-:S02]  /*cffa0*/  @P6 LOP3.LUT R23, R23, 0x40000000, RZ, 0xfc, !PT ;  /* 0x4000000017176812 */ /* 0x000fc400078efcff */
[----:B------:R-:W-:Y:S01]  /*cffb0*/  LOP3.LUT P6, RZ, R238, 0x4000, RZ, 0xc0, !PT ;  /* 0x00004000eeff7812 */ /* 0x000fe200078cc0ff */
[----:B----4-:R0:W-:Y:S02]  /*cffc0*/  @P4 STG.E.U8 desc[UR52][R4.64], R0 ;  /* 0x0000000004004986 */ /* 0x0101e4000c101134 */
[C---:B0-----:R-:W-:Y:S02]  /*cffd0*/  PRMT R0, R18.reuse, 0x7772, RZ ;  /* 0x0000777212007816 */ /* 0x041fe400000000ff */
[----:B------:R-:W4:Y:S04]  /*cffe0*/  LDL.LU.64 R4, [R1+0x3ad0] ;  /* 0x003ad00001047983 */ /* 0x000f280000300a00 */
[----:B------:R0:W-:Y:S02]  /*cfff0*/  @P5 STG.E.U8 desc[UR52][R226.64], R0 ;  /* 0x00000000e2005986 */ /* 0x0001e4000c101134 */
[----:B0-----:R-:W-:-:S02]  /*d0000*/  PRMT R0, R18, 0x7773, RZ ;  /* 0x0000777312007816 */ /* 0x001fc400000000ff */
        /* <DEDUP_REMOVED lines=41> */
[----:B------:R0:W-:Y:S02]  /*d02a0*/  @P2 STG.E.U8 desc[UR52][R18.64], R0 ;  /* 0x0000000012002986 */ /* 0x0001e4000c101134 */
[----:B0-----:R-:W-:Y:S02]  /*d02b0*/  PRMT R0, R239, 0x7773, RZ ;  /* 0x00007773ef007816 */ /* 0x001fe400000000ff */
[----:B------:R-:W3:Y:S04]  /*d02c0*/  LDL.LU R239, [R1+0x5230] ;  /* 0x0052300001ef7983 */ /* 0x000ee80000300800 */
[----:B------:R0:W-:Y:S01]  /*d02d0*/  @P3 STG.E.U8 desc[UR52][R16.64], R0 ;  /* 0x0000000010003986 */ /* 0x0001e2000c101134 */
[----:B------:R-:W-:Y:S02]  /*d02e0*/  LOP3.LUT P5, RZ, R238, 0x10000000, RZ, 0xc0, !PT ;  /* 0x10000000eeff7812 */ /* 0x000fe400078ac0ff */
[----:B0-----:R-:W-:-:S05]  /*d02f0*/  PRMT R0, R20, 0x7770, RZ ;  /* 0x0000777014007816 */ /* 0x001fca00000000ff */
[----:B------:R0:W-:Y:S04]  /*d0300*/  @P4 STG.E.U8 desc[UR52][R242.64], R0 ;  /* 0x00000000f2004986 */ /* 0x0001e8000c101134 */
[----:B0-----:R-:W4:Y:S01]  /*d0310*/  LDL.LU.64 R242, [R1+0x3b00] ;  /* 0x003b000001f27983 */ /* 0x001f220000300a00 */
[----:B------:R-:W-:-:S05]  /*d0320*/  PRMT R0, R20, 0x7771, RZ ;  /* 0x0000777114007816 */ /* 0x000fca00000000ff */
[----:B--2---:R0:W-:Y:S04]  /*d0330*/  @P5 STG.E.U8 desc[UR52][R240.64], R0 ;  /* 0x00000000f0005986 */ /* 0x0041e8000c101134 */
[----:B0-----:R-:W2:Y:S04]  /*d0340*/  LDL.LU.64 R240, [R1+0x3b08] ;  /* 0x003b080001f07983 */ /* 0x001ea80000300a00 */
[----:B------:R-:W3:Y:S04]  /*d0350*/  LDL.LU.64 R4, [R1+0x3b10] ;  /* 0x003b100001047983 */ /* 0x000ee80000300a00 */
[----:B------:R-:W3:Y:S04]  /*d0360*/  LDL.LU.64 R226, [R1+0x3b18] ;  /* 0x003b180001e27983 */ /* 0x000ee80000300a00 */
[----:B------:R-:W3:Y:S04]  /*d0370*/  LDL.LU.64 R18, [R1+0x3b20] ;  /* 0x003b200001127983 */ /* 0x000ee80000300a00 */
[----:B------:R-:W3:Y:S01]  /*d0380*/  LDL.LU R15, [R1+0x2d8] ;  /* 0x0002d800010f7983 */ /* 0x000ee20000300800 */
[----:B------:R-:W-:-:S03]  /*d0390*/  LOP3.LUT P2, RZ, R238, 0x20000000, RZ, 0xc0, !PT ;  /* 0x20000000eeff7812 */ /* 0x000fc6000784c0ff */
[----:B------:R-:W3:Y:S01]  /*d03a0*/  LDL.LU.64 R16, [R1+0x3b28] ;  /* 0x003b280001107983 */ /* 0x000ee20000300a00 */
[----:B------:R-:W-:-:S03]  /*d03b0*/  PRMT R0, R20, 0x7772, RZ ;  /* 0x0000777214007816 */ /* 0x000fc600000000ff */
[----:B------:R-:W3:Y:S01]  /*d03c0*/  LDL.LU R225, [R1+0x2c8] ;  /* 0x0002c80001e17983 */ /* 0x000ee20000300800 */
[----:B------:R-:W-:Y:S02]  /*d03d0*/  LOP3.LUT P3, RZ, R238, 0x40000000, RZ, 0xc0, !PT ;  /* 0x40000000eeff7812 */ /* 0x000fe4000786c0ff */
[----:B------:R-:W-:-:S03]  /*d03e0*/  LOP3.LUT R23, R23, 0xffff7fff, RZ, 0xc0, !PT ;  /* 0xffff7fff17177812 */ /* 0x000fc600078ec0ff */
[----:B----4-:R0:W-:Y:S04]  /*d03f0*/  @P2 STG.E.U8 desc[UR52][R242.64], R0 ;  /* 0x00000000f2002986 */ /* 0x0101e8000c101134 */
[----:B0-----:R-:W4:Y:S01]  /*d0400*/  LDL.LU.64 R242, [R1+0x3b30] ;  /* 0x003b300001f27983 */ /* 0x001f220000300a00 */
[----:B------:R-:W-:-:S05]  /*d0410*/  PRMT R0, R20, 0x7773, RZ ;  /* 0x0000777314007816 */ /* 0x000fca00000000ff */
[----:B--2---:R0:W-:Y:S04]  /*d0420*/  @P3 STG.E.U8 desc[UR52][R240.64], R0 ;  /* 0x00000000f0003986 */ /* 0x0041e8000c101134 */
[----:B0-----:R-:W2:Y:S01]  /*d0430*/  LDL.LU.64 R240, [R1+0x3b38] ;  /* 0x003b380001f07983 */ /* 0x001ea20000300a00 */
[C---:B---3--:R-:W-:Y:S02]  /*d0440*/  LOP3.LUT P6, RZ, R239.reuse, 0x200, RZ, 0xc0, !PT ;  /* 0x00000200efff7812 */ /* 0x048fe400078cc0ff */
[----:B------:R-:W-:Y:S01]  /*d0450*/  LOP3.LUT P4, RZ, R238, 0x80000000, RZ, 0xc0, !PT ;  /* 0x80000000eeff7812 */ /* 0x000fe2000788c0ff */
[----:B------:R-:W3:Y:S01]  /*d0460*/  LDL.LU.64 R236, [R1+0x3b40] ;  /* 0x003b400001ec7983 */ /* 0x000ee20000300a00 */
[----:B------:R-:W-:Y:S02]  /*d0470*/  LOP3.LUT P5, RZ, R239, 0x1, RZ, 0xc0, !PT ;  /* 0x00000001efff7812 */ /* 0x000fe400078ac0ff */
[----:B------:R-:W-:Y:S01]  /*d0480*/  PRMT R0, R15, 0x7770, RZ ;  /* 0x000077700f007816 */ /* 0x000fe200000000ff */
[----:B------:R-:W3:Y:S04]  /*d0490*/  LDL.LU R20, [R1+0x2dc] ;  /* 0x0002dc0001147983 */ /* 0x000ee80000300800 */
[----:B------:R-:W3:Y:S02]  /*d04a0*/  LDL.LU.64 R234, [R1+0x3b48] ;  /* 0x003b480001ea7983 */ /* 0x000ee40000300a00 */
[----:B------:R-:W-:-:S02]  /*d04b0*/  @P6 LOP3.LUT R23, R23, 0x8000, RZ, 0xfc, !PT ;  /* 0x0000800017176812 */ /* 0x000fc400078efcff */
[----:B------:R-:W-:Y:S01]  /*d04c0*/  LOP3.LUT P6, RZ, R239, 0x100, RZ, 0xc0, !PT ;  /* 0x00000100efff7812 */ /* 0x000fe200078cc0ff */
[----:B------:R0:W-:Y:S01]  /*d04d0*/  @P4 STG.E.U8 desc[UR52][R4.64], R0 ;  /* 0x0000000004004986 */ /* 0x0001e2000c101134 */
[----:B------:R-:W-:-:S03]  /*d04e0*/  LOP3.LUT R23, R23, 0xfffeffff, RZ, 0xc0, !PT ;  /* 0xfffeffff17177812 */ /* 0x000fc600078ec0ff */
[----:B------:R-:W3:Y:S04]  /*d04f0*/  LDL.LU.64 R232, [R1+0x3b50] ;  /* 0x003b500001e87983 */ /* 0x000ee80000300a00 */
[----:B------:R-:W3:Y:S04]  /*d0500*/  LDL.LU.64 R6, [R1+0x3b58] ;  /* 0x003b580001067983 */ /* 0x000ee80000300a00 */
[----:B------:R-:W-:Y:S01]  /*d0510*/  @P6 LOP3.LUT R23, R23, 0x10000, RZ, 0xfc, !PT ;  /* 0x0001000017176812 */ /* 0x000fe200078efcff */
[----:B------:R-:W3:Y:S01]  /*d0520*/  LDL.LU.64 R230, [R1+0x3b60] ;  /* 0x003b600001e67983 */ /* 0x000ee20000300a00 */
[----:B------:R-:W-:-:S02]  /*d0530*/  LOP3.LUT P6, RZ, R239, 0x80, RZ, 0xc0, !PT ;  /* 0x00000080efff7812 */ /* 0x000fc400078cc0ff */
[----:B------:R-:W-:Y:S01]  /*d0540*/  LOP3.LUT R23, R23, 0xfffdffff, RZ, 0xc0, !PT ;  /* 0xfffdffff17177812 */ /* 0x000fe200078ec0ff */
[----:B------:R-:W3:Y:S01]  /*d0550*/  LDL.LU.64 R228, [R1+0x3b68] ;  /* 0x003b680001e47983 */ /* 0x000ee20000300a00 */
[----:B0-----:R-:W-:-:S03]  /*d0560*/  PRMT R0, R15, 0x7771, RZ ;  /* 0x000077710f007816 */ /* 0x001fc600000000ff */
[----:B------:R-:W3:Y:S06]  /*d0570*/  LDL.LU.64 R4, [R1+0x3b70] ;  /* 0x003b700001047983 */ /* 0x000eec0000300a00 */
        /* <DEDUP_REMOVED lines=21> */
[----:B------:R-:W-:Y:S02]  /*d06d0*/  LOP3.LUT P6, RZ, R23, 0x400000, RZ, 0xc0, !PT ;  /* 0x0040000017ff7812 */ /* 0x000fe400078cc0ff */
[----:B0-----:R-:W-:Y:S01]  /*d06e0*/  PRMT R0, R15, 0x7773, RZ ;  /* 0x000077730f007816 */ /* 0x001fe200000000ff */
[----:B------:R-:W3:Y:S10]  /*d06f0*/  LDL.LU.64 R18, [R1+0x3b80] ;  /* 0x003b800001127983 */ /* 0x000ef40000300a00 */
[----:B------:R0:W-:Y:S01]  /*d0700*/  @P6 STG.E.U8 desc[UR52][R16.64], R0 ;  /* 0x0000000010006986 */ /* 0x0001e2000c101134 */
[----:B------:R-:W-:-:S02]  /*d0710*/  LOP3.LUT P6, RZ, R23, 0x200000, RZ, 0xc0, !PT ;  /* 0x0020000017ff7812 */ /* 0x000fc400078cc0ff */
[----:B0-----:R-:W-:Y:S01]  /*d0720*/  PRMT R0, R225, 0x7770, RZ ;  /* 0x00007770e1007816 */ /* 0x001fe200000000ff */
[----:B------:R-:W3:Y:S04]  /*d0730*/  LDL.LU.64 R16, [R1+0x3b88] ;  /* 0x003b880001107983 */ /* 0x000ee80000300a00 */
[----:B------:R-:W3:Y:S06]  /*d0740*/  LDL.LU R15, [R1+0x2b0] ;  /* 0x0002b000010f7983 */ /* 0x000eec0000300800 */
[----:B----4-:R0:W-:Y:S01]  /*d0750*/  @P6 STG.E.U8 desc[UR52][R242.64], R0 ;  /* 0x00000000f2006986 */ /* 0x0101e2000c101134 */
[----:B------:R-:W-:-:S02]  /*d0760*/  LOP3.LUT P6, RZ, R23, 0x100000, RZ, 0xc0, !PT ;  /* 0x0010000017ff7812 */ /* 0x000fc400078cc0ff */
[----:B0-----:R-:W-:Y:S01]  /*d0770*/  PRMT R0, R225, 0x7771, RZ ;  /* 0x00007771e1007816 */ /* 0x001fe200000000ff */
[----:B------:R-:W4:Y:S10]  /*d0780*/  LDL.LU.64 R242, [R1+0x3b90] ;  /* 0x003b900001f27983 */ /* 0x000f340000300a00 */
[----:B--2---:R0:W-:Y:S04]  /*d0790*/  @P6 STG.E.U8 desc[UR52][R240.64], R0 ;  /* 0x00000000f0006986 */ /* 0x0041e8000c101134 */
[----:B0-----:R-:W2:Y:S01]  /*d07a0*/  LDL.LU.64 R240, [R1+0x5228] ;  /* 0x0052280001f07983 */ /* 0x001ea20000300a00 */
[----:B------:R-:W-:-:S02]  /*d07b0*/  LOP3.LUT P6, RZ, R23, 0x80000, RZ, 0xc0, !PT ;  /* 0x0008000017ff7812 */ /* 0x000fc400078cc0ff */
[----:B------:R-:W-:-:S11]  /*d07c0*/  PRMT R0, R225, 0x7772, RZ ;  /* 0x00007772e1007816 */ /* 0x000fd600000000ff */
        /* <DEDUP_REMOVED lines=18> */
[C---:B------:R-:W-:Y:S02]  /*d08f0*/  LOP3.LUT P3, RZ, R239.reuse, 0x2000, RZ, 0xc0, !PT ;  /* 0x00002000efff7812 */ /* 0x040fe4000786c0ff */
[C---:B------:R-:W-:Y:S02]  /*d0900*/  LOP3.LUT P4, RZ, R239.reuse, 0x4000, RZ, 0xc0, !PT ;  /* 0x00004000efff7812 */ /* 0x040fe4000788c0ff */
[----:B------:R-:W-:Y:S02]  /*d0910*/  LOP3.LUT P5, RZ, R239, 0x8000, RZ, 0xc0, !PT ;  /* 0x00008000efff7812 */ /* 0x000fe400078ac0ff */
[----:B--2---:R-:W-:-:S05]  /*d0920*/  PRMT R0, R240, 0x7770, RZ ;  /* 0x00007770f0007816 */ /* 0x004fca00000000ff */
[----:B------:R0:W-:Y:S02]  /*d0930*/  @P1 STG.E.U8 desc[UR52][R4.64], R0 ;  /* 0x0000000004001986 */ /* 0x0001e4000c101134 */
[----:B0-----:R-:W-:-:S05]  /*d0940*/  PRMT R0, R240, 0x7771, RZ ;  /* 0x00007771f0007816 */ /* 0x001fca00000000ff */
[----:B------:R0:W-:Y:S02]  /*d0950*/  @P2 STG.E.U8 desc[UR52][R226.64], R0 ;  /* 0x00000000e2002986 */ /* 0x0001e4000c101134 */
[----:B0-----:R-:W-:-:S05]  /*d0960*/  PRMT R0, R240, 0x7772, RZ ;  /* 0x00007772f0007816 */ /* 0x001fca00000000ff */
[----:B------:R0:W-:Y:S02]  /*d0970*/  @P3 STG.E.U8 desc[UR52][R18.64], R0 ;  /* 0x0000000012003986 */ /* 0x0001e4000c101134 */
[----:B0-----:R-:W-:Y:S02]  /*d0980*/  PRMT R0, R240, 0x7773, RZ ;  /* 0x00007773f0007816 */ /* 0x001fe400000000ff */
[----:B------:R-:W2:Y:S04]  /*d0990*/  LDL.LU R240, [R1+0x5220] ;  /* 0x0052200001f07983 */ /* 0x000ea80000300800 */
[----:B------:R0:W-:Y:S02]  /*d09a0*/  @P4 STG.E.U8 desc[UR52][R16.64], R0 ;  /* 0x0000000010004986 */ /* 0x0001e4000c101134 */
[----:B0-----:R-:W-:-:S05]  /*d09b0*/  PRMT R0, R15, 0x7770, RZ ;  /* 0x000077700f007816 */ /* 0x001fca00000000ff */
[----:B----4-:R0:W-:Y:S04]  /*d09c0*/  @P5 STG.E.U8 desc[UR52][R242.64], R0 ;  /* 0x00000000f2005986 */ /* 0x0101e8000c101134 */
        /* <DEDUP_REMOVED lines=30> */
[----:B0-----:R-:W3:Y:S06]  /*d0bb0*/  LDL.LU.64 R242, [R1+0x3bc8] ;  /* 0x003bc80001f27983 */ /* 0x001eec0000300a00 */
[----:B------:R-:W-:-:S02]  /*d0bc0*/  @P6 LOP3.LUT R23, R23, 0x2000, RZ, 0xfc, !PT ;  /* 0x0000200017176812 */ /* 0x000fc400078efcff */
[----:B------:R-:W-:Y:S01]  /*d0bd0*/  LOP3.LUT P6, RZ, R239, 0x200000, RZ, 0xc0, !PT ;  /* 0x00200000efff7812 */ /* 0x000fe200078cc0ff */
[----:B------:R-:W3:Y:S01]  /*d0be0*/  LDL.LU R225, [R1+0x2b4] ;  /* 0x0002b40001e17983 */ /* 0x000ee20000300800 */
[----:B------:R-:W-:Y:S02]  /*d0bf0*/  LOP3.LUT R23, R23, 0xffffbfff, RZ, 0xc0, !PT ;  /* 0xffffbfff17177812 */ /* 0x000fe400078ec0ff */
[C---:B------:R-:W-:Y:S02]  /*d0c00*/  LOP3.LUT P3, RZ, R239.reuse, 0x20000, RZ, 0xc0, !PT ;  /* 0x00020000efff7812 */ /* 0x040fe4000786c0ff */
[C---:B------:R-:W-:Y:S02]  /*d0c10*/  LOP3.LUT P4, RZ, R239.reuse, 0x40000, RZ, 0xc0, !PT ;  /* 0x00040000efff7812 */ /* 0x040fe4000788c0ff */
[C---:B------:R-:W-:Y:S02]  /*d0c20*/  LOP3.LUT P5, RZ, R239.reuse, 0x80000, RZ, 0xc0, !PT ;  /* 0x00080000efff7812 */ /* 0x040fe400078ac0ff */
[----:B------:R-:W-:-:S02]  /*d0c30*/  LOP3.LUT P0, RZ, R239, 0x20000000, RZ, 0xc0, !PT ;  /* 0x20000000efff7812 */ /* 0x000fc4000780c0ff */
[----:B------:R-:W-:Y:S02]  /*d0c40*/  LOP3.LUT P1, RZ, R239, 0x40000000, RZ, 0xc0, !PT ;  /* 0x40000000efff7812 */ /* 0x000fe4000782c0ff */
[----:B------:R-:W-:Y:S02]  /*d0c50*/  @P6 LOP3.LUT R23, R23, 0x4000, RZ, 0xfc, !PT ;  /* 0x0000400017176812 */ /* 0x000fe400078efcff */
[C---:B------:R-:W-:Y:S02]  /*d0c60*/  LOP3.LUT P6, RZ, R239.reuse, 0x100000, RZ, 0xc0, !PT ;  /* 0x00100000efff7812 */ /* 0x040fe400078cc0ff */
[----:B------:R-:W-:Y:S02]  /*d0c70*/  LOP3.LUT P2, RZ, R239, 0x80000000, RZ, 0xc0, !PT ;  /* 0x80000000efff7812 */ /* 0x000fe4000784c0ff */
[----:B------:R-:W3:Y:S04]  /*d0c80*/  LDL.LU.64 R238, [R1+0x3bd0] ;  /* 0x003bd00001ee7983 */ /* 0x000ee80000300a00 */
[----:B------:R-:W3:Y:S04]  /*d0c90*/  LDL.LU.64 R236, [R1+0x3bd8] ;  /* 0x003bd80001ec7983 */ /* 0x000ee80000300a00 */
[----:B------:R-:W3:Y:S04]  /*d0ca0*/  LDL.LU.64 R234, [R1+0x3be0] ;  /* 0x003be00001ea7983 */ /* 0x000ee80000300a00 */
[----:B------:R-:W3:Y:S01]  /*d0cb0*/  LDL.LU.64 R232, [R1+0x3be8] ;  /* 0x003be80001e87983 */ /* 0x000ee20000300a00 */
[----:B------:R-:W-:-:S03]  /*d0cc0*/  PRMT R0, R15, 0x7772, RZ ;  /* 0x000077720f007816 */ /* 0x000fc600000000ff */
[----:B------:R-:W3:Y:S04]  /*d0cd0*/  LDL.LU R20, [R1+0x2a4] ;  /* 0x0002a40001147983 */ /* 0x000ee80000300800 */
[----:B------:R-:W3:Y:S04]  /*d0ce0*/  LDL.LU.64 R6, [R1+0x3bf0] ;  /* 0x003bf00001067983 */ /* 0x000ee80000300a00 */
[----:B----4-:R0:W-:Y:S04]  /*d0cf0*/  @P3 STG.E.U8 desc[UR52][R228.64], R0 ;  /* 0x00000000e4003986 */ /* 0x0101e8000c101134 */
[----:B------:R-:W4:Y:S01]  /*d0d00*/  LDL.LU.64 R230, [R1+0x3bf8] ;  /* 0x003bf80001e67983 */ /* 0x000f220000300a00 */
[----:B0-----:R-:W-:-:S03]  /*d0d10*/  PRMT R0, R15, 0x7773, RZ ;  /* 0x000077730f007816 */ /* 0x001fc600000000ff */
[----:B------:R-:W4:Y:S04]  /*d0d20*/  LDL.LU R15, [R1+0x2b8] ;  /* 0x0002b800010f7983 */ /* 0x000f280000300800 */
[----:B--2---:R0:W-:Y:S04]  /*d0d30*/  @P4 STG.E.U8 desc[UR52][R4.64], R0 ;  /* 0x0000000004004986 */ /* 0x0041e8000c101134 */
[----:B------:R-:W2:Y:S01]  /*d0d40*/  LDL.LU.64 R228, [R1+0x3c00] ;  /* 0x003c000001e47983 */ /* 0x000ea20000300a00 */
[----:B0-----:R-:W-:-:S03]  /*d0d50*/  PRMT R0, R21, 0x7770, RZ ;  /* 0x0000777015007816 */ /* 0x001fc600000000ff */
[----:B------:R-:W2:Y:S04]  /*d0d60*/  LDL.LU.64 R4, [R1+0x3c08] ;  /* 0x003c080001047983 */ /* 0x000ea80000300a00 */
[----:B------:R0:W-:Y:S02]  /*d0d70*/  @P5 STG.E.U8 desc[UR52][R226.64], R0 ;  /* 0x00000000e2005986 */ /* 0x0001e4000c101134 */
[----:B0-----:R-:W-:Y:S02]  /*d0d80*/  PRMT R0, R21, 0x7771, RZ ;  /* 0x0000777115007816 */ /* 0x001fe400000000ff */
[----:B------:R-:W2:Y:S04]  /*d0d90*/  LDL.LU.64 R226, [R1+0x3c10] ;  /* 0x003c100001e27983 */ /* 0x000ea80000300a00 */
[----:B------:R0:W-:Y:S01]  /*d0da0*/  @P6 STG.E.U8 desc[UR52][R18.64], R0 ;  /* 0x0000000012006986 */ /* 0x0001e2000c101134 */
[----:B------:R-:W-:-:S02]  /*d0db0*/  LOP3.LUT P6, RZ, R23, 0x4000, RZ, 0xc0, !PT ;  /* 0x0000400017ff7812 */ /* 0x000fc400078cc0ff */
[----:B0-----:R-:W-:Y:S01]  /*d0dc0*/  PRMT R0, R21, 0x7772, RZ ;  /* 0x0000777215007816 */ /* 0x001fe200000000ff */
[----:B------:R-:W2:Y:S10]  /*d0dd0*/  LDL.LU.64 R18, [R1+0x3c18] ;  /* 0x003c180001127983 */ /* 0x000eb40000300a00 */
        /* <DEDUP_REMOVED lines=65> */
[----:B0-----:R-:W2:Y:S01]  /*d11f0*/  LDL.LU.64 R16, [R1+0x3c60] ;  /* 0x003c600001107983 */ /* 0x001ea20000300a00 */
[----:B------:R-:W-:-:S03]  /*d1200*/  PRMT R0, R15, 0x7771, RZ ;  /* 0x000077710f007816 */ /* 0x000fc600000000ff */
[----:B------:R-:W2:Y:S04]  /*d1210*/  LDL.LU R20, [R1+0x2ac] ;  /* 0x0002ac0001147983 */ /* 0x000ea80000300800 */
[----:B---3--:R0:W-:Y:S04]  /*d1220*/  @P3 STG.E.U8 desc[UR52][R242.64], R0 ;  /* 0x00000000f2003986 */ /* 0x0081e8000c101134 */
[----:B0-----:R-:W3:Y:S04]  /*d1230*/  LDL.LU.64 R242, [R1+0x3c68] ;  /* 0x003c680001f27983 */ /* 0x001ee80000300a00 */
[----:B------:R-:W3:Y:S01]  /*d1240*/  LDL.LU.64 R238, [R1+0x3c70] ;  /* 0x003c700001ee7983 */ /* 0x000ee20000300a00 */
[----:B------:R-:W-:-:S02]  /*d1250*/  @P6 LOP3.LUT R23, R23, 0x8, RZ, 0xfc, !PT ;  /* 0x0000000817176812 */ /* 0x000fc400078efcff */
[----:B------:R-:W-:Y:S01]  /*d1260*/  LOP3.LUT P6, RZ, R240, 0x400, RZ, 0xc0, !PT ;  /* 0x00000400f0ff7812 */ /* 0x000fe200078cc0ff */
[----:B------:R-:W3:Y:S01]  /*d1270*/  LDL.LU.64 R236, [R1+0x3c78] ;  /* 0x003c780001ec7983 */ /* 0x000ee20000300a00 */
[----:B------:R-:W-:-:S03]  /*d1280*/  LOP3.LUT R23, R23, 0xffffffef, RZ, 0xc0, !PT ;  /* 0xffffffef17177812 */ /* 0x000fc600078ec0ff */
[----:B------:R-:W3:Y:S01]  /*d1290*/  LDL.LU.64 R234, [R1+0x3c80] ;  /* 0x003c800001ea7983 */ /* 0x000ee20000300a00 */
[----:B------:R-:W-:-:S03]  /*d12a0*/  LOP3.LUT P4, RZ, R240, 0x20, RZ, 0xc0, !PT ;  /* 0x00000020f0ff7812 */ /* 0x000fc6000788c0ff */
[----:B------:R-:W3:Y:S04]  /*d12b0*/  LDL.LU.64 R232, [R1+0x3c88] ;  /* 0x003c880001e87983 */ /* 0x000ee80000300a00 */
[----:B------:R-:W-:Y:S01]  /*d12c0*/  @P6 LOP3.LUT R23, R23, 0x10, RZ, 0xfc, !PT ;  /* 0x0000001017176812 */ /* 0x000fe200078efcff */
[----:B------:R-:W3:Y:S01]  /*d12d0*/  LDL.LU.64 R6, [R1+0x3c90] ;  /* 0x003c900001067983 */ /* 0x000ee20000300a00 */
[C---:B------:R-:W-:Y:S02]  /*d12e0*/  LOP3.LUT P6, RZ, R240.reuse, 0x200, RZ, 0xc0, !PT ;  /* 0x00000200f0ff7812 */ /* 0x040fe400078cc0ff */
[----:B------:R-:W-:Y:S01]  /*d12f0*/  LOP3.LUT R23, R23, 0xffffffdf, RZ, 0xc0, !PT ;  /* 0xffffffdf17177812 */ /* 0x000fe200078ec0ff */
[----:B------:R-:W3:Y:S01]  /*d1300*/  LDL.LU.64 R230, [R1+0x3c98] ;  /* 0x003c980001e67983 */ /* 0x000ee20000300a00 */
[----:B------:R-:W-:-:S09]  /*d1310*/  LOP3.LUT P5, RZ, R240, 0x40, RZ, 0xc0, !PT ;  /* 0x00000040f0ff7812 */ /* 0x000fd200078ac0ff */
[----:B------:R-:W-:Y:S02]  /*d1320*/  @P6 LOP3.LUT R23, R23, 0x20, RZ, 0xfc, !PT ;  /* 0x0000002017176812 */ /* 0x000fe400078efcff */
[----:B------:R-:W-:Y:S02]  /*d1330*/  LOP3.LUT P6, RZ, R240, 0x100, RZ, 0xc0, !PT ;  /* 0x00000100f0ff7812 */ /* 0x000fe400078cc0ff */
[----:B------:R-:W-:Y:S02]  /*d1340*/  LOP3.LUT R23, R23, 0xffffffbf, RZ, 0xc0, !PT ;  /* 0xffffffbf17177812 */ /* 0x000fe400078ec0ff */
[----:B------:R-:W-:-:S05]  /*d1350*/  PRMT R0, R15, 0x7772, RZ ;  /* 0x000077720f007816 */ /* 0x000fca00000000ff */
[----:B----4-:R0:W-:Y:S04]  /*d1360*/  @P4 STG.E.U8 desc[UR52][R228.64], R0 ;  /* 0x00000000e4004986 */ /* 0x0101e8000c101134 */
[----:B------:R-:W-:Y:S02]  /*d1370*/  @P6 LOP3.LUT R23, R23, 0x40, RZ, 0xfc, !PT ;  /* 0x0000004017176812 */ /* 0x000fe400078efcff */
[----:B------:R-:W-:Y:S02]  /*d1380*/  LOP3.LUT P6, RZ, R240, 0x80, RZ, 0xc0, !PT ;  /* 0x00000080f0ff7812 */ /* 0x000fe400078cc0ff */
[----:B0-----:R-:W-:Y:S01]  /*d1390*/  PRMT R0, R15, 0x7773, RZ ;  /* 0x000077730f007816 */ /* 0x001fe200000000ff */
        /* <DEDUP_REMOVED lines=41> */
[----:B----4-:R0:W-:Y:S01]  /*d1630*/  @P1 STG.E.U8 desc[UR52][R228.64], R0 ;  /* 0x00000000e4001986 */ /* 0x0101e2000c101134 */
[C---:B------:R-:W-:Y:S02]  /*d1640*/  LOP3.LUT P4, RZ, R240.reuse, 0x100000, RZ, 0xc0, !PT ;  /* 0x00100000f0ff7812 */ /* 0x040fe4000788c0ff */
[----:B0-----:R-:W-:Y:S02]  /*d1650*/  PRMT R0, R241, 0x7773, RZ ;  /* 0x00007773f1007816 */ /* 0x001fe400000000ff */
[----:B------:R-:W-:Y:S01]  /*d1660*/  LOP3.LUT P5, RZ, R240, 0x200000, RZ, 0xc0, !PT ;  /* 0x00200000f0ff7812 */ /* 0x000fe200078ac0ff */
[----:B------:R-:W4:Y:S04]  /*d1670*/  LDL.LU R241, [R1+0x5214] ;  /* 0x0052140001f17983 */ /* 0x000f280000300800 */
        /* <DEDUP_REMOVED lines=9> */
[----:B------:R-:W3:Y:S04]  /*d1710*/  LDL.LU.64 R228, [R1+0x3cd8] ;  /* 0x003cd80001e47983 */ /* 0x000ee80000300a00 */
[----:B------:R-:W3:Y:S04]  /*d1720*/  LDL.LU.64 R4, [R1+0x3ce0] ;  /* 0x003ce00001047983 */ /* 0x000ee80000300a00 */
[----:B------:R-:W3:Y:S04]  /*d1730*/  LDL.LU R20, [R1+0x294] ;  /* 0x0002940001147983 */ /* 0x000ee80000300800 */
[----:B------:R-:W3:Y:S04]  /*d1740*/  LDL.LU.64 R226, [R1+0x3ce8] ;  /* 0x003ce80001e27983 */ /* 0x000ee80000300a00 */
[----:B------:R-:W3:Y:S01]  /*d1750*/  LDL.LU R21, [R1+0x284] ;  /* 0x0002840001157983 */ /* 0x000ee20000300800 */
[----:B------:R-:W-:-:S03]  /*d1760*/  LOP3.LUT P2, RZ, R240, 0x400000, RZ, 0xc0, !PT ;  /* 0x00400000f0ff7812 */ /* 0x000fc6000784c0ff */
[----:B------:R-:W3:Y:S01]  /*d1770*/  LDL.LU.64 R18, [R1+0x3cf0] ;  /* 0x003cf00001127983 */ /* 0x000ee20000300a00 */
[----:B------:R-:W-:Y:S02]  /*d1780*/  PRMT R0, R15, 0x7773, RZ ;  /* 0x000077730f007816 */ /* 0x000fe400000000ff */
[----:B------:R-:W-:Y:S02]  /*d1790*/  LOP3.LUT R216, R216, 0xff7fffff, RZ, 0xc0, !PT ;  /* 0xff7fffffd8d87812 */ /* 0x000fe400078ec0ff */
[C---:B------:R-:W-:Y:S02]  /*d17a0*/  LOP3.LUT P3, RZ, R240.reuse, 0x800000, RZ, 0xc0, !PT ;  /* 0x00800000f0ff7812 */ /* 0x040fe4000786c0ff */
[----:B------:R-:W-:Y:S02]  /*d17b0*/  LOP3.LUT P4, RZ, R240, 0x1000000, RZ, 0xc0, !PT ;  /* 0x01000000f0ff7812 */ /* 0x000fe4000788c0ff */
[----:B----4-:R-:W-:Y:S01]  /*d17c0*/  LOP3.LUT P6, RZ, R241, 0x4, RZ, 0xc0, !PT ;  /* 0x00000004f1ff7812 */ /* 0x010fe200078cc0ff */
[----:B--2---:R0:W-:Y:S04]  /*d17d0*/  @P2 STG.E.U8 desc[UR52][R16.64], R0 ;  /* 0x0000000010002986 */ /* 0x0041e8000c101134 */
[----:B0-----:R-:W2:Y:S08]  /*d17e0*/  LDL.LU.64 R16, [R1+0x3cf8] ;  /* 0x003cf80001107983 */ /* 0x001eb00000300a00 */
[----:B------:R-:W-:-:S02]  /*d17f0*/  @P6 LOP3.LUT R216, R216, 0x800000, RZ, 0xfc, !PT ;  /* 0x00800000d8d86812 */ /* 0x000fc400078efcff */
[----:B------:R-:W-:Y:S01]  /*d1800*/  LOP3.LUT P6, RZ, R241, 0x2, RZ, 0xc0, !PT ;  /* 0x00000002f1ff7812 */ /* 0x000fe200078cc0ff */
[----:B------:R-:W4:Y:S01]  /*d1810*/  LDL.LU.64 R22, [R1+0x3d00] ;  /* 0x003d000001167983 */ /* 0x000f220000300a00 */
[----:B------:R-:W-:-:S03]  /*d1820*/  LOP3.LUT R216, R216, 0xfeffffff, RZ, 0xc0, !PT ;  /* 0xfeffffffd8d87812 */ /* 0x000fc600078ec0ff */
[----:B------:R-:W4:Y:S04]  /*d1830*/  LDL.LU.64 R238, [R1+0x3d08] ;  /* 0x003d080001ee7983 */ /* 0x000f280000300a00 */
[----:B------:R-:W4:Y:S04]  /*d1840*/  LDL.LU R225, [R1+0x298] ;  /* 0x0002980001e17983 */ /* 0x000f280000300800 */
[----:B------:R-:W-:Y:S01]  /*d1850*/  @P6 LOP3.LUT R216, R216, 0x1000000, RZ, 0xfc, !PT ;  /* 0x01000000d8d86812 */ /* 0x000fe200078efcff */
[----:B------:R-:W4:Y:S01]  /*d1860*/  LDL.LU.64 R236, [R1+0x3d10] ;  /* 0x003d100001ec7983 */ /* 0x000f220000300a00 */
[----:B------:R-:W-:-:S02]  /*d1870*/  LOP3.LUT P6, RZ, R241, 0x1, RZ, 0xc0, !PT ;  /* 0x00000001f1ff7812 */ /* 0x000fc400078cc0ff */
[----:B------:R-:W-:Y:S01]  /*d1880*/  LOP3.LUT R216, R216, 0xfdffffff, RZ, 0xc0, !PT ;  /* 0xfdffffffd8d87812 */ /* 0x000fe200078ec0ff */
[----:B------:R-:W4:Y:S01]  /*d1890*/  LDL.LU.64 R234, [R1+0x3d18] ;  /* 0x003d180001ea7983 */ /* 0x000f220000300a00 */
[----:B---3--:R-:W-:-:S03]  /*d18a0*/  PRMT R0, R20, 0x7770, RZ ;  /* 0x0000777014007816 */ /* 0x008fc600000000ff */
[----:B------:R-:W3:Y:S06]  /*d18b0*/  LDL.LU.64 R232, [R1+0x3d20] ;  /* 0x003d200001e87983 */ /* 0x000eec0000300a00 */
[----:B------:R-:W-:Y:S01]  /*d18c0*/  @P6 LOP3.LUT R216, R216, 0x2000000, RZ, 0xfc, !PT ;  /* 0x02000000d8d86812 */ /* 0x000fe200078efcff */
[----:B------:R0:W-:Y:S01]  /*d18d0*/  @P3 STG.E.U8 desc[UR52][R230.64], R0 ;  /* 0x00000000e6003986 */ /* 0x0001e2000c101134 */
[----:B------:R-:W-:Y:S02]  /*d18e0*/  LOP3.LUT P6, RZ, R240, 0x80000000, RZ, 0xc0, !PT ;  /* 0x80000000f0ff7812 */ /* 0x000fe400078cc0ff */
[----:B------:R-:W-:Y:S01]  /*d18f0*/  LOP3.LUT R216, R216, 0xfbffffff, RZ, 0xc0, !PT ;  /* 0xfbffffffd8d87812 */ /* 0x000fe200078ec0ff */
[----:B------:R-:W3:Y:S01]  /*d1900*/  LDL.LU R15, [R1+0x288] ;  /* 0x00028800010f7983 */ /* 0x000ee20000300800 */
[----:B------:R-:W-:-:S03]  /*d1910*/  LOP3.LUT P5, RZ, R240, 0x2000000, RZ, 0xc0, !PT ;  /* 0x02000000f0ff7812 */ /* 0x000fc600078ac0ff */
[----:B------:R-:W3:Y:S01]  /*d1920*/  LDL.LU.64 R6, [R1+0x3d28] ;  /* 0x003d280001067983 */ /* 0x000ee20000300a00 */
[----:B0-----:R-:W-:-:S03]  /*d1930*/  PRMT R0, R20, 0x7771, RZ ;  /* 0x0000777114007816 */ /* 0x001fc600000000ff */
        /* <DEDUP_REMOVED lines=17> */
[----:B------:R-:W-:-:S05]  /*d1a50*/  PRMT R0, R20, 0x7772, RZ ;  /* 0x0000777214007816 */ /* 0x000fca00000000ff */
[----:B------:R0:W-:Y:S02]  /*d1a60*/  @P5 STG.E.U8 desc[UR52][R4.64], R0 ;  /* 0x0000000004005986 */ /* 0x0001e4000c101134 */
[----:B0-----:R-:W-:Y:S02]  /*d1a70*/  PRMT R0, R20, 0x7773, RZ ;  /* 0x0000777314007816 */ /* 0x001fe400000000ff */
[----:B------:R-:W3:Y:S04]  /*d1a80*/  LDL.LU.64 R4, [R1+0x3d40] ;  /* 0x003d400001047983 */ /* 0x000ee80000300a00 */
[----:B------:R0:W-:Y:S01]  /*d1a90*/  @P6 STG.E.U8 desc[UR52][R226.64], R0 ;  /* 0x00000000e2006986 */ /* 0x0001e2000c101134 */
[----:B------:R-:W-:-:S03]  /*d1aa0*/  LOP3.LUT P6, RZ, R216, 0x40000000, RZ, 0xc0, !PT ;  /* 0x40000000d8ff7812 */ /* 0x000fc600078cc0ff */
[----:B------:R-:W3:Y:S01]  /*d1ab0*/  LDL.LU R20, [R1+0x29c] ;  /* 0x00029c0001147983 */ /* 0x000ee20000300800 */
[----:B0-----:R-:W-:-:S03]  /*d1ac0*/  PRMT R0, R21, 0x7770, RZ ;  /* 0x0000777015007816 */ /* 0x001fc600000000ff */
[----:B------:R-:W3:Y:S06]  /*d1ad0*/  LDL.LU.64 R226, [R1+0x3d48] ;  /* 0x003d480001e27983 */ /* 0x000eec0000300a00 */
[----:B------:R0:W-:Y:S01]  /*d1ae0*/  @P6 STG.E.U8 desc[UR52][R18.64], R0 ;  /* 0x0000000012006986 */ /* 0x0001e2000c101134 */
[----:B------:R-:W-:-:S03]  /*d1af0*/  LOP3.LUT P6, RZ, R216, 0x20000000, RZ, 0xc0, !PT ;  /* 0x20000000d8ff7812 */ /* 0x000fc600078cc0ff */
[----:B0-----:R-:W3:Y:S01]  /*d1b00*/  LDL.LU.64 R18, [R1+0x3d50] ;  /* 0x003d500001127983 */ /* 0x001ee20000300a00 */
[----:B------:R-:W-:-:S09]  /*d1b10*/  PRMT R0, R21, 0x7771, RZ ;  /* 0x0000777115007816 */ /* 0x000fd200000000ff */
[----:B--2---:R0:W-:Y:S04]  /*d1b20*/  @P6 STG.E.U8 desc[UR52][R16.64], R0 ;  /* 0x0000000010006986 */ /* 0x0041e8000c101134 */
[----:B0-----:R-:W2:Y:S01]  /*d1b30*/  LDL.LU.64 R16, [R1+0x3d58] ;  /* 0x003d580001107983 */ /* 0x001ea20000300a00 */
[----:B------:R-:W-:Y:S02]  /*d1b40*/  LOP3.LUT P6, RZ, R216, 0x10000000, RZ, 0xc0, !PT ;  /* 0x10000000d8ff7812 */ /* 0x000fe400078cc0ff */
[----:B------:R-:W-:-:S11]  /*d1b50*/  PRMT R0, R21, 0x7772, RZ ;  /* 0x0000777215007816 */ /* 0x000fd600000000ff */
        /* <DEDUP_REMOVED lines=43> */
[----:B------:R-:W4:Y:S01]  /*d1e10*/  LDL.LU R225, [R1+0x270] ;  /* 0x0002700001e17983 */ /* 0x000f220000300800 */
        /* <DEDUP_REMOVED lines=19> */
[----:B------:R-:W-:Y:S02]  /*d1f50*/  LOP3.LUT P6, RZ, R241, 0x10000, RZ, 0xc0, !PT ;  /* 0x00010000f1ff7812 */ /* 0x000fe400078cc0ff */
[----:B------:R-:W-:Y:S02]  /*d1f60*/  PRMT R0, R20, 0x7773, RZ ;  /* 0x0000777314007816 */ /* 0x000fe400000000ff */
[----:B------:R-:W2:Y:S01]  /*d1f70*/  LDL.LU R20, [R1+0x260] ;  /* 0x0002600001147983 */ /* 0x000ea20000300800 */
[----:B------:R-:W-:-:S03]  /*d1f80*/  LOP3.LUT R216, R216, 0xffefffff, RZ, 0xc0, !PT ;  /* 0xffefffffd8d87812 */ /* 0x000fc600078ec0ff */
[----:B------:R-:W2:Y:S04]  /*d1f90*/  LDL.LU.64 R236, [R1+0x3da8] ;  /* 0x003da80001ec7983 */ /* 0x000ea80000300a00 */
[----:B------:R-:W2:Y:S01]  /*d1fa0*/  LDL.LU.64 R234, [R1+0x3db0] ;  /* 0x003db00001ea7983 */ /* 0x000ea20000300a00 */
[----:B------:R-:W-:Y:S02]  /*d1fb0*/  @P6 LOP3.LUT R216, R216, 0x100000, RZ, 0xfc, !PT ;  /* 0x00100000d8d86812 */ /* 0x000fe400078efcff */
[C---:B------:R-:W-:Y:S01]  /*d1fc0*/  LOP3.LUT P6, RZ, R241.reuse, 0x8000, RZ, 0xc0, !PT ;  /* 0x00008000f1ff7812 */ /* 0x040fe200078cc0ff */
[----:B------:R-:W2:Y:S01]  /*d1fd0*/  LDL.LU.64 R232, [R1+0x3db8] ;  /* 0x003db80001e87983 */ /* 0x000ea20000300a00 */
[----:B------:R-:W-:Y:S02]  /*d1fe0*/  LOP3.LUT R216, R216, 0xffdfffff, RZ, 0xc0, !PT ;  /* 0xffdfffffd8d87812 */ /* 0x000fe400078ec0ff */
[C---:B------:R-:W-:Y:S01]  /*d1ff0*/  LOP3.LUT P3, RZ, R241.reuse, 0x400, RZ, 0xc0, !PT ;  /* 0x00000400f1ff7812 */ /* 0x040fe2000786c0ff */
[----:B------:R-:W2:Y:S01]  /*d2000*/  LDL.LU.64 R6, [R1+0x3dc0] ;  /* 0x003dc00001067983 */ /* 0x000ea20000300a00 */
[----:B------:R-:W-:-:S07]  /*d2010*/  LOP3.LUT P4, RZ, R241, 0x800, RZ, 0xc0, !PT ;  /* 0x00000800f1ff7812 */ /* 0x000fce000788c0ff */
[----:B------:R-:W-:Y:S02]  /*d2020*/  @P6 LOP3.LUT R216, R216, 0x200000, RZ, 0xfc, !PT ;  /* 0x00200000d8d86812 */ /* 0x000fe400078efcff */
[C---:B------:R-:W-:Y:S02]  /*d2030*/  LOP3.LUT P6, RZ, R241.reuse, 0x4000, RZ, 0xc0, !PT ;  /* 0x00004000f1ff7812 */ /* 0x040fe400078cc0ff */
[----:B------:R-:W-:Y:S01]  /*d2040*/  LOP3.LUT P5, RZ, R241, 0x1000, RZ, 0xc0, !PT ;  /* 0x00001000f1ff7812 */ /* 0x000fe200078ac0ff */
[----:B---3--:R4:W-:Y:S01]  /*d2050*/  @P3 STG.E.U8 desc[UR52][R230.64], R0 ;  /* 0x00000000e6003986 */ /* 0x0089e2000c101134 */
[----:B------:R-:W-:Y:S02]  /*d2060*/  LOP3.LUT R216, R216, 0xffbfffff, RZ, 0xc0, !PT ;  /* 0xffbfffffd8d87812 */ /* 0x000fe400078ec0ff */
[----:B----4-:R-:W-:Y:S01]  /*d2070*/  PRMT R0, R15, 0x7770, RZ ;  /* 0x000077700f007816 */ /* 0x010fe200000000ff */
[----:B------:R-:W3:Y:S06]  /*d2080*/  LDL.LU.64 R230, [R1+0x3dc8] ;  /* 0x003dc80001e67983 */ /* 0x000eec0000300a00 */
[----:B------:R-:W-:-:S02]  /*d2090*/  @P6 LOP3.LUT R216, R216, 0x400000, RZ, 0xfc, !PT ;  /* 0x00400000d8d86812 */ /* 0x000fc400078efcff */
[----:B------:R-:W-:Y:S01]  /*d20a0*/  LOP3.LUT P6, RZ, R241, 0x2000, RZ, 0xc0, !PT ;  /* 0x00002000f1ff7812 */ /* 0x000fe200078cc0ff */
[----:B------:R0:W-:Y:S02]  /*d20b0*/  @P4 STG.E.U8 desc[UR52][R228.64], R0 ;  /* 0x00000000e4004986 */ /* 0x0001e4000c101134 */
[C---:B0-----:R-:W-:Y:S02]  /*d20c0*/  PRMT R0, R15.reuse, 0x7771, RZ ;  /* 0x000077710f007816 */ /* 0x041fe400000000ff */
[----:B------:R-:W4:Y:S04]  /*d20d0*/  LDL.LU.64 R228, [R1+0x3dd0] ;  /* 0x003dd00001e47983 */ /* 0x000f280000300a00 */
[----:B------:R0:W-:Y:S02]  /*d20e0*/  @P5 STG.E.U8 desc[UR52][R4.64], R0 ;  /* 0x0000000004005986 */ /* 0x0001e4000c101134 */
[----:B0-----:R-:W-:-:S02]  /*d20f0*/  PRMT R0, R15, 0x7772, RZ ;  /* 0x000077720f007816 */ /* 0x001fc400000000ff */
        /* <DEDUP_REMOVED lines=8> */
[----:B------:R-:W-:-:S03]  /*d2180*/  PRMT R0, R225, 0x7770, RZ ;  /* 0x00007770e1007816 */ /* 0x000fc600000000ff */
[----:B------:R-:W4:Y:S06]  /*d2190*/  LDL.LU R15, [R1+0x264] ;  /* 0x00026400010f7983 */ /* 0x000f2c0000300800 */
[----:B--2---:R0:W-:Y:S04]  /*d21a0*/  @P6 STG.E.U8 desc[UR52][R16.64], R0 ;  /* 0x0000000010006986 */ /* 0x0041e8000c101134 */
[----:B0-----:R-:W2:Y:S01]  /*d21b0*/  LDL.LU.64 R16, [R1+0x3df0] ;  /* 0x003df00001107983 */ /* 0x001ea20000300a00 */
        /* <DEDUP_REMOVED lines=34> */
[----:B------:R0:W-:Y:S02]  /*d23e0*/  @P4 STG.E.U8 desc[UR52][R18.64], R0 ;  /* 0x0000000012004986 */ /* 0x0001e4000c101134 */
[----:B0-----:R-:W-:-:S05]  /*d23f0*/  PRMT R0, R15, 0x7770, RZ ;  /* 0x000077700f007816 */ /* 0x001fca00000000ff */
[----:B--2---:R0:W-:Y:S04]  /*d2400*/  @P5 STG.E.U8 desc[UR52][R16.64], R0 ;  /* 0x0000000010005986 */ /* 0x0041e8000c101134 */
[----:B0-----:R-:W2:Y:S04]  /*d2410*/  LDL.LU.64 R16, [R1+0x3df8] ;  /* 0x003df80001107983 */ /* 0x001ea80000300a00 */
        /* <DEDUP_REMOVED lines=9> */
[C---:B------:R-:W-:Y:S02]  /*d24b0*/  LOP3.LUT P3, RZ, R241.reuse, 0x20000000, RZ, 0xc0, !PT ;  /* 0x20000000f1ff7812 */ /* 0x040fe4000786c0ff */
[C---:B------:R-:W-:Y:S02]  /*d24c0*/  LOP3.LUT P4, RZ, R241.reuse, 0x40000000, RZ, 0xc0, !PT ;  /* 0x40000000f1ff7812 */ /* 0x040fe4000788c0ff */
[----:B------:R-:W-:-:S03]  /*d24d0*/  LOP3.LUT P5, RZ, R241, 0x80000000, RZ, 0xc0, !PT ;  /* 0x80000000f1ff7812 */ /* 0x000fc600078ac0ff */
[----:B--2---:R0:W-:Y:S04]  /*d24e0*/  @P2 STG.E.U8 desc[UR52][R16.64], R0 ;  /* 0x0000000010002986 */ /* 0x0041e8000c101134 */
[----:B0-----:R-:W2:Y:S01]  /*d24f0*/  LDL.LU.64 R16, [R1+0x3e28] ;  /* 0x003e280001107983 */ /* 0x001ea20000300a00 */
[----:B---3--:R-:W-:-:S03]  /*d2500*/  LOP3.LUT P6, RZ, R242, 0x100, RZ, 0xc0, !PT ;  /* 0x00000100f2ff7812 */ /* 0x008fc600078cc0ff */
[----:B------:R-:W3:Y:S04]  /*d2510*/  LDL.LU R225, [R1+0x268] ;  /* 0x0002680001e17983 */ /* 0x000ee80000300800 */
[----:B------:R-:W3:Y:S04]  /*d2520*/  LDL.LU.64 R238, [R1+0x3e30] ;  /* 0x003e300001ee7983 */ /* 0x000ee80000300a00 */
[----:B------:R-:W3:Y:S02]  /*d2530*/  LDL.LU.64 R236, [R1+0x3e38] ;  /* 0x003e380001ec7983 */ /* 0x000ee40000300a00 */
[----:B------:R-:W-:-:S02]  /*d2540*/  @P6 LOP3.LUT R216, R216, 0x80, RZ, 0xfc, !PT ;  /* 0x00000080d8d86812 */ /* 0x000fc400078efcff */
[----:B------:R-:W-:Y:S01]  /*d2550*/  LOP3.LUT P6, RZ, R242, 0x80, RZ, 0xc0, !PT ;  /* 0x00000080f2ff7812 */ /* 0x000fe200078cc0ff */
[----:B------:R-:W3:Y:S01]  /*d2560*/  LDL.LU.64 R234, [R1+0x3e40] ;  /* 0x003e400001ea7983 */ /* 0x000ee20000300a00 */
[----:B------:R-:W-:-:S03]  /*d2570*/  LOP3.LUT R216, R216, 0xfffffeff, RZ, 0xc0, !PT ;  /* 0xfffffeffd8d87812 */ /* 0x000fc600078ec0ff */
[----:B------:R-:W3:Y:S08]  /*d2580*/  LDL.LU.64 R20, [R1+0x3e48] ;  /* 0x003e480001147983 */ /* 0x000ef00000300a00 */
[----:B------:R-:W-:Y:S02]  /*d2590*/  @P6 LOP3.LUT R216, R216, 0x100, RZ, 0xfc, !PT ;  /* 0x00000100d8d86812 */ /* 0x000fe400078efcff */
[----:B------:R-:W-:-:S02]  /*d25a0*/  LOP3.LUT P6, RZ, R242, 0x40, RZ, 0xc0, !PT ;  /* 0x00000040f2ff7812 */ /* 0x000fc400078cc0ff */
        /* <DEDUP_REMOVED lines=10> */
[----:B------:R-:W-:-:S09]  /*d2650*/  PRMT R0, R15, 0x7772, RZ ;  /* 0x000077720f007816 */ /* 0x000fd200000000ff */
[----:B------:R-:W-:Y:S02]  /*d2660*/  @P6 LOP3.LUT R216, R216, 0x1000, RZ, 0xfc, !PT ;  /* 0x00001000d8d86812 */ /* 0x000fe400078efcff */
[----:B------:R-:W-:Y:S02]  /*d2670*/  LOP3.LUT P6, RZ, R242, 0x4, RZ, 0xc0, !PT ;  /* 0x00000004f2ff7812 */ /* 0x000fe400078cc0ff */
[----:B------:R-:W-:Y:S01]  /*d2680*/  LOP3.LUT R216, R216, 0xffffdfff, RZ, 0xc0, !PT ;  /* 0xffffdfffd8d87812 */ /* 0x000fe200078ec0ff */
[----:B----4-:R0:W-:Y:S10]  /*d2690*/  @P3 STG.E.U8 desc[UR52][R230.64], R0 ;  /* 0x00000000e6003986 */ /* 0x0101f4000c101134 */
[----:B------:R-:W-:-:S02]  /*d26a0*/  @P6 LOP3.LUT R216, R216, 0x2000, RZ, 0xfc, !PT ;  /* 0x00002000d8d86812 */ /* 0x000fc400078efcff */
[----:B------:R-:W-:Y:S02]  /*d26b0*/  LOP3.LUT P6, RZ, R242, 0x2, RZ, 0xc0, !PT ;  /* 0x00000002f2ff7812 */ /* 0x000fe400078cc0ff */
[----:B0-----:R-:W-:Y:S02]  /*d26c0*/  PRMT R0, R15, 0x7773, RZ ;  /* 0x000077730f007816 */ /* 0x001fe400000000ff */
[----:B------:R-:W4:Y:S01]  /*d26d0*/  LDL.LU R15, [R1+0x27c] ;  /* 0x00027c00010f7983 */ /* 0x000f220000300800 */
[----:B------:R-:W-:-:S03]  /*d26e0*/  LOP3.LUT R216, R216, 0xffffbfff, RZ, 0xc0, !PT ;  /* 0xffffbfffd8d87812 */ /* 0x000fc600078ec0ff */
[----:B------:R-:W4:Y:S04]  /*d26f0*/  LDL.LU.64 R232, [R1+0x3e50] ;  /* 0x003e500001e87983 */ /* 0x000f280000300a00 */
[----:B------:R0:W-:Y:S01]  /*d2700*/  @P4 STG.E.U8 desc[UR52][R228.64], R0 ;  /* 0x00000000e4004986 */ /* 0x0001e2000c101134 */
[----:B------:R-:W-:Y:S02]  /*d2710*/  @P6 LOP3.LUT R216, R216, 0x4000, RZ, 0xfc, !PT ;  /* 0x00004000d8d86812 */ /* 0x000fe400078efcff */
[----:B------:R-:W-:Y:S01]  /*d2720*/  LOP3.LUT P6, RZ, R242, 0x1, RZ, 0xc0, !PT ;  /* 0x00000001f2ff7812 */ /* 0x000fe200078cc0ff */
[----:B------:R-:W4:Y:S04]  /*d2730*/  LDL.LU.64 R6, [R1+0x3e58] ;  /* 0x003e580001067983 */ /* 0x000f280000300a00 */
[----:B------:R-:W4:Y:S01]  /*d2740*/  LDL.LU.64 R230, [R1+0x3e60] ;  /* 0x003e600001e67983 */ /* 0x000f220000300a00 */
        /* <DEDUP_REMOVED lines=30> */
[----:B------:R-:W-:Y:S02]  /*d2930*/  LOP3.LUT P2, RZ, R242, 0x800, RZ, 0xc0, !PT ;  /* 0x00000800f2ff7812 */ /* 0x000fe4000784c0ff */
[----:B----4-:R-:W-:-:S05]  /*d2940*/  PRMT R0, R15, 0x7770, RZ ;  /* 0x000077700f007816 */ /* 0x010fca00000000ff */
        /* <DEDUP_REMOVED lines=22> */
[----:B------:R-:W3:Y:S04]  /*d2ab0*/  LDL.LU.64 R228, [R1+0x3ea0] ;  /* 0x003ea00001e47983 */ /* 0x000ee80000300a00 */
[----:B------:R-:W2:Y:S04]  /*d2ac0*/  LDL.LU R15, [R1+0x250] ;  /* 0x00025000010f7983 */ /* 0x000ea80000300800 */
[----:B------:R-:W3:Y:S04]  /*d2ad0*/  LDL.LU.64 R4, [R1+0x3ea8] ;  /* 0x003ea80001047983 */ /* 0x000ee80000300a00 */
[----:B------:R-:W3:Y:S04]  /*d2ae0*/  LDL.LU.64 R226, [R1+0x3eb0] ;  /* 0x003eb00001e27983 */ /* 0x000ee80000300a00 */
[----:B------:R-:W3:Y:S04]  /*d2af0*/  LDL.LU.64 R18, [R1+0x3eb8] ;  /* 0x003eb80001127983 */ /* 0x000ee80000300a00 */
[----:B------:R-:W3:Y:S01]  /*d2b00*/  LDL.LU R21, [R1+0x240] ;  /* 0x0002400001157983 */ /* 0x000ee20000300800 */
        /* <DEDUP_REMOVED lines=34> */
[C---:B------:R-:W-:Y:S01]  /*d2d30*/  LOP3.LUT P6, RZ, R242.reuse, 0x100000, RZ, 0xc0, !PT ;  /* 0x00100000f2ff7812 */ /* 0x040fe200078cc0ff */
[----:B----4-:R0:W-:Y:S01]  /*d2d40*/  @P3 STG.E.U8 desc[UR52][R230.64], R0 ;  /* 0x00000000e6003986 */ /* 0x0101e2000c101134 */
[----:B------:R-:W-:Y:S02]  /*d2d50*/  LOP3.LUT P5, RZ, R242, 0x40000, RZ, 0xc0, !PT ;  /* 0x00040000f2ff7812 */ /* 0x000fe400078ac0ff */
[----:B------:R-:W-:Y:S02]  /*d2d60*/  LOP3.LUT R216, R216, 0xffffffbf, RZ, 0xc0, !PT ;  /* 0xffffffbfd8d87812 */ /* 0x000fe400078ec0ff */
[----:B0-----:R-:W-:-:S07]  /*d2d70*/  PRMT R0, R15, 0x7772, RZ ;  /* 0x000077720f007816 */ /* 0x001fce00000000ff */
[----:B------:R-:W-:Y:S02]  /*d2d80*/  @P6 LOP3.LUT R216, R216, 0x40, RZ, 0xfc, !PT ;  /* 0x00000040d8d86812 */ /* 0x000fe400078efcff */
[----:B------:R-:W-:Y:S01]  /*d2d90*/  LOP3.LUT P6, RZ, R242, 0x80000, RZ, 0xc0, !PT ;  /* 0x00080000f2ff7812 */ /* 0x000fe200078cc0ff */
[----:B---3--:R0:W-:Y:S02]  /*d2da0*/  @P4 STG.E.U8 desc[UR52][R228.64], R0 ;  /* 0x00000000e4004986 */ /* 0x0081e4000c101134 */
[----:B0-----:R-:W-:Y:S02]  /*d2db0*/  PRMT R0, R15, 0x7773, RZ ;  /* 0x000077730f007816 */ /* 0x001fe400000000ff */
[----:B------:R-:W3:Y:S04]  /*d2dc0*/  LDL.LU R15, [R1+0x244] ;  /* 0x00024400010f7983 */ /* 0x000ee80000300800 */
[----:B------:R-:W4:Y:S04]  /*d2dd0*/  LDL.LU.64 R6, [R1+0x3ef0] ;  /* 0x003ef00001067983 */ /* 0x000f280000300a00 */
[----:B------:R0:W-:Y:S04]  /*d2de0*/  @P5 STG.E.U8 desc[UR52][R4.64], R0 ;  /* 0x0000000004005986 */ /* 0x0001e8000c101134 */
[----:B------:R-:W4:Y:S04]  /*d2df0*/  LDL.LU.64 R230, [R1+0x3ef8] ;  /* 0x003ef80001e67983 */ /* 0x000f280000300a00 */
[----:B------:R-:W4:Y:S01]  /*d2e00*/  LDL.LU.64 R228, [R1+0x3f00] ;  /* 0x003f000001e47983 */ /* 0x000f220000300a00 */
[----:B0-----:R-:W-:-:S03]  /*d2e10*/  PRMT R0, R21, 0x7770, RZ ;  /* 0x0000777015007816 */ /* 0x001fc600000000ff */
        /* <DEDUP_REMOVED lines=78> */
[----:B------:R-:W2:Y:S01]  /*d3300*/  LDL.LU R20, [R1+0x24c] ;  /* 0x00024c0001147983 */ /* 0x000ea20000300800 */
[----:B------:R-:W-:-:S03]  /*d3310*/  LOP3.LUT R217, R217, 0xefffffff, RZ, 0xc0, !PT ;  /* 0xefffffffd9d97812 */ /* 0x000fc600078ec0ff */
[----:B------:R-:W2:Y:S04]  /*d3320*/  LDL.LU.64 R236, [R1+0x3f70] ;  /* 0x003f700001ec7983 */ /* 0x000ea80000300a00 */
[----:B------:R-:W2:Y:S04]  /*d3330*/  LDL.LU.64 R234, [R1+0x3f78] ;  /* 0x003f780001ea7983 */ /* 0x000ea80000300a00 */
[----:B------:R-:W-:Y:S01]  /*d3340*/  @P6 LOP3.LUT R217, R217, 0x10000000, RZ, 0xfc, !PT ;  /* 0x10000000d9d96812 */ /* 0x000fe200078efcff */
[----:B------:R-:W2:Y:S01]  /*d3350*/  LDL.LU.64 R232, [R1+0x3f80] ;  /* 0x003f800001e87983 */ /* 0x000ea20000300a00 */
[----:B------:R-:W-:-:S02]  /*d3360*/  LOP3.LUT P6, RZ, R243, 0x100, RZ, 0xc0, !PT ;  /* 0x00000100f3ff7812 */ /* 0x000fc400078cc0ff */
[----:B------:R-:W-:Y:S01]  /*d3370*/  LOP3.LUT R217, R217, 0xdfffffff, RZ, 0xc0, !PT ;  /* 0xdfffffffd9d97812 */ /* 0x000fe200078ec0ff */
[----:B------:R-:W2:Y:S01]  /*d3380*/  LDL.LU.64 R6, [R1+0x3f88] ;  /* 0x003f880001067983 */ /* 0x000ea20000300a00 */
[C---:B------:R-:W-:Y:S02]  /*d3390*/  LOP3.LUT P3, RZ, R243.reuse, 0x8, RZ, 0xc0, !PT ;  /* 0x00000008f3ff7812 */ /* 0x040fe4000786c0ff */
[----:B------:R-:W-:Y:S02]  /*d33a0*/  LOP3.LUT P4, RZ, R243, 0x10, RZ, 0xc0, !PT ;  /* 0x00000010f3ff7812 */ /* 0x000fe4000788c0ff */
[----:B---3--:R-:W-:-:S05]  /*d33b0*/  PRMT R0, R15, 0x7770, RZ ;  /* 0x000077700f007816 */ /* 0x008fca00000000ff */
[----:B------:R-:W-:Y:S02]  /*d33c0*/  @P6 LOP3.LUT R217, R217, 0x20000000, RZ, 0xfc, !PT ;  /* 0x20000000d9d96812 */ /* 0x000fe400078efcff */
[C---:B------:R-:W-:Y:S02]  /*d33d0*/  LOP3.LUT P6, RZ, R243.reuse, 0x80, RZ, 0xc0, !PT ;  /* 0x00000080f3ff7812 */ /* 0x040fe400078cc0ff */
[----:B------:R-:W-:Y:S01]  /*d33e0*/  LOP3.LUT P5, RZ, R243, 0x20, RZ, 0xc0, !PT ;  /* 0x00000020f3ff7812 */ /* 0x000fe200078ac0ff */
[----:B------:R0:W-:Y:S01]  /*d33f0*/  @P3 STG.E.U8 desc[UR52][R230.64], R0 ;  /* 0x00000000e6003986 */ /* 0x0001e2000c101134 */
        /* <DEDUP_REMOVED lines=52> */
[----:B0-----:R-:W-:Y:S02]  /*d3740*/  PRMT R0, R244, 0x7773, RZ ;  /* 0x00007773f4007816 */ /* 0x001fe400000000ff */
[----:B------:R-:W3:Y:S04]  /*d3750*/  LDL.LU R244, [R1+0x5208] ;  /* 0x0052080001f47983 */ /* 0x000ee80000300800 */
        /* <DEDUP_REMOVED lines=15> */
[----:B------:R-:W-:Y:S02]  /*d3850*/  LOP3.LUT R217, R217, 0xffff7fff, RZ, 0xc0, !PT ;  /* 0xffff7fffd9d97812 */ /* 0x000fe400078ec0ff */
[C---:B------:R-:W-:Y:S02]  /*d3860*/  LOP3.LUT P3, RZ, R243.reuse, 0x400000, RZ, 0xc0, !PT ;  /* 0x00400000f3ff7812 */ /* 0x040fe4000786c0ff */
[C---:B------:R-:W-:Y:S02]  /*d3870*/  LOP3.LUT P4, RZ, R243.reuse, 0x800000, RZ, 0xc0, !PT ;  /* 0x00800000f3ff7812 */ /* 0x040fe4000788c0ff */
[----:B------:R-:W-:Y:S02]  /*d3880*/  LOP3.LUT P5, RZ, R243, 0x1000000, RZ, 0xc0, !PT ;  /* 0x01000000f3ff7812 */ /* 0x000fe400078ac0ff */
[----:B---3--:R-:W-:Y:S01]  /*d3890*/  LOP3.LUT P6, RZ, R244, 0x2, RZ, 0xc0, !PT ;  /* 0x00000002f4ff7812 */ /* 0x008fe200078cc0ff */
[----:B--2---:R0:W-:Y:S04]  /*d38a0*/  @P2 STG.E.U8 desc[UR52][R16.64], R0 ;  /* 0x0000000010002986 */ /* 0x0041e8000c101134 */
[----:B0-----:R-:W2:Y:S08]  /*d38b0*/  LDL.LU.64 R16, [R1+0x3ff0] ;  /* 0x003ff00001107983 */ /* 0x001eb00000300a00 */
[----:B------:R-:W-:-:S02]  /*d38c0*/  @P6 LOP3.LUT R217, R217, 0x8000, RZ, 0xfc, !PT ;  /* 0x00008000d9d96812 */ /* 0x000fc400078efcff */
[----:B------:R-:W-:Y:S01]  /*d38d0*/  LOP3.LUT P6, RZ, R244, 0x1, RZ, 0xc0, !PT ;  /* 0x00000001f4ff7812 */ /* 0x000fe200078cc0ff */
[----:B------:R-:W3:Y:S01]  /*d38e0*/  LDL.LU.64 R22, [R1+0x3ff8] ;  /* 0x003ff80001167983 */ /* 0x000ee20000300a00 */
[----:B------:R-:W-:-:S03]  /*d38f0*/  LOP3.LUT R217, R217, 0xfffeffff, RZ, 0xc0, !PT ;  /* 0xfffeffffd9d97812 */ /* 0x000fc600078ec0ff */
[----:B------:R-:W3:Y:S04]  /*d3900*/  LDL.LU.64 R238, [R1+0x4000] ;  /* 0x0040000001ee7983 */ /* 0x000ee80000300a00 */
[----:B------:R-:W3:Y:S04]  /*d3910*/  LDL.LU.64 R236, [R1+0x4008] ;  /* 0x0040080001ec7983 */ /* 0x000ee80000300a00 */
[----:B------:R-:W-:Y:S01]  /*d3920*/  @P6 LOP3.LUT R217, R217, 0x10000, RZ, 0xfc, !PT ;  /* 0x00010000d9d96812 */ /* 0x000fe200078efcff */
[----:B------:R-:W3:Y:S01]  /*d3930*/  LDL.LU R225, [R1+0x238] ;  /* 0x0002380001e17983 */ /* 0x000ee20000300800 */
[----:B------:R-:W-:-:S02]  /*d3940*/  LOP3.LUT P6, RZ, R243, 0x80000000, RZ, 0xc0, !PT ;  /* 0x80000000f3ff7812 */ /* 0x000fc400078cc0ff */
[----:B------:R-:W-:Y:S01]  /*d3950*/  LOP3.LUT R217, R217, 0xfffdffff, RZ, 0xc0, !PT ;  /* 0xfffdffffd9d97812 */ /* 0x000fe200078ec0ff */
[----:B------:R-:W3:Y:S01]  /*d3960*/  LDL.LU.64 R234, [R1+0x4010] ;  /* 0x0040100001ea7983 */ /* 0x000ee20000300a00 */
[----:B------:R-:W-:-:S03]  /*d3970*/  PRMT R0, R15, 0x7773, RZ ;  /* 0x000077730f007816 */ /* 0x000fc600000000ff */
[----:B------:R-:W3:Y:S06]  /*d3980*/  LDL.LU.64 R232, [R1+0x4018] ;  /* 0x0040180001e87983 */ /* 0x000eec0000300a00 */
[----:B------:R-:W-:Y:S01]  /*d3990*/  @P6 LOP3.LUT R217, R217, 0x20000, RZ, 0xfc, !PT ;  /* 0x00020000d9d96812 */ /* 0x000fe200078efcff */
[----:B----4-:R0:W-:Y:S01]  /*d39a0*/  @P3 STG.E.U8 desc[UR52][R230.64], R0 ;  /* 0x00000000e6003986 */ /* 0x0101e2000c101134 */
[----:B------:R-:W-:Y:S02]  /*d39b0*/  LOP3.LUT P6, RZ, R243, 0x40000000, RZ, 0xc0, !PT ;  /* 0x40000000f3ff7812 */ /* 0x000fe400078cc0ff */
[----:B------:R-:W-:Y:S01]  /*d39c0*/  LOP3.LUT R217, R217, 0xfffbffff, RZ, 0xc0, !PT ;  /* 0xfffbffffd9d97812 */ /* 0x000fe200078ec0ff */
[----:B------:R-:W4:Y:S04]  /*d39d0*/  LDL.LU R15, [R1+0x228] ;  /* 0x00022800010f7983 */ /* 0x000f280000300800 */
[----:B------:R-:W4:Y:S01]  /*d39e0*/  LDL.LU.64 R6, [R1+0x4020] ;  /* 0x0040200001067983 */ /* 0x000f220000300a00 */
[----:B0-----:R-:W-:-:S03]  /*d39f0*/  PRMT R0, R20, 0x7770, RZ ;  /* 0x0000777014007816 */ /* 0x001fc600000000ff */
[----:B------:R-:W4:Y:S02]  /*d3a00*/  LDL.LU.64 R230, [R1+0x4028] ;  /* 0x0040280001e67983 */ /* 0x000f240000300a00 */
        /* <DEDUP_REMOVED lines=15> */
[----:B0-----:R-:W4:Y:S01]  /*d3b00*/  LDL.LU.64 R228, [R1+0x4030] ;  /* 0x0040300001e47983 */ /* 0x001f220000300a00 */
[----:B------:R-:W-:-:S05]  /*d3b10*/  PRMT R0, R20, 0x7771, RZ ;  /* 0x0000777114007816 */ /* 0x000fca00000000ff */
[----:B------:R0:W-:Y:S02]  /*d3b20*/  @P5 STG.E.U8 desc[UR52][R4.64], R0 ;  /* 0x0000000004005986 */ /* 0x0001e4000c101134 */
[C---:B0-----:R-:W-:Y:S02]  /*d3b30*/  PRMT R0, R20.reuse, 0x7772, RZ ;  /* 0x0000777214007816 */ /* 0x041fe400000000ff */
        /* <DEDUP_REMOVED lines=76> */
[C---:B------:R-:W-:Y:S01]  /*d4000*/  LOP3.LUT P6, RZ, R244.reuse, 0x20000, RZ, 0xc0, !PT ;  /* 0x00020000f4ff7812 */ /* 0x040fe200078cc0ff */
[----:B------:R-:W2:Y:S01]  /*d4010*/  LDL.LU.64 R234, [R1+0x40a0] ;  /* 0x0040a00001ea7983 */ /* 0x000ea20000300a00 */
[----:B------:R-:W-:Y:S02]  /*d4020*/  LOP3.LUT P3, RZ, R244, 0x200, RZ, 0xc0, !PT ;  /* 0x00000200f4ff7812 */ /* 0x000fe4000786c0ff */
[----:B------:R-:W-:Y:S02]  /*d4030*/  LOP3.LUT R217, R217, 0xffffefff, RZ, 0xc0, !PT ;  /* 0xffffefffd9d97812 */ /* 0x000fe400078ec0ff */
[----:B------:R-:W-:-:S07]  /*d4040*/  PRMT R0, R20, 0x7772, RZ ;  /* 0x0000777214007816 */ /* 0x000fce00000000ff */
[----:B------:R-:W-:Y:S02]  /*d4050*/  @P6 LOP3.LUT R217, R217, 0x1000, RZ, 0xfc, !PT ;  /* 0x00001000d9d96812 */ /* 0x000fe400078efcff */
[----:B------:R-:W-:Y:S01]  /*d4060*/  LOP3.LUT P6, RZ, R244, 0x10000, RZ, 0xc0, !PT ;  /* 0x00010000f4ff7812 */ /* 0x000fe200078cc0ff */
[----:B---3--:R0:W-:Y:S01]  /*d4070*/  @P3 STG.E.U8 desc[UR52][R230.64], R0 ;  /* 0x00000000e6003986 */ /* 0x0081e2000c101134 */
[----:B------:R-:W-:Y:S02]  /*d4080*/  LOP3.LUT R217, R217, 0xffffdfff, RZ, 0xc0, !PT ;  /* 0xffffdfffd9d97812 */ /* 0x000fe400078ec0ff */
[----:B0-----:R-:W-:Y:S02]  /*d4090*/  PRMT R0, R20, 0x7773, RZ ;  /* 0x0000777314007816 */ /* 0x001fe400000000ff */
[----:B------:R-:W3:Y:S07]  /*d40a0*/  LDL.LU.64 R20, [R1+0x40a8] ;  /* 0x0040a80001147983 */ /* 0x000eee0000300a00 */
[----:B------:R-:W-:-:S02]  /*d40b0*/  @P6 LOP3.LUT R217, R217, 0x2000, RZ, 0xfc, !PT ;  /* 0x00002000d9d96812 */ /* 0x000fc400078efcff */
[C---:B------:R-:W-:Y:S01]  /*d40c0*/  LOP3.LUT P6, RZ, R244.reuse, 0x8000, RZ, 0xc0, !PT ;  /* 0x00008000f4ff7812 */ /* 0x040fe200078cc0ff */
[----:B------:R-:W3:Y:S01]  /*d40d0*/  LDL.LU.64 R232, [R1+0x40b0] ;  /* 0x0040b00001e87983 */ /* 0x000ee20000300a00 */
[C---:B------:R-:W-:Y:S02]  /*d40e0*/  LOP3.LUT P4, RZ, R244.reuse, 0x1000, RZ, 0xc0, !PT ;  /* 0x00001000f4ff7812 */ /* 0x040fe4000788c0ff */
[----:B------:R-:W-:Y:S01]  /*d40f0*/  LOP3.LUT P5, RZ, R244, 0x2000, RZ, 0xc0, !PT ;  /* 0x00002000f4ff7812 */ /* 0x000fe200078ac0ff */
[----:B------:R-:W3:Y:S01]  /*d4100*/  LDL.LU.64 R6, [R1+0x40b8] ;  /* 0x0040b80001067983 */ /* 0x000ee20000300a00 */
[----:B------:R-:W-:-:S03]  /*d4110*/  LOP3.LUT R217, R217, 0xffffbfff, RZ, 0xc0, !PT ;  /* 0xffffbfffd9d97812 */ /* 0x000fc600078ec0ff */
[----:B------:R-:W3:Y:S04]  /*d4120*/  LDL.LU.64 R230, [R1+0x40c0] ;  /* 0x0040c00001e67983 */ /* 0x000ee80000300a00 */
[----:B------:R-:W-:Y:S02]  /*d4130*/  @P6 LOP3.LUT R217, R217, 0x4000, RZ, 0xfc, !PT ;  /* 0x00004000d9d96812 */ /* 0x000fe400078efcff */
        /* <DEDUP_REMOVED lines=28> */
[----:B------:R-:W-:Y:S01]  /*d4300*/  LOP3.LUT P0, RZ, R244, 0x800000, RZ, 0xc0, !PT ;  /* 0x00800000f4ff7812 */ /* 0x000fe2000780c0ff */
[----:B------:R-:W2:Y:S08]  /*d4310*/  LDL.LU R245, [R1+0x5204] ;  /* 0x0052040001f57983 */ /* 0x000eb00000300800 */
[----:B---3--:R0:W-:Y:S01]  /*d4320*/  @P6 STG.E.U8 desc[UR52][R20.64], R0 ;  /* 0x0000000014006986 */ /* 0x0081e2000c101134 */
[----:B------:R-:W-:-:S02]  /*d4330*/  LOP3.LUT P6, RZ, R217, 0x100, RZ, 0xc0, !PT ;  /* 0x00000100d9ff7812 */ /* 0x000fc400078cc0ff */
        /* <DEDUP_REMOVED lines=10> */
[----:B0-----:R-:W-:Y:S02]  /*d43e0*/  PRMT R0, R246, 0x7773, RZ ;  /* 0x00007773f6007816 */ /* 0x001fe400000000ff */
[C---:B------:R-:W-:Y:S01]  /*d43f0*/  LOP3.LUT P4, RZ, R244.reuse, 0x8000000, RZ, 0xc0, !PT ;  /* 0x08000000f4ff7812 */ /* 0x040fe2000788c0ff */
[----:B------:R-:W3:Y:S04]  /*d4400*/  LDL.LU R246, [R1+0x5200] ;  /* 0x0052000001f67983 */ /* 0x000ee80000300800 */
[----:B----4-:R0:W-:Y:S01]  /*d4410*/  @P1 STG.E.U8 desc[UR52][R228.64], R0 ;  /* 0x00000000e4001986 */ /* 0x0101e2000c101134 */
[----:B------:R-:W-:-:S02]  /*d4420*/  LOP3.LUT P5, RZ, R244, 0x10000000, RZ, 0xc0, !PT ;  /* 0x10000000f4ff7812 */ /* 0x000fc400078ac0ff */
[----:B0-----:R-:W-:-:S05]  /*d4430*/  PRMT R0, R247, 0x7770, RZ ;  /* 0x00007770f7007816 */ /* 0x001fca00000000ff */
[----:B------:R0:W-:Y:S02]  /*d4440*/  @P2 STG.E.U8 desc[UR52][R4.64], R0 ;  /* 0x0000000004002986 */ /* 0x0001e4000c101134 */
[----:B0-----:R-:W-:-:S05]  /*d4450*/  PRMT R0, R247, 0x7771, RZ ;  /* 0x00007771f7007816 */ /* 0x001fca00000000ff */
[----:B------:R0:W-:Y:S02]  /*d4460*/  @P3 STG.E.U8 desc[UR52][R226.64], R0 ;  /* 0x00000000e2003986 */ /* 0x0001e4000c101134 */
[----:B0-----:R-:W-:-:S05]  /*d4470*/  PRMT R0, R247, 0x7772, RZ ;  /* 0x00007772f7007816 */ /* 0x001fca00000000ff */
[----:B------:R0:W-:Y:S02]  /*d4480*/  @P4 STG.E.U8 desc[UR52][R18.64], R0 ;  /* 0x0000000012004986 */ /* 0x0001e4000c101134 */
[----:B0-----:R-:W-:Y:S02]  /*d4490*/  PRMT R0, R247, 0x7773, RZ ;  /* 0x00007773f7007816 */ /* 0x001fe400000000ff */
[----:B------:R-:W4:Y:S04]  /*d44a0*/  LDL.LU R247, [R1+0x51fc] ;  /* 0x0051fc0001f77983 */ /* 0x000f280000300800 */
[----:B--2---:R0:W-:Y:S04]  /*d44b0*/  @P5 STG.E.U8 desc[UR52][R16.64], R0 ;  /* 0x0000000010005986 */ /* 0x0041e8000c101134 */
[----:B0-----:R-:W2:Y:S04]  /*d44c0*/  LDL.LU.64 R16, [R1+0x40f0] ;  /* 0x0040f00001107983 */ /* 0x001ea80000300a00 */
[----:B------:R-:W3:Y:S04]  /*d44d0*/  LDL.LU.64 R230, [R1+0x40f8] ;  /* 0x0040f80001e67983 */ /* 0x000ee80000300a00 */
[----:B------:R-:W4:Y:S04]  /*d44e0*/  LDL.LU.64 R228, [R1+0x4100] ;  /* 0x0041000001e47983 */ /* 0x000f280000300a00 */
[----:B------:R-:W4:Y:S04]  /*d44f0*/  LDL.LU.64 R4, [R1+0x4108] ;  /* 0x0041080001047983 */ /* 0x000f280000300a00 */
[----:B------:R-:W4:Y:S01]  /*d4500*/  LDL.LU.64 R226, [R1+0x4110] ;  /* 0x0041100001e27983 */ /* 0x000f220000300a00 */
[----:B------:R-:W-:-:S03]  /*d4510*/  LOP3.LUT P2, RZ, R244, 0x20000000, RZ, 0xc0, !PT ;  /* 0x20000000f4ff7812 */ /* 0x000fc6000784c0ff */
[----:B------:R-:W4:Y:S01]  /*d4520*/  LDL.LU.64 R18, [R1+0x4118] ;  /* 0x0041180001127983 */ /* 0x000f220000300a00 */
[----:B------:R-:W-:Y:S02]  /*d4530*/  PRMT R0, R248, 0x7770, RZ ;  /* 0x00007770f8007816 */ /* 0x000fe400000000ff */
[----:B------:R-:W-:Y:S02]  /*d4540*/  LOP3.LUT R218, R218, 0x7fffffff, RZ, 0xc0, !PT ;  /* 0x7fffffffdada7812 */ /* 0x000fe400078ec0ff */
[----:B------:R-:W-:Y:S02]  /*d4550*/  LOP3.LUT R217, R217, 0xfffffffe, RZ, 0xc0, !PT ;  /* 0xfffffffed9d97812 */ /* 0x000fe400078ec0ff */
        /* <DEDUP_REMOVED lines=8> */
[----:B------:R-:W-:Y:S01]  /*d45e0*/  LOP3.LUT R217, R217, 0xfffffffb, RZ, 0xc0, !PT ;  /* 0xfffffffbd9d97812 */ /* 0x000fe200078ec0ff */
[----:B--2---:R0:W-:Y:S04]  /*d45f0*/  @P2 STG.E.U8 desc[UR52][R16.64], R0 ;  /* 0x0000000010002986 */ /* 0x0041e8000c101134 */
[----:B0-----:R-:W2:Y:S04]  /*d4600*/  LDL.LU.64 R16, [R1+0x4120] ;  /* 0x0041200001107983 */ /* 0x001ea80000300a00 */
[----:B------:R-:W2:Y:S02]  /*d4610*/  LDL.LU.64 R238, [R1+0x4128] ;  /* 0x0041280001ee7983 */ /* 0x000ea40000300a00 */
        /* <DEDUP_REMOVED lines=13> */
[----:B------:R-:W-:Y:S02]  /*d46f0*/  LOP3.LUT P6, RZ, R245, 0x8, RZ, 0xc0, !PT ;  /* 0x00000008f5ff7812 */ /* 0x000fe400078cc0ff */
[----:B------:R-:W-:Y:S01]  /*d4700*/  LOP3.LUT R217, R217, 0xffffffdf, RZ, 0xc0, !PT ;  /* 0xffffffdfd9d97812 */ /* 0x000fe200078ec0ff */
[----:B---3--:R0:W-:Y:S01]  /*d4710*/  @P3 STG.E.U8 desc[UR52][R230.64], R0 ;  /* 0x00000000e6003986 */ /* 0x0081e2000c101134 */
[----:B------:R-:W-:-:S09]  /*d4720*/  LOP3.LUT P5, RZ, R245, 0x1, RZ, 0xc0, !PT ;  /* 0x00000001f5ff7812 */ /* 0x000fd200078ac0ff */
[----:B------:R-:W-:Y:S02]  /*d4730*/  @P6 LOP3.LUT R217, R217, 0x20, RZ, 0xfc, !PT ;  /* 0x00000020d9d96812 */ /* 0x000fe400078efcff */
[----:B0-----:R-:W-:Y:S02]  /*d4740*/  PRMT R0, R248, 0x7772, RZ ;  /* 0x00007772f8007816 */ /* 0x001fe400000000ff */
[----:B------:R-:W-:-:S03]  /*d4750*/  LOP3.LUT P6, RZ, R245, 0x4, RZ, 0xc0, !PT ;  /* 0x00000004f5ff7812 */ /* 0x000fc600078cc0ff */
[----:B----4-:R0:W-:Y:S01]  /*d4760*/  @P4 STG.E.U8 desc[UR52][R228.64], R0 ;  /* 0x00000000e4004986 */ /* 0x0101e2000c101134 */
[----:B------:R-:W-:Y:S02]  /*d4770*/  LOP3.LUT R217, R217, 0xffffffbf, RZ, 0xc0, !PT ;  /* 0xffffffbfd9d97812 */ /* 0x000fe400078ec0ff */
[----:B0-----:R-:W-:Y:S02]  /*d4780*/  PRMT R0, R248, 0x7773, RZ ;  /* 0x00007773f8007816 */ /* 0x001fe400000000ff */
[----:B------:R-:W3:Y:S04]  /*d4790*/  LDL.LU R248, [R1+0x51f8] ;  /* 0x0051f80001f87983 */ /* 0x000ee80000300800 */
[----:B------:R-:W4:Y:S01]  /*d47a0*/  LDL.LU.64 R232, [R1+0x4148] ;  /* 0x0041480001e87983 */ /* 0x000f220000300a00 */
[----:B------:R-:W-:-:S02]  /*d47b0*/  @P6 LOP3.LUT R217, R217, 0x40, RZ, 0xfc, !PT ;  /* 0x00000040d9d96812 */ /* 0x000fc400078efcff */
[----:B------:R-:W-:Y:S01]  /*d47c0*/  LOP3.LUT P6, RZ, R245, 0x2, RZ, 0xc0, !PT ;  /* 0x00000002f5ff7812 */ /* 0x000fe200078cc0ff */
[----:B------:R-:W3:Y:S04]  /*d47d0*/  LDL.LU.64 R6, [R1+0x4150] ;  /* 0x0041500001067983 */ /* 0x000ee80000300a00 */
[----:B------:R0:W-:Y:S04]  /*d47e0*/  @P5 STG.E.U8 desc[UR52][R4.64], R0 ;  /* 0x0000000004005986 */ /* 0x0001e8000c101134 */
[----:B------:R-:W3:Y:S04]  /*d47f0*/  LDL.LU.64 R230, [R1+0x4158] ;  /* 0x0041580001e67983 */ /* 0x000ee80000300a00 */
[----:B------:R-:W3:Y:S01]  /*d4800*/  LDL.LU.64 R228, [R1+0x4160] ;  /* 0x0041600001e47983 */ /* 0x000ee20000300a00 */
[----:B0-----:R-:W-:-:S03]  /*d4810*/  PRMT R0, R2, 0x7770, RZ ;  /* 0x0000777002007816 */ /* 0x001fc600000000ff */
[----:B------:R-:W3:Y:S04]  /*d4820*/  LDL.LU.64 R4, [R1+0x4168] ;  /* 0x0041680001047983 */ /* 0x000ee80000300a00 */
[----:B------:R0:W-:Y:S01]  /*d4830*/  @P6 STG.E.U8 desc[UR52][R226.64], R0 ;  /* 0x00000000e2006986 */ /* 0x0001e2000c101134 */
[C---:B------:R-:W-:Y:S02]  /*d4840*/  LOP3.LUT P6, RZ, R217.reuse, 0x40, RZ, 0xc0, !PT ;  /* 0x00000040d9ff7812 */ /* 0x040fe400078cc0ff */
[----:B0-----:R-:W-:Y:S01]  /*d4850*/  PRMT R0, R2, 0x7771, RZ ;  /* 0x0000777102007816 */ /* 0x001fe200000000ff */
[----:B------:R-:W3:Y:S10]  /*d4860*/  LDL.LU.64 R226, [R1+0x4170] ;  /* 0x0041700001e27983 */ /* 0x000ef40000300a00 */
[----:B------:R0:W-:Y:S01]  /*d4870*/  @P6 STG.E.U8 desc[UR52][R18.64], R0 ;  /* 0x0000000012006986 */ /* 0x0001e2000c101134 */
[----:B------:R-:W-:-:S03]  /*d4880*/  LOP3.LUT P6, RZ, R217, 0x20, RZ, 0xc0, !PT ;  /* 0x00000020d9ff7812 */ /* 0x000fc600078cc0ff */
[----:B0-----:R-:W3:Y:S01]  /*d4890*/  LDL.LU.64 R18, [R1+0x4178] ;  /* 0x0041780001127983 */ /* 0x001ee20000300a00 */
[----:B------:R-:W-:-:S09]  /*d48a0*/  PRMT R0, R2, 0x7772, RZ ;  /* 0x0000777202007816 */ /* 0x000fd200000000ff */
[----:B--2---:R0:W-:Y:S04]  /*d48b0*/  @P6 STG.E.U8 desc[UR52][R16.64], R0 ;  /* 0x0000000010006986 */ /* 0x0041e8000c101134 */
[----:B0-----:R-:W2:Y:S01]  /*d48c0*/  LDL.LU.64 R16, [R1+0x4180] ;  /* 0x0041800001107983 */ /* 0x001ea20000300a00 */
[----:B------:R-:W-:Y:S02]  /*d48d0*/  LOP3.LUT P6, RZ, R217, 0x10, RZ, 0xc0, !PT ;  /* 0x00000010d9ff7812 */ /* 0x000fe400078cc0ff */
[----:B------:R-:W-:Y:S02]  /*d48e0*/  PRMT R0, R2, 0x7773, RZ ;  /* 0x0000777302007816 */ /* 0x000fe400000000ff */
[----:B------:R-:W-:Y:S01]  /*d48f0*/  LOP3.LUT P0, RZ, R245, 0x400, RZ, 0xc0, !PT ;  /* 0x00000400f5ff7812 */ /* 0x000fe2000780c0ff */
[----:B------:R-:W2:Y:S08]  /*d4900*/  LDL.LU R2, [R1+0x51f4] ;  /* 0x0051f40001027983 */ /* 0x000eb00000300800 */
        /* <DEDUP_REMOVED lines=14> */
[----:B----4-:R0:W-:Y:S01]  /*d49f0*/  @P6 STG.E.U8 desc[UR52][R232.64], R0 ;  /* 0x00000000e8006986 */ /* 0x0101e2000c101134 */
[----:B------:R-:W-:-:S02]  /*d4a00*/  LOP3.LUT P6, RZ, R218, 0x80000000, RZ, 0xc0, !PT ;  /* 0x80000000daff7812 */ /* 0x000fc400078cc0ff */
[----:B0-----:R-:W-:-:S11]  /*d4a10*/  PRMT R0, R8, 0x7770, RZ ;  /* 0x0000777008007816 */ /* 0x001fd600000000ff */
[----:B---3--:R0:W-:Y:S01]  /*d4a20*/  @P6 STG.E.U8 desc[UR52][R6.64], R0 ;  /* 0x0000000006006986 */ /* 0x0081e2000c101134 */
[----:B------:R-:W-:Y:S02]  /*d4a30*/  LOP3.LUT P2, RZ, R245, 0x1000, RZ, 0xc0, !PT ;  /* 0x00001000f5ff7812 */ /* 0x000fe4000784c0ff */
[----:B0-----:R-:W-:-:S05]  /*d4a40*/  PRMT R0, R8, 0x7771, RZ ;  /* 0x0000777108007816 */ /* 0x001fca00000000ff */
[----:B------:R0:W-:Y:S01]  /*d4a50*/  @P0 STG.E.U8 desc[UR52][R230.64], R0 ;  /* 0x00000000e6000986 */ /* 0x0001e2000c101134 */
[----:B------:R-:W-:Y:S02]  /*d4a60*/  LOP3.LUT P3, RZ, R245, 0x2000, RZ, 0xc0, !PT ;  /* 0x00002000f5ff7812 */ /* 0x000fe4000786c0ff */
[----:B0-----:R-:W-:-:S05]  /*d4a70*/  PRMT R0, R8, 0x7772, RZ ;  /* 0x0000777208007816 */ /* 0x001fca00000000ff */
[----:B------:R0:W-:Y:S01]  /*d4a80*/  @P1 STG.E.U8 desc[UR52][R228.64], R0 ;  /* 0x00000000e4001986 */ /* 0x0001e2000c101134 */
[C---:B------:R-:W-:Y:S02]  /*d4a90*/  LOP3.LUT P4, RZ, R245.reuse, 0x4000, RZ, 0xc0, !PT ;  /* 0x00004000f5ff7812 */ /* 0x040fe4000788c0ff */
[----:B0-----:R-:W-:Y:S02]  /*d4aa0*/  PRMT R0, R8, 0x7773, RZ ;  /* 0x0000777308007816 */ /* 0x001fe400000000ff */
[----:B------:R-:W-:Y:S01]  /*d4ab0*/  LOP3.LUT P5, RZ, R245, 0x8000, RZ, 0xc0, !PT ;  /* 0x00008000f5ff7812 */ /* 0x000fe200078ac0ff */
[----:B------:R-:W3:Y:S04]  /*d4ac0*/  LDL.LU R8, [R1+0x51ec] ;  /* 0x0051ec0001087983 */ /* 0x000ee80000300800 */
        /* <DEDUP_REMOVED lines=11> */
[----:B------:R-:W3:Y:S01]  /*d4b80*/  LDL.LU.64 R226, [R1+0x41a8] ;  /* 0x0041a80001e27983 */ /* 0x000ee20000300a00 */
[----:B------:R-:W-:-:S03]  /*d4b90*/  LOP3.LUT P2, RZ, R245, 0x10000, RZ, 0xc0, !PT ;  /* 0x00010000f5ff7812 */ /* 0x000fc6000784c0ff */
[----:B------:R-:W3:Y:S01]  /*d4ba0*/  LDL.LU.64 R18, [R1+0x41b0] ;  /* 0x0041b00001127983 */ /* 0x000ee20000300a00 */
[----:B------:R-:W-:-:S03]  /*d4bb0*/  PRMT R0, R13, 0x7773, RZ ;  /* 0x000077730d007816 */ /* 0x000fc600000000ff */
[----:B------:R-:W3:Y:S01]  /*d4bc0*/  LDL.LU R13, [R1+0x51e8] ;  /* 0x0051e800010d7983 */ /* 0x000ee20000300800 */
        /* <DEDUP_REMOVED lines=16> */
[----:B------:R-:W2:Y:S04]  /*d4cd0*/  LDL.LU.64 R238, [R1+0x41c0] ;  /* 0x0041c00001ee7983 */ /* 0x000ea80000300a00 */
[----:B------:R-:W2:Y:S01]  /*d4ce0*/  LDL.LU.64 R236, [R1+0x41c8] ;  /* 0x0041c80001ec7983 */ /* 0x000ea20000300a00 */
        /* <DEDUP_REMOVED lines=8> */
[----:B------:R-:W-:Y:S01]  /*d4d70*/  @P6 LOP3.LUT R218, R218, 0x10000000, RZ, 0xfc, !PT ;  /* 0x10000000dada6812 */ /* 0x000fe200078efcff */
[----:B------:R-:W2:Y:S01]  /*d4d80*/  LDL.LU.64 R6, [R1+0x41e8] ;  /* 0x0041e80001067983 */ /* 0x000ea20000300a00 */
        /* <DEDUP_REMOVED lines=12> */
[----:B0-----:R-:W-:-:S05]  /*d4e50*/  PRMT R0, R249, 0x7772, RZ ;  /* 0x00007772f9007816 */ /* 0x001fca00000000ff */
[----:B------:R0:W-:Y:S02]  /*d4e60*/  @P5 STG.E.U8 desc[UR52][R4.64], R0 ;  /* 0x0000000004005986 */ /* 0x0001e4000c101134 */
[----:B0-----:R-:W-:Y:S02]  /*d4e70*/  PRMT R0, R249, 0x7773, RZ ;  /* 0x00007773f9007816 */ /* 0x001fe400000000ff */
[----:B------:R-:W3:Y:S04]  /*d4e80*/  LDL.LU R249, [R1+0x51e4] ;  /* 0x0051e40001f97983 */ /* 0x000ee80000300800 */
[----:B------:R-:W4:Y:S04]  /*d4e90*/  LDL.LU.64 R230, [R1+0x41f0] ;  /* 0x0041f00001e67983 */ /* 0x000f280000300a00 */
[----:B------:R0:W-:Y:S01]  /*d4ea0*/  @P6 STG.E.U8 desc[UR52][R226.64], R0 ;  /* 0x00000000e2006986 */ /* 0x0001e2000c101134 */
[----:B------:R-:W-:-:S03]  /*d4eb0*/  LOP3.LUT P6, RZ, R218, 0x40000000, RZ, 0xc0, !PT ;  /* 0x40000000daff7812 */ /* 0x000fc600078cc0ff */
[----:B------:R-:W3:Y:S04]  /*d4ec0*/  LDL.LU.64 R228, [R1+0x41f8] ;  /* 0x0041f80001e47983 */ /* 0x000ee80000300a00 */
[----:B------:R-:W3:Y:S01]  /*d4ed0*/  LDL.LU.64 R4, [R1+0x4200] ;  /* 0x0042000001047983 */ /* 0x000ee20000300a00 */
[----:B0-----:R-:W-:-:S03]  /*d4ee0*/  PRMT R0, R250, 0x7770, RZ ;  /* 0x00007770fa007816 */ /* 0x001fc600000000ff */
[----:B------:R-:W3:Y:S04]  /*d4ef0*/  LDL.LU.64 R226, [R1+0x4208] ;  /* 0x0042080001e27983 */ /* 0x000ee80000300a00 */
        /* <DEDUP_REMOVED lines=8> */
[----:B------:R0:W-:Y:S01]  /*d4f80*/  @P6 STG.E.U8 desc[UR52][R238.64], R0 ;  /* 0x00000000ee006986 */ /* 0x0001e2000c101134 */
[----:B------:R-:W-:Y:S02]  /*d4f90*/  LOP3.LUT P6, RZ, R218, 0x8000000, RZ, 0xc0, !PT ;  /* 0x08000000daff7812 */ /* 0x000fe400078cc0ff */
[----:B0-----:R-:W-:Y:S02]  /*d4fa0*/  PRMT R0, R250, 0x7773, RZ ;  /* 0x00007773fa007816 */ /* 0x001fe400000000ff */
        /* <DEDUP_REMOVED lines=14> */
[----:B0-----:R-:W-:Y:S02]  /*d5090*/  PRMT R0, R251, 0x7773, RZ ;  /* 0x00007773fb007816 */ /* 0x001fe400000000ff */
[----:B------:R-:W-:Y:S01]  /*d50a0*/  LOP3.LUT P2, RZ, R245, 0x80000000, RZ, 0xc0, !PT ;  /* 0x80000000f5ff7812 */ /* 0x000fe2000784c0ff */
[----:B------:R-:W2:Y:S06]  /*d50b0*/  LDL.LU R251, [R1+0x51dc] ;  /* 0x0051dc0001fb7983 */ /* 0x000eac0000300800 */
[----:B------:R0:W-:Y:S01]  /*d50c0*/  @P6 STG.E.U8 desc[UR52][R6.64], R0 ;  /* 0x0000000006006986 */ /* 0x0001e2000c101134 */
[----:B------:R-:W-:-:S02]  /*d50d0*/  LOP3.LUT P3, RZ, R246, 0x1, RZ, 0xc0, !PT ;  /* 0x00000001f6ff7812 */ /* 0x000fc4000786c0ff */
[----:B0-----:R-:W-:-:S05]  /*d50e0*/  PRMT R0, R252, 0x7770, RZ ;  /* 0x00007770fc007816 */ /* 0x001fca00000000ff */
[----:B----4-:R0:W-:Y:S01]  /*d50f0*/  @P0 STG.E.U8 desc[UR52][R230.64], R0 ;  /* 0x00000000e6000986 */ /* 0x0101e2000c101134 */
[----:B------:R-:W-:Y:S02]  /*d5100*/  LOP3.LUT P4, RZ, R246, 0x2, RZ, 0xc0, !PT ;  /* 0x00000002f6ff7812 */ /* 0x000fe4000788c0ff */
[----:B0-----:R-:W-:-:S05]  /*d5110*/  PRMT R0, R252, 0x7771, RZ ;  /* 0x00007771fc007816 */ /* 0x001fca00000000ff */
[----:B---3--:R0:W-:Y:S01]  /*d5120*/  @P1 STG.E.U8 desc[UR52][R228.64], R0 ;  /* 0x00000000e4001986 */ /* 0x0081e2000c101134 */
[----:B------:R-:W-:Y:S02]  /*d5130*/  LOP3.LUT P5, RZ, R246, 0x4, RZ, 0xc0, !PT ;  /* 0x00000004f6ff7812 */ /* 0x000fe400078ac0ff */
[----:B0-----:R-:W-:-:S05]  /*d5140*/  PRMT R0, R252, 0x7772, RZ ;  /* 0x00007772fc007816 */ /* 0x001fca00000000ff */
[----:B------:R0:W-:Y:S02]  /*d5150*/  @P2 STG.E.U8 desc[UR52][R4.64], R0 ;  /* 0x0000000004002986 */ /* 0x0001e4000c101134 */
        /* <DEDUP_REMOVED lines=33> */
[----:B------:R-:W2:Y:S01]  /*d5370*/  LDL.LU.64 R238, [R1+0x4258] ;  /* 0x0042580001ee7983 */ /* 0x000ea20000300a00 */
[----:B------:R-:W-:-:S03]  /*d5380*/  @P6 LOP3.LUT R218, R218, 0x80000, RZ, 0xfc, !PT ;  /* 0x00080000dada6812 */ /* 0x000fc600078efcff */
[----:B------:R-:W2:Y:S01]  /*d5390*/  LDL.LU.64 R236, [R1+0x4260] ;  /* 0x0042600001ec7983 */ /* 0x000ea20000300a00 */
[----:B------:R-:W-:Y:S02]  /*d53a0*/  LOP3.LUT P6, RZ, R246, 0x400, RZ, 0xc0, !PT ;  /* 0x00000400f6ff7812 */ /* 0x000fe400078cc0ff */
[----:B------:R-:W-:Y:S01]  /*d53b0*/  LOP3.LUT R218, R218, 0xffefffff, RZ, 0xc0, !PT ;  /* 0xffefffffdada7812 */ /* 0x000fe200078ec0ff */
[----:B------:R-:W2:Y:S01]  /*d53c0*/  LDL.LU.64 R234, [R1+0x4268] ;  /* 0x0042680001ea7983 */ /* 0x000ea20000300a00 */
[----:B------:R-:W-:-:S03]  /*d53d0*/  LOP3.LUT P3, RZ, R246, 0x10, RZ, 0xc0, !PT ;  /* 0x00000010f6ff7812 */ /* 0x000fc6000786c0ff */
[----:B------:R-:W2:Y:S01]  /*d53e0*/  LDL.LU.64 R20, [R1+0x4270] ;  /* 0x0042700001147983 */ /* 0x000ea20000300a00 */
[C---:B------:R-:W-:Y:S02]  /*d53f0*/  LOP3.LUT P4, RZ, R246.reuse, 0x20, RZ, 0xc0, !PT ;  /* 0x00000020f6ff7812 */ /* 0x040fe4000788c0ff */
[----:B------:R-:W-:Y:S01]  /*d5400*/  LOP3.LUT P5, RZ, R246, 0x40, RZ, 0xc0, !PT ;  /* 0x00000040f6ff7812 */ /* 0x000fe200078ac0ff */
[----:B------:R-:W2:Y:S02]  /*d5410*/  LDL.LU.64 R232, [R1+0x4278] ;  /* 0x0042780001e87983 */ /* 0x000ea40000300a00 */
[----:B------:R-:W-:Y:S02]  /*d5420*/  @P6 LOP3.LUT R218, R218, 0x100000, RZ, 0xfc, !PT ;  /* 0x00100000dada6812 */ /* 0x000fe400078efcff */
[----:B------:R-:W-:Y:S01]  /*d5430*/  LOP3.LUT P6, RZ, R246, 0x200, RZ, 0xc0, !PT ;  /* 0x00000200f6ff7812 */ /* 0x000fe200078cc0ff */
[----:B------:R-:W2:Y:S01]  /*d5440*/  LDL.LU.64 R6, [R1+0x4280] ;  /* 0x0042800001067983 */ /* 0x000ea20000300a00 */
[----:B------:R-:W-:-:S11]  /*d5450*/  LOP3.LUT R218, R218, 0xffdfffff, RZ, 0xc0, !PT ;  /* 0xffdfffffdada7812 */ /* 0x000fd600078ec0ff */
[----:B------:R-:W-:Y:S02]  /*d5460*/  @P6 LOP3.LUT R218, R218, 0x200000, RZ, 0xfc, !PT ;  /* 0x00200000dada6812 */ /* 0x000fe400078efcff */
[----:B------:R-:W-:Y:S01]  /*d5470*/  LOP3.LUT P6, RZ, R246, 0x100, RZ, 0xc0, !PT ;  /* 0x00000100f6ff7812 */ /* 0x000fe200078cc0ff */
[----:B----4-:R0:W-:Y:S01]  /*d5480*/  @P3 STG.E.U8 desc[UR52][R230.64], R0 ;  /* 0x00000000e6003986 */ /* 0x0101e2000c101134 */
[----:B------:R-:W-:Y:S02]  /*d5490*/  LOP3.LUT R218, R218, 0xffbfffff, RZ, 0xc0, !PT ;  /* 0xffbfffffdada7812 */ /* 0x000fe400078ec0ff */
[----:B0-----:R-:W-:Y:S01]  /*d54a0*/  PRMT R0, R11, 0x7770, RZ ;  /* 0x000077700b007816 */ /* 0x001fe200000000ff */
[----:B------:R-:W4:Y:S08]  /*d54b0*/  LDL.LU.64 R230, [R1+0x4288] ;  /* 0x0042880001e67983 */ /* 0x000f300000300a00 */
[----:B------:R-:W-:-:S02]  /*d54c0*/  @P6 LOP3.LUT R218, R218, 0x400000, RZ, 0xfc, !PT ;  /* 0x00400000dada6812 */ /* 0x000fc400078efcff */
[----:B------:R-:W-:Y:S01]  /*d54d0*/  LOP3.LUT P6, RZ, R246, 0x80, RZ, 0xc0, !PT ;  /* 0x00000080f6ff7812 */ /* 0x000fe200078cc0ff */
[----:B---3--:R0:W-:Y:S02]  /*d54e0*/  @P4 STG.E.U8 desc[UR52][R228.64], R0 ;  /* 0x00000000e4004986 */ /* 0x0081e4000c101134 */
[C---:B0-----:R-:W-:Y:S02]  /*d54f0*/  PRMT R0, R11.reuse, 0x7771, RZ ;  /* 0x000077710b007816 */ /* 0x041fe400000000ff */
[----:B------:R-:W3:Y:S04]  /*d5500*/  LDL.LU.64 R228, [R1+0x4290] ;  /* 0x0042900001e47983 */ /* 0x000ee80000300a00 */
[----:B------:R0:W-:Y:S02]  /*d5510*/  @P5 STG.E.U8 desc[UR52][R4.64], R0 ;  /* 0x0000000004005986 */ /* 0x0001e4000c101134 */
[----:B0-----:R-:W-:-:S02]  /*d5520*/  PRMT R0, R11, 0x7772, RZ ;  /* 0x000077720b007816 */ /* 0x001fc400000000ff */
[----:B------:R-:W3:Y:S04]  /*d5530*/  LDL.LU.64 R4, [R1+0x4298] ;  /* 0x0042980001047983 */ /* 0x000ee80000300a00 */
[----:B------:R0:W-:Y:S01]  /*d5540*/  @P6 STG.E.U8 desc[UR52][R226.64], R0 ;  /* 0x00000000e2006986 */ /* 0x0001e2000c101134 */
[C---:B------:R-:W-:Y:S02]  /*d5550*/  LOP3.LUT P6, RZ, R218.reuse, 0x400000, RZ, 0xc0, !PT ;  /* 0x00400000daff7812 */ /* 0x040fe400078cc0ff */
[----:B0-----:R-:W-:Y:S02]  /*d5560*/  PRMT R0, R11, 0x7773, RZ ;  /* 0x000077730b007816 */ /* 0x001fe400000000ff */
[----:B------:R-:W3:Y:S09]  /*d5570*/  LDL.LU R11, [R1+0x51d0] ;  /* 0x0051d000010b7983 */ /* 0x000ef20000300800 */
[----:B------:R0:W-:Y:S01]  /*d5580*/  @P6 STG.E.U8 desc[UR52][R18.64], R0 ;  /* 0x0000000012006986 */ /* 0x0001e2000c101134 */
[----:B------:R-:W-:-:S03]  /*d5590*/  LOP3.LUT P6, RZ, R218, 0x200000, RZ, 0xc0, !PT ;  /* 0x00200000daff7812 */ /* 0x000fc600078cc0ff */
[----:B------:R-:W3:Y:S01]  /*d55a0*/  LDL.LU.64 R226, [R1+0x42a0] ;  /* 0x0042a00001e27983 */ /* 0x000ee20000300a00 */
[----:B0-----:R-:W-:-:S03]  /*d55b0*/  PRMT R0, R10, 0x7770, RZ ;  /* 0x000077700a007816 */ /* 0x001fc600000000ff */
[----:B------:R-:W3:Y:S06]  /*d55c0*/  LDL.LU.64 R18, [R1+0x42a8] ;  /* 0x0042a80001127983 */ /* 0x000eec0000300a00 */
        /* <DEDUP_REMOVED lines=23> */
[C---:B------:R-:W-:Y:S02]  /*d5740*/  LOP3.LUT P2, RZ, R246.reuse, 0x40000, RZ, 0xc0, !PT ;  /* 0x00040000f6ff7812 */ /* 0x040fe4000784c0ff */
[----:B0-----:R-:W-:Y:S02]  /*d5750*/  PRMT R0, R9, 0x7773, RZ ;  /* 0x0000777309007816 */ /* 0x001fe400000000ff */
[C---:B------:R-:W-:Y:S01]  /*d5760*/  LOP3.LUT P3, RZ, R246.reuse, 0x80000, RZ, 0xc0, !PT ;  /* 0x00080000f6ff7812 */ /* 0x040fe2000786c0ff */
[----:B------:R-:W2:Y:S04]  /*d5770*/  LDL.LU R9, [R1+0x51c8] ;  /* 0x0051c80001097983 */ /* 0x000ea80000300800 */
[----:B----4-:R0:W-:Y:S01]  /*d5780*/  @P0 STG.E.U8 desc[UR52][R230.64], R0 ;  /* 0x00000000e6000986 */ /* 0x0101e2000c101134 */
[----:B------:R-:W-:-:S02]  /*d5790*/  LOP3.LUT P4, RZ, R246, 0x100000, RZ, 0xc0, !PT ;  /* 0x00100000f6ff7812 */ /* 0x000fc4000788c0ff */
[----:B0-----:R-:W-:-:S05]  /*d57a0*/  PRMT R0, R24, 0x7770, RZ ;  /* 0x0000777018007816 */ /* 0x001fca00000000ff */
[----:B---3--:R0:W-:Y:S01]  /*d57b0*/  @P1 STG.E.U8 desc[UR52][R228.64], R0 ;  /* 0x00000000e4001986 */ /* 0x0081e2000c101134 */
[----:B------:R-:W-:Y:S02]  /*d57c0*/  LOP3.LUT P5, RZ, R246, 0x200000, RZ, 0xc0, !PT ;  /* 0x00200000f6ff7812 */ /* 0x000fe400078ac0ff */
[----:B0-----:R-:W-:-:S05]  /*d57d0*/  PRMT R0, R24, 0x7771, RZ ;  /* 0x0000777118007816 */ /* 0x001fca00000000ff */
[----:B------:R0:W-:Y:S02]  /*d57e0*/  @P2 STG.E.U8 desc[UR52][R4.64], R0 ;  /* 0x0000000004002986 */ /* 0x0001e4000c101134 */
[C---:B0-----:R-:W-:Y:S02]  /*d57f0*/  PRMT R0, R24.reuse, 0x7772, RZ ;  /* 0x0000777218007816 */ /* 0x041fe400000000ff */
[----:B------:R-:W-:-:S03]  /*d5800*/  PRMT R24, R24, 0x7773, RZ ;  /* 0x0000777318187816 */ /* 0x000fc600000000ff */
[----:B------:R0:W-:Y:S04]  /*d5810*/  @P3 STG.E.U8 desc[UR52][R226.64], R0 ;  /* 0x00000000e2003986 */ /* 0x0001e8000c101134 */
[----:B------:R-:W-:Y:S01]  /*d5820*/  @P4 STG.E.U8 desc[UR52][R18.64], R24 ;  /* 0x0000001812004986 */ /* 0x000fe2000c101134 */
[----:B0-----:R-:W-:-:S05]  /*d5830*/  PRMT R0, R28, 0x7770, RZ ;  /* 0x000077701c007816 */ /* 0x001fca00000000ff */
        /* <DEDUP_REMOVED lines=31> */
[----:B------:R-:W-:-:S03]  /*d5a30*/  LOP3.LUT P3, RZ, R246, 0x800000, RZ, 0xc0, !PT ;  /* 0x00800000f6ff7812 */ /* 0x000fc6000786c0ff */
[----:B------:R-:W2:Y:S04]  /*d5a40*/  LDL.LU.64 R20, [R1+0x4308] ;  /* 0x0043080001147983 */ /* 0x000ea80000300a00 */
[----:B------:R-:W-:Y:S01]  /*d5a50*/  @P6 LOP3.LUT R218, R218, 0x1000, RZ, 0xfc, !PT ;  /* 0x00001000dada6812 */ /* 0x000fe200078efcff */
[----:B------:R-:W2:Y:S01]  /*d5a60*/  LDL.LU.64 R232, [R1+0x4310] ;  /* 0x0043100001e87983 */ /* 0x000ea20000300a00 */
[----:B------:R-:W-:Y:S02]  /*d5a70*/  LOP3.LUT P6, RZ, R246, 0x10000000, RZ, 0xc0, !PT ;  /* 0x10000000f6ff7812 */ /* 0x000fe400078cc0ff */
[----:B------:R-:W-:Y:S01]  /*d5a80*/  LOP3.LUT R218, R218, 0xffffdfff, RZ, 0xc0, !PT ;  /* 0xffffdfffdada7812 */ /* 0x000fe200078ec0ff */
[----:B------:R-:W2:Y:S01]  /*d5a90*/  LDL.LU.64 R6, [R1+0x4318] ;  /* 0x0043180001067983 */ /* 0x000ea20000300a00 */
[----:B------:R-:W-:-:S09]  /*d5aa0*/  LOP3.LUT P4, RZ, R246, 0x1000000, RZ, 0xc0, !PT ;  /* 0x01000000f6ff7812 */ /* 0x000fd2000788c0ff */
[----:B------:R-:W-:Y:S02]  /*d5ab0*/  @P6 LOP3.LUT R218, R218, 0x2000, RZ, 0xfc, !PT ;  /* 0x00002000dada6812 */ /* 0x000fe400078efcff */
[C---:B------:R-:W-:Y:S02]  /*d5ac0*/  LOP3.LUT P6, RZ, R246.reuse, 0x8000000, RZ, 0xc0, !PT ;  /* 0x08000000f6ff7812 */ /* 0x040fe400078cc0ff */
[----:B------:R-:W-:Y:S02]  /*d5ad0*/  LOP3.LUT P5, RZ, R246, 0x2000000, RZ, 0xc0, !PT ;  /* 0x02000000f6ff7812 */ /* 0x000fe400078ac0ff */
[----:B------:R-:W-:Y:S02]  /*d5ae0*/  LOP3.LUT R218, R218, 0xffffbfff, RZ, 0xc0, !PT ;  /* 0xffffbfffdada7812 */ /* 0x000fe400078ec0ff */
[C---:B------:R-:W-:Y:S02]  /*d5af0*/  PRMT R0, R28.reuse, 0x7772, RZ ;  /* 0x000077721c007816 */ /* 0x040fe400000000ff */
[----:B------:R-:W-:-:S03]  /*d5b00*/  PRMT R28, R28, 0x7773, RZ ;  /* 0x000077731c1c7816 */ /* 0x000fc600000000ff */
[----:B---3--:R0:W-:Y:S02]  /*d5b10*/  @P3 STG.E.U8 desc[UR52][R230.64], R0 ;  /* 0x00000000e6003986 */ /* 0x0081e4000c101134 */
[----:B------:R-:W-:Y:S02]  /*d5b20*/  @P6 LOP3.LUT R218, R218, 0x4000, RZ, 0xfc, !PT ;  /* 0x00004000dada6812 */ /* 0x000fe400078efcff */
[----:B------:R-:W-:Y:S01]  /*d5b30*/  LOP3.LUT P6, RZ, R246, 0x4000000, RZ, 0xc0, !PT ;  /* 0x04000000f6ff7812 */ /* 0x000fe200078cc0ff */
[----:B----4-:R1:W-:Y:S01]  /*d5b40*/  @P4 STG.E.U8 desc[UR52][R228.64], R28 ;  /* 0x0000001ce4004986 */ /* 0x0103e2000c101134 */
[----:B0-----:R-:W-:-:S03]  /*d5b50*/  PRMT R0, R25, 0x7770, RZ ;  /* 0x0000777019007816 */ /* 0x001fc600000000ff */
[----:B------:R-:W3:Y:S04]  /*d5b60*/  LDL.LU.64 R230, [R1+0x4320] ;  /* 0x0043200001e67983 */ /* 0x000ee80000300a00 */
[----:B------:R0:W-:Y:S04]  /*d5b70*/  @P5 STG.E.U8 desc[UR52][R4.64], R0 ;  /* 0x0000000004005986 */ /* 0x0001e8000c101134 */
[----:B-1----:R-:W4:Y:S01]  /*d5b80*/  LDL.LU.64 R228, [R1+0x4328] ;  /* 0x0043280001e47983 */ /* 0x002f220000300a00 */
[----:B0-----:R-:W-:-:S03]  /*d5b90*/  PRMT R0, R25, 0x7771, RZ ;  /* 0x0000777119007816 */ /* 0x001fc600000000ff */
[----:B------:R-:W4:Y:S04]  /*d5ba0*/  LDL.LU.64 R4, [R1+0x4330] ;  /* 0x0043300001047983 */ /* 0x000f280000300a00 */
[----:B------:R0:W-:Y:S01]  /*d5bb0*/  @P6 STG.E.U8 desc[UR52][R226.64], R0 ;  /* 0x00000000e2006986 */ /* 0x0001e2000c101134 */
[C---:B------:R-:W-:Y:S02]  /*d5bc0*/  LOP3.LUT P6, RZ, R218.reuse, 0x4000, RZ, 0xc0, !PT ;  /* 0x00004000daff7812 */ /* 0x040fe400078cc0ff */
[----:B0-----:R-:W-:Y:S01]  /*d5bd0*/  PRMT R0, R25, 0x7772, RZ ;  /* 0x0000777219007816 */ /* 0x001fe200000000ff */
[----:B------:R-:W4:Y:S10]  /*d5be0*/  LDL.LU.64 R226, [R1+0x4338] ;  /* 0x0043380001e27983 */ /* 0x000f340000300a00 */
[----:B------:R0:W-:Y:S01]  /*d5bf0*/  @P6 STG.E.U8 desc[UR52][R18.64], R0 ;  /* 0x0000000012006986 */ /* 0x0001e2000c101134 */
[----:B------:R-:W-:-:S02]  /*d5c00*/  LOP3.LUT P6, RZ, R218, 0x2000, RZ, 0xc0, !PT ;  /* 0x00002000daff7812 */ /* 0x000fc400078cc0ff */
[----:B------:R-:W-:Y:S01]  /*d5c10*/  PRMT R25, R25, 0x7773, RZ ;  /* 0x0000777319197816 */ /* 0x000fe200000000ff */
[----:B0-----:R-:W4:Y:S10]  /*d5c20*/  LDL.LU.64 R18, [R1+0x4340] ;  /* 0x0043400001127983 */ /* 0x001f340000300a00 */
        /* <DEDUP_REMOVED lines=12> */
[----:B------:R-:W-:-:S11]  /*d5cf0*/  PRMT R29, R29, 0x7773, RZ ;  /* 0x000077731d1d7816 */ /* 0x000fd600000000ff */
[----:B------:R-:W-:Y:S01]  /*d5d00*/  @P6 STG.E.U8 desc[UR52][R20.64], R29 ;  /* 0x0000001d14006986 */ /* 0x000fe2000c101134 */
[----:B------:R-:W-:Y:S02]  /*d5d10*/  LOP3.LUT P6, RZ, R218, 0x100, RZ, 0xc0, !PT ;  /* 0x00000100daff7812 */ /* 0x000fe400078cc0ff */
[----:B0-----:R-:W-:Y:S02]  /*d5d20*/  PRMT R0, R26, 0x7770, RZ ;  /* 0x000077701a007816 */ /* 0x001fe400000000ff */
[----:B------:R-:W-:-:S09]  /*d5d30*/  LOP3.LUT P0, RZ, R247, 0x8, RZ, 0xc0, !PT ;  /* 0x00000008f7ff7812 */ /* 0x000fd2000780c0ff */
[----:B------:R0:W-:Y:S01]  /*d5d40*/  @P6 STG.E.U8 desc[UR52][R232.64], R0 ;  /* 0x00000000e8006986 */ /* 0x0001e2000c101134 */
[----:B------:R-:W-:Y:S02]  /*d5d50*/  LOP3.LUT P6, RZ, R218, 0x80, RZ, 0xc0, !PT ;  /* 0x00000080daff7812 */ /* 0x000fe400078cc0ff */
[C---:B------:R-:W-:Y:S02]  /*d5d60*/  LOP3.LUT P1, RZ, R247.reuse, 0x10, RZ, 0xc0, !PT ;  /* 0x00000010f7ff7812 */ /* 0x040fe4000782c0ff */
[----:B------:R-:W-:Y:S02]  /*d5d70*/  LOP3.LUT P2, RZ, R247, 0x20, RZ, 0xc0, !PT ;  /* 0x00000020f7ff7812 */ /* 0x000fe4000784c0ff */
[----:B0-----:R-:W-:-:S07]  /*d5d80*/  PRMT R0, R26, 0x7771, RZ ;  /* 0x000077711a007816 */ /* 0x001fce00000000ff */
[----:B------:R0:W-:Y:S01]  /*d5d90*/  @P6 STG.E.U8 desc[UR52][R6.64], R0 ;  /* 0x0000000006006986 */ /* 0x0001e2000c101134 */
[----:B------:R-:W-:Y:S02]  /*d5da0*/  LOP3.LUT P3, RZ, R247, 0x40, RZ, 0xc0, !PT ;  /* 0x00000040f7ff7812 */ /* 0x000fe4000786c0ff */
[C---:B0-----:R-:W-:Y:S02]  /*d5db0*/  PRMT R0, R26.reuse, 0x7772, RZ ;  /* 0x000077721a007816 */ /* 0x041fe400000000ff */
[----:B------:R-:W-:-:S03]  /*d5dc0*/  PRMT R26, R26, 0x7773, RZ ;  /* 0x000077731a1a7816 */ /* 0x000fc600000000ff */
[----:B---3--:R0:W-:Y:S01]  /*d5dd0*/  @P0 STG.E.U8 desc[UR52][R230.64], R0 ;  /* 0x00000000e6000986 */ /* 0x0081e2000c101134 */
[C---:B------:R-:W-:Y:S02]  /*d5de0*/  LOP3.LUT P4, RZ, R247.reuse, 0x80, RZ, 0xc0, !PT ;  /* 0x00000080f7ff7812 */ /* 0x040fe4000788c0ff */
[----:B------:R-:W-:Y:S01]  /*d5df0*/  LOP3.LUT P5, RZ, R247, 0x100, RZ, 0xc0, !PT ;  /* 0x00000100f7ff7812 */ /* 0x000fe200078ac0ff */
[----:B----4-:R-:W-:Y:S01]  /*d5e00*/  @P1 STG.E.U8 desc[UR52][R228.64], R26 ;  /* 0x0000001ae4001986 */ /* 0x010fe2000c101134 */
[----:B0-----:R-:W-:-:S05]  /*d5e10*/  PRMT R0, R30, 0x7770, RZ ;  /* 0x000077701e007816 */ /* 0x001fca00000000ff */
[----:B------:R0:W-:Y:S02]  /*d5e20*/  @P2 STG.E.U8 desc[UR52][R4.64], R0 ;  /* 0x0000000004002986 */ /* 0x0001e4000c101134 */
[----:B0-----:R-:W-:-:S05]  /*d5e30*/  PRMT R0, R30, 0x7771, RZ ;  /* 0x000077711e007816 */ /* 0x001fca00000000ff */
[----:B------:R0:W-:Y:S02]  /*d5e40*/  @P3 STG.E.U8 desc[UR52][R226.64], R0 ;  /* 0x00000000e2003986 */ /* 0x0001e4000c101134 */
[C---:B0-----:R-:W-:Y:S02]  /*d5e50*/  PRMT R0, R30.reuse, 0x7772, RZ ;  /* 0x000077721e007816 */ /* 0x041fe400000000ff */
[----:B------:R-:W-:-:S03]  /*d5e60*/  PRMT R30, R30, 0x7773, RZ ;  /* 0x000077731e1e7816 */ /* 0x000fc600000000ff */
[----:B------:R-:W-:Y:S04]  /*d5e70*/  @P4 STG.E.U8 desc[UR52][R18.64], R0 ;  /* 0x0000000012004986 */ /* 0x000fe8000c101134 */
        /* <DEDUP_REMOVED lines=27> */
[----:B------:R-:W2:Y:S01]  /*d6030*/  LDL.LU.64 R236, [R1+0x4390] ;  /* 0x0043900001ec7983 */ /* 0x000ea20000300a00 */
[C---:B------:R-:W-:Y:S02]  /*d6040*/  LOP3.LUT P6, RZ, R247.reuse, 0x10000, RZ, 0xc0, !PT ;  /* 0x00010000f7ff7812 */ /* 0x040fe400078cc0ff */
[----:B------:R-:W-:Y:S01]  /*d6050*/  LOP3.LUT R218, R218, 0xffffffef, RZ, 0xc0, !PT ;  /* 0xffffffefdada7812 */ /* 0x000fe200078ec0ff */
[----:B------:R-:W2:Y:S04]  /*d6060*/  LDL.LU.64 R234, [R1+0x4398] ;  /* 0x0043980001ea7983 */ /* 0x000ea80000300a00 */
[----:B------:R-:W2:Y:S01]  /*d6070*/  LDL.LU.64 R20, [R1+0x43a0] ;  /* 0x0043a00001147983 */ /* 0x000ea20000300a00 */
[C---:B------:R-:W-:Y:S02]  /*d6080*/  LOP3.LUT P3, RZ, R247.reuse, 0x400, RZ, 0xc0, !PT ;  /* 0x00000400f7ff7812 */ /* 0x040fe4000786c0ff */
[----:B------:R-:W-:Y:S01]  /*d6090*/  LOP3.LUT P4, RZ, R247, 0x800, RZ, 0xc0, !PT ;  /* 0x00000800f7ff7812 */ /* 0x000fe2000788c0ff */
[----:B------:R-:W2:Y:S02]  /*d60a0*/  LDL.LU.64 R232, [R1+0x43a8] ;  /* 0x0043a80001e87983 */ /* 0x000ea40000300a00 */
[----:B------:R-:W-:-:S02]  /*d60b0*/  @P6 LOP3.LUT R218, R218, 0x10, RZ, 0xfc, !PT ;  /* 0x00000010dada6812 */ /* 0x000fc400078efcff */
[----:B------:R-:W-:Y:S01]  /*d60c0*/  LOP3.LUT P6, RZ, R247, 0x8000, RZ, 0xc0, !PT ;  /* 0x00008000f7ff7812 */ /* 0x000fe200078cc0ff */
[----:B------:R-:W2:Y:S01]  /*d60d0*/  LDL.LU.64 R6, [R1+0x43b0] ;  /* 0x0043b00001067983 */ /* 0x000ea20000300a00 */
[----:B------:R-:W-:-:S11]  /*d60e0*/  LOP3.LUT R218, R218, 0xffffffdf, RZ, 0xc0, !PT ;  /* 0xffffffdfdada7812 */ /* 0x000fd600078ec0ff */
[----:B------:R-:W-:Y:S02]  /*d60f0*/  @P6 LOP3.LUT R218, R218, 0x20, RZ, 0xfc, !PT ;  /* 0x00000020dada6812 */ /* 0x000fe400078efcff */
[----:B------:R-:W-:Y:S02]  /*d6100*/  LOP3.LUT P6, RZ, R247, 0x4000, RZ, 0xc0, !PT ;  /* 0x00004000f7ff7812 */ /* 0x000fe400078cc0ff */
[----:B------:R-:W-:Y:S02]  /*d6110*/  LOP3.LUT R218, R218, 0xffffffbf, RZ, 0xc0, !PT ;  /* 0xffffffbfdada7812 */ /* 0x000fe400078ec0ff */
[----:B------:R-:W-:Y:S02]  /*d6120*/  PRMT R0, R27, 0x7771, RZ ;  /* 0x000077711b007816 */ /* 0x000fe400000000ff */
[----:B------:R-:W-:-:S03]  /*d6130*/  LOP3.LUT P5, RZ, R247, 0x1000, RZ, 0xc0, !PT ;  /* 0x00001000f7ff7812 */ /* 0x000fc600078ac0ff */
[----:B---3--:R0:W-:Y:S04]  /*d6140*/  @P3 STG.E.U8 desc[UR52][R230.64], R0 ;  /* 0x00000000e6003986 */ /* 0x0081e8000c101134 */
[----:B------:R-:W-:Y:S02]  /*d6150*/  @P6 LOP3.LUT R218, R218, 0x40, RZ, 0xfc, !PT ;  /* 0x00000040dada6812 */ /* 0x000fe400078efcff */
[----:B------:R-:W-:Y:S02]  /*d6160*/  LOP3.LUT P6, RZ, R247, 0x2000, RZ, 0xc0, !PT ;  /* 0x00002000f7ff7812 */ /* 0x000fe400078cc0ff */
[C---:B0-----:R-:W-:Y:S01]  /*d6170*/  PRMT R0, R27.reuse, 0x7772, RZ ;  /* 0x000077721b007816 */ /* 0x041fe200000000ff */
[----:B------:R-:W3:Y:S01]  /*d6180*/  LDL.LU.64 R230, [R1+0x43b8] ;  /* 0x0043b80001e67983 */ /* 0x000ee20000300a00 */
[----:B------:R-:W-:-:S03]  /*d6190*/  PRMT R27, R27, 0x7773, RZ ;  /* 0x000077731b1b7816 */ /* 0x000fc600000000ff */
[----:B----4-:R0:W-:Y:S04]  /*d61a0*/  @P4 STG.E.U8 desc[UR52][R228.64], R0 ;  /* 0x00000000e4004986 */ /* 0x0101e8000c101134 */
[----:B------:R1:W-:Y:S01]  /*d61b0*/  @P5 STG.E.U8 desc[UR52][R4.64], R27 ;  /* 0x0000001b04005986 */ /* 0x0003e2000c101134 */
[----:B0-----:R-:W-:-:S03]  /*d61c0*/  PRMT R0, R31, 0x7770, RZ ;  /* 0x000077701f007816 */ /* 0x001fc600000000ff */
[----:B------:R-:W4:Y:S04]  /*d61d0*/  LDL.LU.64 R228, [R1+0x43c0] ;  /* 0x0043c00001e47983 */ /* 0x000f280000300a00 */
[----:B------:R0:W-:Y:S01]  /*d61e0*/  @P6 STG.E.U8 desc[UR52][R226.64], R0 ;  /* 0x00000000e2006986 */ /* 0x0001e2000c101134 */
[----:B------:R-:W-:-:S03]  /*d61f0*/  LOP3.LUT P6, RZ, R218, 0x40, RZ, 0xc0, !PT ;  /* 0x00000040daff7812 */ /* 0x000fc600078cc0ff */
[----:B-1----:R-:W4:Y:S01]  /*d6200*/  LDL.LU.64 R4, [R1+0x43c8] ;  /* 0x0043c80001047983 */ /* 0x002f220000300a00 */
        /* <DEDUP_REMOVED lines=10> */
[----:B------:R-:W-:-:S09]  /*d62b0*/  PRMT R0, R32, 0x7770, RZ ;  /* 0x0000777020007816 */ /* 0x000fd200000000ff */
[----:B------:R-:W-:Y:S01]  /*d62c0*/  @P6 STG.E.U8 desc[UR52][R238.64], R31 ;  /* 0x0000001fee006986 */ /* 0x000fe2000c101134 */
[----:B------:R-:W-:-:S13]  /*d62d0*/  LOP3.LUT P6, RZ, R218, 0x8, RZ, 0xc0, !PT ;  /* 0x00000008daff7812 */ /* 0x000fda00078cc0ff */
        /* <DEDUP_REMOVED lines=8> */
[----:B------:R-:W-:Y:S02]  /*d6360*/  PRMT R32, R32, 0x7773, RZ ;  /* 0x0000777320207816 */ /* 0x000fe400000000ff */
[----:B------:R-:W-:-:S09]  /*d6370*/  LOP3.LUT P0, RZ, R247, 0x400000, RZ, 0xc0, !PT ;  /* 0x00400000f7ff7812 */ /* 0x000fd2000780c0ff */
[----:B------:R-:W-:Y:S01]  /*d6380*/  @P6 STG.E.U8 desc[UR52][R232.64], R32 ;  /* 0x00000020e8006986 */ /* 0x000fe2000c101134 */
[----:B------:R-:W-:Y:S02]  /*d6390*/  LOP3.LUT P6, RZ, R219, 0x80000000, RZ, 0xc0, !PT ;  /* 0x80000000dbff7812 */ /* 0x000fe400078cc0ff */
[----:B0-----:R-:W-:Y:S02]  /*d63a0*/  PRMT R0, R36, 0x7770, RZ ;  /* 0x0000777024007816 */ /* 0x001fe400000000ff */
[C---:B------:R-:W-:Y:S02]  /*d63b0*/  LOP3.LUT P1, RZ, R247.reuse, 0x800000, RZ, 0xc0, !PT ;  /* 0x00800000f7ff7812 */ /* 0x040fe4000782c0ff */
[C---:B------:R-:W-:Y:S02]  /*d63c0*/  LOP3.LUT P2, RZ, R247.reuse, 0x1000000, RZ, 0xc0, !PT ;  /* 0x01000000f7ff7812 */ /* 0x040fe4000784c0ff */
[----:B------:R-:W-:-:S05]  /*d63d0*/  LOP3.LUT P3, RZ, R247, 0x2000000, RZ, 0xc0, !PT ;  /* 0x02000000f7ff7812 */ /* 0x000fca000786c0ff */
[----:B------:R0:W-:Y:S01]  /*d63e0*/  @P6 STG.E.U8 desc[UR52][R6.64], R0 ;  /* 0x0000000006006986 */ /* 0x0001e2000c101134 */
[----:B------:R-:W-:Y:S02]  /*d63f0*/  LOP3.LUT P4, RZ, R247, 0x4000000, RZ, 0xc0, !PT ;  /* 0x04000000f7ff7812 */ /* 0x000fe4000788c0ff */
[----:B0-----:R-:W-:-:S05]  /*d6400*/  PRMT R0, R36, 0x7771, RZ ;  /* 0x0000777124007816 */ /* 0x001fca00000000ff */
[----:B---3--:R0:W-:Y:S01]  /*d6410*/  @P0 STG.E.U8 desc[UR52][R230.64], R0 ;  /* 0x00000000e6000986 */ /* 0x0081e2000c101134 */
[----:B------:R-:W-:Y:S02]  /*d6420*/  LOP3.LUT P5, RZ, R247, 0x8000000, RZ, 0xc0, !PT ;  /* 0x08000000f7ff7812 */ /* 0x000fe400078ac0ff */
[C---:B0-----:R-:W-:Y:S02]  /*d6430*/  PRMT R0, R36.reuse, 0x7772, RZ ;  /* 0x0000777224007816 */ /* 0x041fe400000000ff */
[----:B------:R-:W-:-:S03]  /*d6440*/  PRMT R36, R36, 0x7773, RZ ;  /* 0x0000777324247816 */ /* 0x000fc600000000ff */
[----:B----4-:R0:W-:Y:S04]  /*d6450*/  @P1 STG.E.U8 desc[UR52][R228.64], R0 ;  /* 0x00000000e4001986 */ /* 0x0101e8000c101134 */
[----:B------:R-:W-:Y:S01]  /*d6460*/  @P2 STG.E.U8 desc[UR52][R4.64], R36 ;  /* 0x0000002404002986 */ /* 0x000fe2000c101134 */
        /* <DEDUP_REMOVED lines=53> */
[----:B------:R-:W3:Y:S04]  /*d67c0*/  LDL.LU.64 R230, [R1+0x4450] ;  /* 0x0044500001e67983 */ /* 0x000ee80000300a00 */
[----:B----4-:R0:W-:Y:S02]  /*d67d0*/  @P4 STG.E.U8 desc[UR52][R228.64], R0 ;  /* 0x00000000e4004986 */ /* 0x0101e4000c101134 */
[----:B0-----:R-:W-:-:S02]  /*d67e0*/  PRMT R0, R37, 0x7772, RZ ;  /* 0x0000777225007816 */ /* 0x001fc400000000ff */
[----:B------:R-:W4:Y:S01]  /*d67f0*/  LDL.LU.64 R228, [R1+0x4458] ;  /* 0x0044580001e47983 */ /* 0x000f220000300a00 */
[----:B------:R-:W-:-:S03]  /*d6800*/  PRMT R37, R37, 0x7773, RZ ;  /* 0x0000777325257816 */ /* 0x000fc600000000ff */
[----:B------:R0:W-:Y:S04]  /*d6810*/  @P5 STG.E.U8 desc[UR52][R4.64], R0 ;  /* 0x0000000004005986 */ /* 0x0001e8000c101134 */
[----:B------:R1:W-:Y:S01]  /*d6820*/  @P6 STG.E.U8 desc[UR52][R226.64], R37 ;  /* 0x00000025e2006986 */ /* 0x0003e2000c101134 */
[C---:B------:R-:W-:Y:S02]  /*d6830*/  LOP3.LUT P6, RZ, R219.reuse, 0x40000000, RZ, 0xc0, !PT ;  /* 0x40000000dbff7812 */ /* 0x040fe400078cc0ff */
[----:B0-----:R-:W-:Y:S01]  /*d6840*/  PRMT R0, R34, 0x7770, RZ ;  /* 0x0000777022007816 */ /* 0x001fe200000000ff */
[----:B------:R-:W4:Y:S04]  /*d6850*/  LDL.LU.64 R4, [R1+0x4460] ;  /* 0x0044600001047983 */ /* 0x000f280000300a00 */
[----:B-1----:R-:W4:Y:S06]  /*d6860*/  LDL.LU.64 R226, [R1+0x4468] ;  /* 0x0044680001e27983 */ /* 0x002f2c0000300a00 */
[----:B------:R0:W-:Y:S01]  /*d6870*/  @P6 STG.E.U8 desc[UR52][R18.64], R0 ;  /* 0x0000000012006986 */ /* 0x0001e2000c101134 */
[----:B------:R-:W-:-:S03]  /*d6880*/  LOP3.LUT P6, RZ, R219, 0x20000000, RZ, 0xc0, !PT ;  /* 0x20000000dbff7812 */ /* 0x000fc600078cc0ff */
[----:B0-----:R-:W4:Y:S01]  /*d6890*/  LDL.LU.64 R18, [R1+0x4470] ;  /* 0x0044700001127983 */ /* 0x001f220000300a00 */
[----:B------:R-:W-:-:S09]  /*d68a0*/  PRMT R0, R34, 0x7771, RZ ;  /* 0x0000777122007816 */ /* 0x000fd200000000ff */
[----:B--2---:R0:W-:Y:S04]  /*d68b0*/  @P6 STG.E.U8 desc[UR52][R16.64], R0 ;  /* 0x0000000010006986 */ /* 0x0041e8000c101134 */
[----:B0-----:R-:W2:Y:S01]  /*d68c0*/  LDL.LU.64 R16, [R1+0x4478] ;  /* 0x0044780001107983 */ /* 0x001ea20000300a00 */
[----:B------:R-:W-:Y:S02]  /*d68d0*/  LOP3.LUT P6, RZ, R219, 0x10000000, RZ, 0xc0, !PT ;  /* 0x10000000dbff7812 */ /* 0x000fe400078cc0ff */
[C---:B------:R-:W-:Y:S02]  /*d68e0*/  PRMT R0, R34.reuse, 0x7772, RZ ;  /* 0x0000777222007816 */ /* 0x040fe400000000ff */
[----:B------:R-:W-:-:S09]  /*d68f0*/  PRMT R34, R34, 0x7773, RZ ;  /* 0x0000777322227816 */ /* 0x000fd200000000ff */
[----:B------:R0:W-:Y:S01]  /*d6900*/  @P6 STG.E.U8 desc[UR52][R238.64], R0 ;  /* 0x00000000ee006986 */ /* 0x0001e2000c101134 */
[----:B------:R-:W-:-:S13]  /*d6910*/  LOP3.LUT P6, RZ, R219, 0x8000000, RZ, 0xc0, !PT ;  /* 0x08000000dbff7812 */ /* 0x000fda00078cc0ff */
[----:B------:R-:W-:Y:S01]  /*d6920*/  @P6 STG.E.U8 desc[UR52][R236.64], R34 ;  /* 0x00000022ec006986 */ /* 0x000fe2000c101134 */
        /* <DEDUP_REMOVED lines=11> */
[----:B------:R-:W-:Y:S02]  /*d69e0*/  LOP3.LUT P1, RZ, R248, 0x400, RZ, 0xc0, !PT ;  /* 0x00000400f8ff7812 */ /* 0x000fe4000782c0ff */
[----:B------:R-:W-:Y:S02]  /*d69f0*/  PRMT R38, R38, 0x7773, RZ ;  /* 0x0000777326267816 */ /* 0x000fe400000000ff */
[----:B------:R-:W-:Y:S02]  /*d6a00*/  LOP3.LUT P2, RZ, R248, 0x800, RZ, 0xc0, !PT ;  /* 0x00000800f8ff7812 */ /* 0x000fe4000784c0ff */
[----:B0-----:R-:W-:-:S05]  /*d6a10*/  PRMT R0, R35, 0x7770, RZ ;  /* 0x0000777023007816 */ /* 0x001fca00000000ff */
[----:B------:R-:W-:Y:S04]  /*d6a20*/  @P6 STG.E.U8 desc[UR52][R6.64], R38 ;  /* 0x0000002606006986 */ /* 0x000fe8000c101134 */
[----:B---3--:R0:W-:Y:S01]  /*d6a30*/  @P0 STG.E.U8 desc[UR52][R230.64], R0 ;  /* 0x00000000e6000986 */ /* 0x0081e2000c101134 */
[C---:B------:R-:W-:Y:S02]  /*d6a40*/  LOP3.LUT P3, RZ, R248.reuse, 0x1000, RZ, 0xc0, !PT ;  /* 0x00001000f8ff7812 */ /* 0x040fe4000786c0ff */
[----:B------:R-:W-:Y:S02]  /*d6a50*/  LOP3.LUT P4, RZ, R248, 0x2000, RZ, 0xc0, !PT ;  /* 0x00002000f8ff7812 */ /* 0x000fe4000788c0ff */
[----:B0-----:R-:W-:-:S05]  /*d6a60*/  PRMT R0, R35, 0x7771, RZ ;  /* 0x0000777123007816 */ /* 0x001fca00000000ff */
[----:B----4-:R0:W-:Y:S01]  /*d6a70*/  @P1 STG.E.U8 desc[UR52][R228.64], R0 ;  /* 0x00000000e4001986 */ /* 0x0101e2000c101134 */
[----:B------:R-:W-:Y:S02]  /*d6a80*/  LOP3.LUT P5, RZ, R248, 0x4000, RZ, 0xc0, !PT ;  /* 0x00004000f8ff7812 */ /* 0x000fe400078ac0ff */
[C---:B0-----:R-:W-:Y:S02]  /*d6a90*/  PRMT R0, R35.reuse, 0x7772, RZ ;  /* 0x0000777223007816 */ /* 0x041fe400000000ff */
[----:B------:R-:W-:-:S03]  /*d6aa0*/  PRMT R35, R35, 0x7773, RZ ;  /* 0x0000777323237816 */ /* 0x000fc600000000ff */
[----:B------:R0:W-:Y:S04]  /*d6ab0*/  @P2 STG.E.U8 desc[UR52][R4.64], R0 ;  /* 0x0000000004002986 */ /* 0x0001e8000c101134 */
[----:B------:R-:W-:Y:S01]  /*d6ac0*/  @P3 STG.E.U8 desc[UR52][R226.64], R35 ;  /* 0x00000023e2003986 */ /* 0x000fe2000c101134 */
        /* <DEDUP_REMOVED lines=41> */
[----:B------:R-:W-:Y:S01]  /*d6d60*/  LOP3.LUT R219, R219, 0xffdfffff, RZ, 0xc0, !PT ;  /* 0xffdfffffdbdb7812 */ /* 0x000fe200078ec0ff */
[----:B------:R-:W2:Y:S01]  /*d6d70*/  LDL.LU.64 R6, [R1+0x44e0] ;  /* 0x0044e00001067983 */ /* 0x000ea20000300a00 */
[----:B------:R-:W-:-:S09]  /*d6d80*/  LOP3.LUT P5, RZ, R248, 0x40000, RZ, 0xc0, !PT ;  /* 0x00040000f8ff7812 */ /* 0x000fd200078ac0ff */
[----:B------:R-:W-:Y:S02]  /*d6d90*/  @P6 LOP3.LUT R219, R219, 0x200000, RZ, 0xfc, !PT ;  /* 0x00200000dbdb6812 */ /* 0x000fe400078efcff */
[----:B------:R-:W-:Y:S02]  /*d6da0*/  LOP3.LUT P6, RZ, R248, 0x100000, RZ, 0xc0, !PT ;  /* 0x00100000f8ff7812 */ /* 0x000fe400078cc0ff */
[----:B------:R-:W-:Y:S02]  /*d6db0*/  LOP3.LUT R219, R219, 0xffbfffff, RZ, 0xc0, !PT ;  /* 0xffbfffffdbdb7812 */ /* 0x000fe400078ec0ff */
[----:B------:R-:W-:Y:S02]  /*d6dc0*/  PRMT R39, R39, 0x7773, RZ ;  /* 0x0000777327277816 */ /* 0x000fe400000000ff */
[----:B------:R-:W-:-:S03]  /*d6dd0*/  PRMT R0, R40, 0x7770, RZ ;  /* 0x0000777028007816 */ /* 0x000fc600000000ff */
[----:B---3--:R0:W-:Y:S04]  /*d6de0*/  @P3 STG.E.U8 desc[UR52][R230.64], R39 ;  /* 0x00000027e6003986 */ /* 0x0081e8000c101134 */
[----:B------:R-:W-:Y:S01]  /*d6df0*/  @P6 LOP3.LUT R219, R219, 0x400000, RZ, 0xfc, !PT ;  /* 0x00400000dbdb6812 */ /* 0x000fe200078efcff */
[----:B----4-:R1:W-:Y:S01]  /*d6e00*/  @P4 STG.E.U8 desc[UR52][R228.64], R0 ;  /* 0x00000000e4004986 */ /* 0x0103e2000c101134 */
[----:B------:R-:W-:-:S03]  /*d6e10*/  LOP3.LUT P6, RZ, R248, 0x80000, RZ, 0xc0, !PT ;  /* 0x00080000f8ff7812 */ /* 0x000fc600078cc0ff */
[----:B0-----:R-:W3:Y:S01]  /*d6e20*/  LDL.LU.64 R230, [R1+0x44e8] ;  /* 0x0044e80001e67983 */ /* 0x001ee20000300a00 */
[----:B-1----:R-:W-:-:S03]  /*d6e30*/  PRMT R0, R40, 0x7771, RZ ;  /* 0x0000777128007816 */ /* 0x002fc600000000ff */
[----:B------:R-:W4:Y:S04]  /*d6e40*/  LDL.LU.64 R228, [R1+0x44f0] ;  /* 0x0044f00001e47983 */ /* 0x000f280000300a00 */
[----:B------:R0:W-:Y:S02]  /*d6e50*/  @P5 STG.E.U8 desc[UR52][R4.64], R0 ;  /* 0x0000000004005986 */ /* 0x0001e4000c101134 */
[----:B0-----:R-:W-:Y:S02]  /*d6e60*/  PRMT R0, R40, 0x7772, RZ ;  /* 0x0000777228007816 */ /* 0x001fe400000000ff */
[----:B------:R-:W4:Y:S04]  /*d6e70*/  LDL.LU.64 R4, [R1+0x44f8] ;  /* 0x0044f80001047983 */ /* 0x000f280000300a00 */
[----:B------:R0:W-:Y:S01]  /*d6e80*/  @P6 STG.E.U8 desc[UR52][R226.64], R0 ;  /* 0x00000000e2006986 */ /* 0x0001e2000c101134 */
[----:B------:R-:W-:-:S02]  /*d6e90*/  LOP3.LUT P6, RZ, R219, 0x400000, RZ, 0xc0, !PT ;  /* 0x00400000dbff7812 */ /* 0x000fc400078cc0ff */
[----:B------:R-:W-:Y:S01]  /*d6ea0*/  PRMT R40, R40, 0x7773, RZ ;  /* 0x0000777328287816 */ /* 0x000fe200000000ff */
[----:B0-----:R-:W4:Y:S10]  /*d6eb0*/  LDL.LU.64 R226, [R1+0x4500] ;  /* 0x0045000001e27983 */ /* 0x001f340000300a00 */
        /* <DEDUP_REMOVED lines=25> */
[C---:B0-----:R-:W-:Y:S02]  /*d7050*/  PRMT R0, R41.reuse, 0x7772, RZ ;  /* 0x0000777229007816 */ /* 0x041fe400000000ff */
[----:B------:R-:W-:-:S03]  /*d7060*/  PRMT R41, R41, 0x7773, RZ ;  /* 0x0000777329297816 */ /* 0x000fc600000000ff */
[----:B------:R0:W-:Y:S01]  /*d7070*/  @P6 STG.E.U8 desc[UR52][R6.64], R0 ;  /* 0x0000000006006986 */ /* 0x0001e2000c101134 */
[----:B------:R-:W-:-:S03]  /*d7080*/  LOP3.LUT P3, RZ, R248, 0x80000000, RZ, 0xc0, !PT ;  /* 0x80000000f8ff7812 */ /* 0x000fc6000786c0ff */
[----:B---3--:R-:W-:Y:S01]  /*d7090*/  @P0 STG.E.U8 desc[UR52][R230.64], R41 ;  /* 0x00000029e6000986 */ /* 0x008fe2000c101134 */
[----:B0-----:R-:W-:-:S05]  /*d70a0*/  PRMT R0, R45, 0x7770, RZ ;  /* 0x000077702d007816 */ /* 0x001fca00000000ff */
[----:B----4-:R0:W-:Y:S01]  /*d70b0*/  @P1 STG.E.U8 desc[UR52][R228.64], R0 ;  /* 0x00000000e4001986 */ /* 0x0101e2000c101134 */
[C---:B------:R-:W-:Y:S02]  /*d70c0*/  LOP3.LUT P4, RZ, R20.reuse, 0x1, RZ, 0xc0, !PT ;  /* 0x0000000114ff7812 */ /* 0x040fe4000788c0ff */
        /* <DEDUP_REMOVED lines=43> */
[C---:B------:R-:W-:Y:S02]  /*d7380*/  LOP3.LUT P6, RZ, R20.reuse, 0x100, RZ, 0xc0, !PT ;  /* 0x0000010014ff7812 */ /* 0x040fe400078cc0ff */
        /* <DEDUP_REMOVED lines=30> */
[----:B------:R-:W-:Y:S01]  /*d7570*/  PRMT R0, R43, 0x7770, RZ ;  /* 0x000077702b007816 */ /* 0x000fe200000000ff */
[----:B------:R-:W2:Y:S10]  /*d7580*/  LDL.LU R15, [R1+0x1604] ;  /* 0x00160400010f7983 */ /* 0x000eb40000300800 */
        /* <DEDUP_REMOVED lines=66> */
[----:B------:R-:W-:-:S11]  /*d79b0*/  LOP3.LUT R219, R219, 0xffffffdf, RZ, 0xc0, !PT ;  /* 0xffffffdfdbdb7812 */ /* 0x000fd600078ec0ff */
[----:B------:R-:W-:Y:S02]  /*d79c0*/  @P6 LOP3.LUT R219, R219, 0x20, RZ, 0xfc, !PT ;  /* 0x00000020dbdb6812 */ /* 0x000fe400078efcff */
[C---:B------:R-:W-:Y:S02]  /*d79d0*/  LOP3.LUT P6, RZ, R20.reuse, 0x4000000, RZ, 0xc0, !PT ;  /* 0x0400000014ff7812 */ /* 0x040fe400078cc0ff */
[----:B------:R-:W-:Y:S02]  /*d79e0*/  LOP3.LUT R219, R219, 0xffffffbf, RZ, 0xc0, !PT ;  /* 0xffffffbfdbdb7812 */ /* 0x000fe400078ec0ff */
[C---:B------:R-:W-:Y:S02]  /*d79f0*/  LOP3.LUT P3, RZ, R20.reuse, 0x400000, RZ, 0xc0, !PT ;  /* 0x0040000014ff7812 */ /* 0x040fe4000786c0ff */
[C---:B------:R-:W-:Y:S02]  /*d7a00*/  LOP3.LUT P4, RZ, R20.reuse, 0x800000, RZ, 0xc0, !PT ;  /* 0x0080000014ff7812 */ /* 0x040fe4000788c0ff */
[----:B------:R-:W-:-:S05]  /*d7a10*/  LOP3.LUT P5, RZ, R20, 0x1000000, RZ, 0xc0, !PT ;  /* 0x0100000014ff7812 */ /* 0x000fca00078ac0ff */
[----:B------:R-:W-:Y:S02]  /*d7a20*/  @P6 LOP3.LUT R219, R219, 0x40, RZ, 0xfc, !PT ;  /* 0x00000040dbdb6812 */ /* 0x000fe400078efcff */
[----:B------:R-:W-:Y:S02]  /*d7a30*/  LOP3.LUT P6, RZ, R20, 0x2000000, RZ, 0xc0, !PT ;  /* 0x0200000014ff7812 */ /* 0x000fe400078cc0ff */
[----:B------:R-:W2:Y:S01]  /*d7a40*/  LDL.LU.64 R20, [R1+0x4600] ;  /* 0x0046000001147983 */ /* 0x000ea20000300a00 */
[----:B------:R-:W-:-:S03]  /*d7a50*/  PRMT R0, R52, 0x7771, RZ ;  /* 0x0000777134007816 */ /* 0x000fc600000000ff */
[----:B------:R-:W2:Y:S04]  /*d7a60*/  LDL.LU.64 R232, [R1+0x4608] ;  /* 0x0046080001e87983 */ /* 0x000ea80000300a00 */
[----:B---3--:R0:W-:Y:S04]  /*d7a70*/  @P3 STG.E.U8 desc[UR52][R230.64], R0 ;  /* 0x00000000e6003986 */ /* 0x0081e8000c101134 */
[----:B------:R-:W3:Y:S01]  /*d7a80*/  LDL.LU.64 R6, [R1+0x4610] ;  /* 0x0046100001067983 */ /* 0x000ee20000300a00 */
[----:B0-----:R-:W-:-:S03]  /*d7a90*/  PRMT R0, R52, 0x7772, RZ ;  /* 0x0000777234007816 */ /* 0x001fc600000000ff */
        /* <DEDUP_REMOVED lines=38> */
[----:B---3--:R0:W-:Y:S01]  /*d7d00*/  @P6 STG.E.U8 desc[UR52][R6.64], R0 ;  /* 0x0000000006006986 */ /* 0x0081e2000c101134 */
[----:B------:R-:W-:Y:S02]  /*d7d10*/  LOP3.LUT P4, RZ, R15, 0x40, RZ, 0xc0, !PT ;  /* 0x000000400fff7812 */ /* 0x000fe4000788c0ff */
[----:B0-----:R-:W-:-:S05]  /*d7d20*/  PRMT R0, R50, 0x7771, RZ ;  /* 0x0000777132007816 */ /* 0x001fca00000000ff */
[----:B------:R0:W-:Y:S01]  /*d7d30*/  @P0 STG.E.U8 desc[UR52][R230.64], R0 ;  /* 0x00000000e6000986 */ /* 0x0001e2000c101134 */
        /* <DEDUP_REMOVED lines=79> */
[----:B------:R-:W-:Y:S02]  /*d8230*/  LOP3.LUT P6, RZ, R220, 0x8000000, RZ, 0xc0, !PT ;  /* 0x08000000dcff7812 */ /* 0x000fe400078cc0ff */
[----:B0-----:R-:W-:Y:S01]  /*d8240*/  PRMT R0, R56, 0x7770, RZ ;  /* 0x0000777038007816 */ /* 0x001fe200000000ff */
[----:B------:R-:W2:Y:S10]  /*d8250*/  LDL.LU R20, [R1+0x1608] ;  /* 0x0016080001147983 */ /* 0x000eb40000300800 */
[----:B------:R-:W-:Y:S01]  /*d8260*/  @P6 STG.E.U8 desc[UR52][R238.64], R55 ;  /* 0x00000037ee006986 */ /* 0x000fe2000c101134 */
[----:B------:R-:W-:-:S13]  /*d8270*/  LOP3.LUT P6, RZ, R220, 0x4000000, RZ, 0xc0, !PT ;  /* 0x04000000dcff7812 */ /* 0x000fda00078cc0ff */
        /* <DEDUP_REMOVED lines=9> */
[C---:B------:R-:W-:Y:S02]  /*d8310*/  LOP3.LUT P1, RZ, R15.reuse, 0x400000, RZ, 0xc0, !PT ;  /* 0x004000000fff7812 */ /* 0x040fe4000782c0ff */
        /* <DEDUP_REMOVED lines=142> */
[----:B0-----:R-:W2:Y:S06]  /*d8c00*/  LDL.LU.64 R16, [R1+0x2ff0] ;  /* 0x002ff00001107983 */ /* 0x001eac0000300a00 */
        /* <DEDUP_REMOVED lines=14> */
[----:B------:R-:W-:Y:S02]  /*d8cf0*/  PRMT R63, R63, 0x7773, RZ ;  /* 0x000077733f3f7816 */ /* 0x000fe400000000ff */
[----:B------:R-:W-:Y:S01]  /*d8d00*/  LOP3.LUT R220, R220, 0xffffbfff, RZ, 0xc0, !PT ;  /* 0xffffbfffdcdc7812 */ /* 0x000fe200078ec0ff */
[----:B---3--:R0:W-:Y:S01]  /*d8d10*/  @P3 STG.E.U8 desc[UR52][R230.64], R0 ;  /* 0x00000000e6003986 */ /* 0x0081e2000c101134 */
[C---:B------:R-:W-:Y:S02]  /*d8d20*/  LOP3.LUT P5, RZ, R20.reuse, 0x20000, RZ, 0xc0, !PT ;  /* 0x0002000014ff7812 */ /* 0x040fe400078ac0ff */
[C---:B------:R-:W-:Y:S01]  /*d8d30*/  LOP3.LUT P0, RZ, R20.reuse, 0x8000000, RZ, 0xc0, !PT ;  /* 0x0800000014ff7812 */ /* 0x040fe2000780c0ff */
[----:B----4-:R-:W-:Y:S01]  /*d8d40*/  @P4 STG.E.U8 desc[UR52][R228.64], R63 ;  /* 0x0000003fe4004986 */ /* 0x010fe2000c101134 */
[----:B------:R-:W-:-:S02]  /*d8d50*/  LOP3.LUT P1, RZ, R20, 0x10000000, RZ, 0xc0, !PT ;  /* 0x1000000014ff7812 */ /* 0x000fc4000782c0ff */
[----:B------:R-:W-:Y:S02]  /*d8d60*/  LOP3.LUT P2, RZ, R20, 0x20000000, RZ, 0xc0, !PT ;  /* 0x2000000014ff7812 */ /* 0x000fe4000784c0ff */
[----:B------:R-:W-:Y:S02]  /*d8d70*/  @P6 LOP3.LUT R220, R220, 0x4000, RZ, 0xfc, !PT ;  /* 0x00004000dcdc6812 */ /* 0x000fe400078efcff */
[C---:B------:R-:W-:Y:S02]  /*d8d80*/  LOP3.LUT P6, RZ, R20.reuse, 0x40000, RZ, 0xc0, !PT ;  /* 0x0004000014ff7812 */ /* 0x040fe400078cc0ff */
[C---:B------:R-:W-:Y:S02]  /*d8d90*/  LOP3.LUT P3, RZ, R20.reuse, 0x40000000, RZ, 0xc0, !PT ;  /* 0x4000000014ff7812 */ /* 0x040fe4000786c0ff */
[----:B------:R-:W-:Y:S02]  /*d8da0*/  LOP3.LUT P4, RZ, R20, 0x80000000, RZ, 0xc0, !PT ;  /* 0x8000000014ff7812 */ /* 0x000fe4000788c0ff */
[----:B------:R-:W3:Y:S01]  /*d8db0*/  LDL.LU.64 R20, [R1+0x2fb0] ;  /* 0x002fb00001147983 */ /* 0x000ee20000300a00 */
[----:B0-----:R-:W-:-:S03]  /*d8dc0*/  PRMT R0, R64, 0x7770, RZ ;  /* 0x0000777040007816 */ /* 0x001fc600000000ff */
        /* <DEDUP_REMOVED lines=12> */
[----:B------:R-:W-:Y:S02]  /*d8e90*/  LOP3.LUT P6, RZ, R220, 0x2000, RZ, 0xc0, !PT ;  /* 0x00002000dcff7812 */ /* 0x000fe400078cc0ff */
        /* <DEDUP_REMOVED lines=15> */
[----:B---3--:R-:W-:Y:S01]  /*d8f90*/  @P6 STG.E.U8 desc[UR52][R20.64], R68 ;  /* 0x0000004414006986 */ /* 0x008fe2000c101134 */
[----:B------:R-:W-:Y:S02]  /*d8fa0*/  LOP3.LUT P6, RZ, R220, 0x100, RZ, 0xc0, !PT ;  /* 0x00000100dcff7812 */ /* 0x000fe400078cc0ff */
[----:B0-----:R-:W-:-:S11]  /*d8fb0*/  PRMT R0, R65, 0x7770, RZ ;  /* 0x0000777041007816 */ /* 0x001fd600000000ff */
[----:B----4-:R0:W-:Y:S01]  /*d8fc0*/  @P6 STG.E.U8 desc[UR52][R232.64], R0 ;  /* 0x00000000e8006986 */ /* 0x0101e2000c101134 */
[----:B------:R-:W-:Y:S02]  /*d8fd0*/  LOP3.LUT P6, RZ, R220, 0x80, RZ, 0xc0, !PT ;  /* 0x00000080dcff7812 */ /* 0x000fe400078cc0ff */
[----:B0-----:R-:W-:-:S11]  /*d8fe0*/  PRMT R0, R65, 0x7771, RZ ;  /* 0x0000777141007816 */ /* 0x001fd600000000ff */
[----:B------:R0:W-:Y:S01]  /*d8ff0*/  @P6 STG.E.U8 desc[UR52][R6.64], R0 ;  /* 0x0000000006006986 */ /* 0x0001e2000c101134 */
        /* <DEDUP_REMOVED lines=52> */
[C---:B------:R-:W-:Y:S02]  /*d9340*/  LOP3.LUT P6, RZ, R15.reuse, 0x40, RZ, 0xc0, !PT ;  /* 0x000000400fff7812 */ /* 0x040fe400078cc0ff */
        /* <DEDUP_REMOVED lines=27> */
[----:B------:R0:W-:Y:S01]  /*d9500*/  @P6 STG.E.U8 desc[UR52][R20.64], R70 ;  /* 0x0000004614006986 */ /* 0x0001e2000c101134 */
[C---:B------:R-:W-:Y:S02]  /*d9510*/  LOP3.LUT P6, RZ, R220.reuse, 0x8, RZ, 0xc0, !PT ;  /* 0x00000008dcff7812 */ /* 0x040fe400078cc0ff */
[C---:B------:R-:W-:Y:S02]  /*d9520*/  LOP3.LUT P0, RZ, R15.reuse, 0x4000, RZ, 0xc0, !PT ;  /* 0x000040000fff7812 */ /* 0x040fe4000780c0ff */
[C---:B------:R-:W-:Y:S02]  /*d9530*/  LOP3.LUT P1, RZ, R15.reuse, 0x8000, RZ, 0xc0, !PT ;  /* 0x000080000fff7812 */ /* 0x040fe4000782c0ff */
[C---:B------:R-:W-:Y:S02]  /*d9540*/  LOP3.LUT P2, RZ, R15.reuse, 0x10000, RZ, 0xc0, !PT ;  /* 0x000100000fff7812 */ /* 0x040fe4000784c0ff */
[C---:B------:R-:W-:Y:S02]  /*d9550*/  LOP3.LUT P3, RZ, R15.reuse, 0x20000, RZ, 0xc0, !PT ;  /* 0x000200000fff7812 */ /* 0x040fe4000786c0ff */
[----:B------:R-:W-:Y:S01]  /*d9560*/  LOP3.LUT P4, RZ, R15, 0x40000, RZ, 0xc0, !PT ;  /* 0x000400000fff7812 */ /* 0x000fe2000788c0ff */
[----:B0-----:R-:W2:Y:S04]  /*d9570*/  LDL.LU R20, [R1+0x1610] ;  /* 0x0016100001147983 */ /* 0x001ea80000300800 */
        /* <DEDUP_REMOVED lines=12> */
[----:B------:R0:W-:Y:S02]  /*d9640*/  @P6 STG.E.U8 desc[UR52][R6.64], R0 ;  /* 0x0000000006006986 */ /* 0x0001e4000c101134 */
        /* <DEDUP_REMOVED lines=67> */
[----:B------:R-:W-:Y:S02]  /*d9a80*/  LOP3.LUT P6, RZ, R221, 0x40000000, RZ, 0xc0, !PT ;  /* 0x40000000ddff7812 */ /* 0x000fe400078cc0ff */
        /* <DEDUP_REMOVED lines=174> */
[----:B------:R-:W2:Y:S04]  /*da570*/  LDL.LU.64 R236, [R1+0x17d8] ;  /* 0x0017d80001ec7983 */ /* 0x000ea80000300a00 */
[----:B------:R-:W2:Y:S04]  /*da580*/  LDL.LU.64 R234, [R1+0x17d0] ;  /* 0x0017d00001ea7983 */ /* 0x000ea80000300a00 */
[----:B------:R-:W-:Y:S02]  /*da590*/  @P6 LOP3.LUT R221, R221, 0x1000, RZ, 0xfc, !PT ;  /* 0x00001000dddd6812 */ /* 0x000fe400078efcff */
[----:B------:R-:W-:-:S02]  /*da5a0*/  LOP3.LUT P6, RZ, R15, 0x1, RZ, 0xc0, !PT ;  /* 0x000000010fff7812 */ /* 0x000fc400078cc0ff */
        /* <DEDUP_REMOVED lines=10> */
[C---:B------:R-:W-:Y:S02]  /*da650*/  PRMT R0, R81.reuse, 0x7772, RZ ;  /* 0x0000777251007816 */ /* 0x040fe400000000ff */
[----:B------:R-:W-:Y:S01]  /*da660*/  PRMT R81, R81, 0x7773, RZ ;  /* 0x0000777351517816 */ /* 0x000fe200000000ff */
[----:B------:R-:W2:Y:S04]  /*da670*/  LDL.LU.64 R232, [R1+0x17c0] ;  /* 0x0017c00001e87983 */ /* 0x000ea80000300a00 */
[----:B---3--:R0:W-:Y:S04]  /*da680*/  @P3 STG.E.U8 desc[UR52][R230.64], R0 ;  /* 0x00000000e6003986 */ /* 0x0081e8000c101134 */
[----:B----4-:R1:W-:Y:S04]  /*da690*/  @P4 STG.E.U8 desc[UR52][R228.64], R81 ;  /* 0x00000051e4004986 */ /* 0x0103e8000c101134 */
[----:B------:R-:W3:Y:S01]  /*da6a0*/  LDL.LU.64 R6, [R1+0x17b8] ;  /* 0x0017b80001067983 */ /* 0x000ee20000300a00 */
[----:B0-----:R-:W-:-:S03]  /*da6b0*/  PRMT R0, R85, 0x7770, RZ ;  /* 0x0000777055007816 */ /* 0x001fc600000000ff */
[----:B------:R-:W4:Y:S04]  /*da6c0*/  LDL.LU.64 R230, [R1+0x17b0] ;  /* 0x0017b00001e67983 */ /* 0x000f280000300a00 */
[----:B------:R0:W-:Y:S04]  /*da6d0*/  @P5 STG.E.U8 desc[UR52][R4.64], R0 ;  /* 0x0000000004005986 */ /* 0x0001e8000c101134 */
[----:B-1----:R-:W4:Y:S01]  /*da6e0*/  LDL.LU.64 R228, [R1+0x17a8] ;  /* 0x0017a80001e47983 */ /* 0x002f220000300a00 */
[----:B0-----:R-:W-:-:S03]  /*da6f0*/  PRMT R0, R85, 0x7771, RZ ;  /* 0x0000777155007816 */ /* 0x001fc600000000ff */
[----:B------:R-:W4:Y:S04]  /*da700*/  LDL.LU.64 R4, [R1+0x17a0] ;  /* 0x0017a00001047983 */ /* 0x000f280000300a00 */
[----:B------:R0:W-:Y:S01]  /*da710*/  @P6 STG.E.U8 desc[UR52][R226.64], R0 ;  /* 0x00000000e2006986 */ /* 0x0001e2000c101134 */
[----:B------:R-:W-:Y:S02]  /*da720*/  LOP3.LUT P6, RZ, R221, 0x4000, RZ, 0xc0, !PT ;  /* 0x00004000ddff7812 */ /* 0x000fe400078cc0ff */
        /* <DEDUP_REMOVED lines=28> */
[----:B---3--:R0:W-:Y:S01]  /*da8f0*/  @P6 STG.E.U8 desc[UR52][R6.64], R0 ;  /* 0x0000000006006986 */ /* 0x0081e2000c101134 */
[----:B------:R-:W-:Y:S02]  /*da900*/  LOP3.LUT P3, RZ, R15, 0x400, RZ, 0xc0, !PT ;  /* 0x000004000fff7812 */ /* 0x000fe4000786c0ff */
[C---:B0-----:R-:W-:Y:S02]  /*da910*/  PRMT R0, R86.reuse, 0x7772, RZ ;  /* 0x0000777256007816 */ /* 0x041fe400000000ff */
[----:B------:R-:W-:-:S03]  /*da920*/  PRMT R86, R86, 0x7773, RZ ;  /* 0x0000777356567816 */ /* 0x000fc600000000ff */
[----:B----4-:R0:W-:Y:S01]  /*da930*/  @P0 STG.E.U8 desc[UR52][R230.64], R0 ;  /* 0x00000000e6000986 */ /* 0x0101e2000c101134 */
[C---:B------:R-:W-:Y:S02]  /*da940*/  LOP3.LUT P4, RZ, R15.reuse, 0x800, RZ, 0xc0, !PT ;  /* 0x000008000fff7812 */ /* 0x040fe4000788c0ff */
[----:B------:R-:W-:Y:S01]  /*da950*/  LOP3.LUT P5, RZ, R15, 0x1000, RZ, 0xc0, !PT ;  /* 0x000010000fff7812 */ /* 0x000fe200078ac0ff */
        /* <DEDUP_REMOVED lines=36> */
[----:B------:R-:W-:Y:S02]  /*daba0*/  LOP3.LUT P6, RZ, R15, 0x100000, RZ, 0xc0, !PT ;  /* 0x001000000fff7812 */ /* 0x000fe400078cc0ff */
        /* <DEDUP_REMOVED lines=215> */
[----:B------:R-:W2:Y:S01]  /*db920*/  LDL.LU.64 R20, [R1+0x1578] ;  /* 0x0015780001147983 */ /* 0x000ea20000300a00 */
[----:B------:R-:W-:Y:S02]  /*db930*/  PRMT R96, R96, 0x7773, RZ ;  /* 0x0000777360607816 */ /* 0x000fe400000000ff */
[C---:B------:R-:W-:Y:S01]  /*db940*/  PRMT R0, R100.reuse, 0x7770, RZ ;  /* 0x0000777064007816 */ /* 0x040fe200000000ff */
[----:B------:R-:W2:Y:S04]  /*db950*/  LDL.LU.64 R232, [R1+0x1568] ;  /* 0x0015680001e87983 */ /* 0x000ea80000300a00 */
[----:B---3--:R0:W-:Y:S04]  /*db960*/  @P3 STG.E.U8 desc[UR52][R230.64], R96 ;  /* 0x00000060e6003986 */ /* 0x0081e8000c101134 */
[----:B----4-:R1:W-:Y:S04]  /*db970*/  @P4 STG.E.U8 desc[UR52][R228.64], R0 ;  /* 0x00000000e4004986 */ /* 0x0103e8000c101134 */
[----:B------:R-:W3:Y:S04]  /*db980*/  LDL.LU.64 R6, [R1+0x1560] ;  /* 0x0015600001067983 */ /* 0x000ee80000300a00 */
[----:B0-----:R-:W4:Y:S01]  /*db990*/  LDL.LU.64 R230, [R1+0x1558] ;  /* 0x0015580001e67983 */ /* 0x001f220000300a00 */
        /* <DEDUP_REMOVED lines=36> */
[----:B---3--:R0:W-:Y:S01]  /*dbbe0*/  @P6 STG.E.U8 desc[UR52][R6.64], R0 ;  /* 0x0000000006006986 */ /* 0x0081e2000c101134 */
[----:B------:R-:W-:-:S03]  /*dbbf0*/  LOP3.LUT P3, RZ, R15, 0x8, RZ, 0xc0, !PT ;  /* 0x000000080fff7812 */ /* 0x000fc6000786c0ff */
[----:B----4-:R-:W-:Y:S01]  /*dbc00*/  @P0 STG.E.U8 desc[UR52][R230.64], R101 ;  /* 0x00000065e6000986 */ /* 0x010fe2000c101134 */
[----:B0-----:R-:W-:-:S05]  /*dbc10*/  PRMT R0, R98, 0x7770, RZ ;  /* 0x0000777062007816 */ /* 0x001fca00000000ff */
[----:B------:R0:W-:Y:S01]  /*dbc20*/  @P1 STG.E.U8 desc[UR52][R228.64], R0 ;  /* 0x00000000e4001986 */ /* 0x0001e2000c101134 */
        /* <DEDUP_REMOVED lines=77> */
[C---:B------:R-:W-:Y:S02]  /*dc100*/  LOP3.LUT P6, RZ, R222.reuse, 0x800, RZ, 0xc0, !PT ;  /* 0x00000800deff7812 */ /* 0x040fe400078cc0ff */
[----:B0-----:R-:W-:Y:S01]  /*dc110*/  PRMT R0, R103, 0x7771, RZ ;  /* 0x0000777167007816 */ /* 0x001fe200000000ff */
        /* <DEDUP_REMOVED lines=197> */
[C---:B------:R-:W-:Y:S01]  /*dcd70*/  PRMT R0, R112.reuse, 0x7772, RZ ;  /* 0x0000777270007816 */ /* 0x040fe200000000ff */
[----:B------:R-:W2:Y:S01]  /*dcd80*/  LDL.LU R15, [R1+0x1624] ;  /* 0x00162400010f7983 */ /* 0x000ea20000300800 */
        /* <DEDUP_REMOVED lines=300> */
[----:B------:R-:W-:Y:S01]  /*de050*/  PRMT R123, R123, 0x7773, RZ ;  /* 0x000077737b7b7816 */ /* 0x000fe200000000ff */
[----:B------:R-:W2:Y:S01]  /*de060*/  LDL.LU R15, [R1+0x162c] ;  /* 0x00162c00010f7983 */ /* 0x000ea20000300800 */
        /* <DEDUP_REMOVED lines=81> */
[----:B------:R-:W3:Y:S04]  /*de580*/  LDL.LU.64 R230, [R1+0x1148] ;  /* 0x0011480001e67983 */ /* 0x000ee80000300a00 */
[----:B----4-:R0:W-:Y:S02]  /*de590*/  @P4 STG.E.U8 desc[UR52][R228.64], R0 ;  /* 0x00000000e4004986 */ /* 0x0101e4000c101134 */
[C---:B0-----:R-:W-:Y:S02]  /*de5a0*/  PRMT R0, R129.reuse, 0x7772, RZ ;  /* 0x0000777281007816 */ /* 0x041fe400000000ff */
        /* <DEDUP_REMOVED lines=35> */
[----:B---3--:R-:W-:Y:S04]  /*de7e0*/  @P6 STG.E.U8 desc[UR52][R6.64], R130 ;  /* 0x0000008206006986 */ /* 0x008fe8000c101134 */
[----:B------:R0:W-:Y:S01]  /*de7f0*/  @P0 STG.E.U8 desc[UR52][R230.64], R0 ;  /* 0x00000000e6000986 */ /* 0x0001e2000c101134 */
        /* <DEDUP_REMOVED lines=1219> */
[----:B------:R-:W4:Y:S01]  /*e3430*/  LDL.LU.64 R18, [R1+0x7c8] ;  /* 0x0007c80001127983 */ /* 0x000f220000300a00 */
[----:B------:R-:W-:-:S02]  /*e3440*/  LOP3.LUT P6, RZ, R251, 0x400000, RZ, 0xc0, !PT ;  /* 0x00400000fbff7812 */ /* 0x000fc400078cc0ff */
[----:B------:R-:W-:Y:S02]  /*e3450*/  LOP3.LUT P2, RZ, R250, 0x4, RZ, 0xc0, !PT ;  /* 0x00000004faff7812 */ /* 0x000fe4000784c0ff */
[----:B------:R-:W-:Y:S02]  /*e3460*/  LOP3.LUT R225, R225, 0xffff7fff, RZ, 0xc0, !PT ;  /* 0xffff7fffe1e17812 */ /* 0x000fe400078ec0ff */
        /* <DEDUP_REMOVED lines=22> */
[C---:B------:R-:W-:Y:S02]  /*e35d0*/  LOP3.LUT P6, RZ, R251.reuse, 0x20000000, RZ, 0xc0, !PT ;  /* 0x20000000fbff7812 */ /* 0x040fe400078cc0ff */
[----:B------:R-:W-:Y:S02]  /*e35e0*/  LOP3.LUT P5, RZ, R251, 0x80000000, RZ, 0xc0, !PT ;  /* 0x80000000fbff7812 */ /* 0x000fe400078ac0ff */
[----:B------:R-:W-:Y:S02]  /*e35f0*/  PRMT R191, R191, 0x7773, RZ ;  /* 0x00007773bfbf7816 */ /* 0x000fe400000000ff */
[----:B------:R-:W-:-:S07]  /*e3600*/  LOP3.LUT R225, R225, 0xffbfffff, RZ, 0xc0, !PT ;  /* 0xffbfffffe1e17812 */ /* 0x000fce00078ec0ff */
        /* <DEDUP_REMOVED lines=8> */
[----:B------:R-:W2:Y:S01]  /*e3690*/  LDL.LU.64 R232, [R1+0x798] ;  /* 0x0007980001e87983 */ /* 0x000ea20000300a00 */
[----:B------:R-:W-:-:S03]  /*e36a0*/  PRMT R0, R192, 0x7770, RZ ;  /* 0x00007770c0007816 */ /* 0x000fc600000000ff */
[----:B---3--:R0:W-:Y:S04]  /*e36b0*/  @P4 STG.E.U8 desc[UR52][R230.64], R191 ;  /* 0x000000bfe6004986 */ /* 0x0081e8000c101134 */
[----:B------:R-:W3:Y:S04]  /*e36c0*/  LDL.LU.64 R6, [R1+0x790] ;  /* 0x0007900001067983 */ /* 0x000ee80000300a00 */
[----:B----4-:R1:W-:Y:S04]  /*e36d0*/  @P3 STG.E.U8 desc[UR52][R228.64], R0 ;  /* 0x00000000e4003986 */ /* 0x0103e8000c101134 */
        /* <DEDUP_REMOVED lines=37> */
[C---:B0-----:R-:W-:Y:S02]  /*e3930*/  PRMT R0, R193.reuse, 0x7772, RZ ;  /* 0x00007772c1007816 */ /* 0x041fe400000000ff */
[----:B------:R-:W-:-:S09]  /*e3940*/  PRMT R193, R193, 0x7773, RZ ;  /* 0x00007773c1c17816 */ /* 0x000fd200000000ff */
[----:B---3--:R0:W-:Y:S04]  /*e3950*/  @P6 STG.E.U8 desc[UR52][R6.64], R0 ;  /* 0x0000000006006986 */ /* 0x0081e8000c101134 */
        /* <DEDUP_REMOVED lines=8> */
[----:B------:R0:W-:Y:S04]  /*e39e0*/  @P3 STG.E.U8 desc[UR52][R18.64], R197 ;  /* 0x000000c512003986 */ /* 0x0001e8000c101134 */
[----:B0-----:R-:W3:Y:S01]  /*e39f0*/  LDL.LU.64 R18, [R1+0x758] ;  /* 0x0007580001127983 */ /* 0x001ee20000300a00 */
[C---:B------:R-:W-:Y:S02]  /*e3a00*/  LOP3.LUT P5, RZ, R251.reuse, 0x10000, RZ, 0xc0, !PT ;  /* 0x00010000fbff7812 */ /* 0x040fe400078ac0ff */
[----:B------:R-:W-:Y:S01]  /*e3a10*/  PRMT R0, R194, 0x7770, RZ ;  /* 0x00007770c2007816 */ /* 0x000fe200000000ff */
[----:B------:R-:W4:Y:S01]  /*e3a20*/  LDL.LU.64 R230, [R1+0x750] ;  /* 0x0007500001e67983 */ /* 0x000f220000300a00 */
[----:B------:R-:W-:-:S09]  /*e3a30*/  LOP3.LUT P4, RZ, R251, 0x8000, RZ, 0xc0, !PT ;  /* 0x00008000fbff7812 */ /* 0x000fd2000788c0ff */
[----:B--2---:R0:W-:Y:S04]  /*e3a40*/  @P5 STG.E.U8 desc[UR52][R16.64], R0 ;  /* 0x0000000010005986 */ /* 0x0041e8000c101134 */
[----:B0-----:R-:W2:Y:S04]  /*e3a50*/  LDL.LU.64 R16, [R1+0x748] ;  /* 0x0007480001107983 */ /* 0x001ea80000300a00 */
[----:B------:R-:W2:Y:S04]  /*e3a60*/  LDL.LU.64 R228, [R1+0x740] ;  /* 0x0007400001e47983 */ /* 0x000ea80000300a00 */
[----:B------:R-:W2:Y:S04]  /*e3a70*/  LDL.LU.64 R4, [R1+0x738] ;  /* 0x0007380001047983 */ /* 0x000ea80000300a00 */
[----:B------:R-:W2:Y:S04]  /*e3a80*/  LDL.LU.64 R226, [R1+0x730] ;  /* 0x0007300001e27983 */ /* 0x000ea80000300a00 */
[----:B------:R-:W2:Y:S01]  /*e3a90*/  LDL.LU.64 R238, [R1+0x728] ;  /* 0x0007280001ee7983 */ /* 0x000ea20000300a00 */
[----:B------:R-:W-:-:S05]  /*e3aa0*/  PRMT R0, R194, 0x7771, RZ ;  /* 0x00007771c2007816 */ /* 0x000fca00000000ff */
[----:B---3--:R0:W-:Y:S04]  /*e3ab0*/  @P4 STG.E.U8 desc[UR52][R18.64], R0 ;  /* 0x0000000012004986 */ /* 0x0081e8000c101134 */
[----:B0-----:R-:W3:Y:S01]  /*e3ac0*/  LDL.LU.64 R18, [R1+0x720] ;  /* 0x0007200001127983 */ /* 0x001ee20000300a00 */
[C---:B------:R-:W-:Y:S02]  /*e3ad0*/  LOP3.LUT P3, RZ, R251.reuse, 0x800, RZ, 0xc0, !PT ;  /* 0x00000800fbff7812 */ /* 0x040fe4000786c0ff */
[----:B------:R-:W-:Y:S01]  /*e3ae0*/  LOP3.LUT P5, RZ, R251, 0x40, RZ, 0xc0, !PT ;  /* 0x00000040fbff7812 */ /* 0x000fe200078ac0ff */
[----:B------:R-:W3:Y:S01]  /*e3af0*/  LDL.LU.64 R236, [R1+0x718] ;  /* 0x0007180001ec7983 */ /* 0x000ee20000300a00 */
[----:B------:R-:W-:Y:S02]  /*e3b00*/  LOP3.LUT R225, R225, 0xffffbfff, RZ, 0xc0, !PT ;  /* 0xffffbfffe1e17812 */ /* 0x000fe400078ec0ff */
[C---:B------:R-:W-:Y:S01]  /*e3b10*/  LOP3.LUT P2, RZ, R251.reuse, 0x4000, RZ, 0xc0, !PT ;  /* 0x00004000fbff7812 */ /* 0x040fe2000784c0ff */
[----:B------:R-:W3:Y:S01]  /*e3b20*/  LDL.LU.64 R234, [R1+0x710] ;  /* 0x0007100001ea7983 */ /* 0x000ee20000300a00 */
[----:B------:R-:W-:-:S03]  /*e3b30*/  LOP3.LUT P1, RZ, R251, 0x2000, RZ, 0xc0, !PT ;  /* 0x00002000fbff7812 */ /* 0x000fc6000782c0ff */
[----:B------:R-:W3:Y:S02]  /*e3b40*/  LDL.LU.64 R20, [R1+0x708] ;  /* 0x0007080001147983 */ /* 0x000ee40000300a00 */
[----:B------:R-:W-:-:S04]  /*e3b50*/  @P3 LOP3.LUT R225, R225, 0x4000, RZ, 0xfc, !PT ;  /* 0x00004000e1e13812 */ /* 0x000fc800078efcff */
[----:B------:R-:W-:-:S04]  /*e3b60*/  LOP3.LUT R225, R225, 0xfffffbff, RZ, 0xc0, !PT ;  /* 0xfffffbffe1e17812 */ /* 0x000fc800078ec0ff */
[----:B------:R-:W-:Y:S02]  /*e3b70*/  @P5 LOP3.LUT R225, R225, 0x400, RZ, 0xfc, !PT ;  /* 0x00000400e1e15812 */ /* 0x000fe400078efcff */
[----:B------:R-:W-:Y:S02]  /*e3b80*/  LOP3.LUT P5, RZ, R251, 0x80, RZ, 0xc0, !PT ;  /* 0x00000080fbff7812 */ /* 0x000fe400078ac0ff */
[C---:B------:R-:W-:Y:S02]  /*e3b90*/  PRMT R0, R194.reuse, 0x7772, RZ ;  /* 0x00007772c2007816 */ /* 0x040fe400000000ff */
[----:B------:R-:W-:Y:S02]  /*e3ba0*/  PRMT R194, R194, 0x7773, RZ ;  /* 0x00007773c2c27816 */ /* 0x000fe400000000ff */
[----:B------:R-:W-:Y:S01]  /*e3bb0*/  LOP3.LUT R225, R225, 0xfffff7ff, RZ, 0xc0, !PT ;  /* 0xfffff7ffe1e17812 */ /* 0x000fe200078ec0ff */
[----:B----4-:R-:W-:Y:S06]  /*e3bc0*/  @P2 STG.E.U8 desc[UR52][R230.64], R0 ;  /* 0x00000000e6002986 */ /* 0x010fec000c101134 */
[----:B------:R-:W-:-:S02]  /*e3bd0*/  @P5 LOP3.LUT R225, R225, 0x800, RZ, 0xfc, !PT ;  /* 0x00000800e1e15812 */ /* 0x000fc400078efcff */
[----:B------:R-:W-:Y:S02]  /*e3be0*/  LOP3.LUT P5, RZ, R251, 0x100, RZ, 0xc0, !PT ;  /* 0x00000100fbff7812 */ /* 0x000fe400078ac0ff */
[----:B------:R-:W-:Y:S02]  /*e3bf0*/  LOP3.LUT R225, R225, 0xffffefff, RZ, 0xc0, !PT ;  /* 0xffffefffe1e17812 */ /* 0x000fe400078ec0ff */
[----:B------:R-:W-:-:S09]  /*e3c00*/  LOP3.LUT P6, RZ, R251, 0x8, RZ, 0xc0, !PT ;  /* 0x00000008fbff7812 */ /* 0x000fd200078cc0ff */
[----:B------:R-:W-:Y:S02]  /*e3c10*/  @P5 LOP3.LUT R225, R225, 0x1000, RZ, 0xfc, !PT ;  /* 0x00001000e1e15812 */ /* 0x000fe400078efcff */
[----:B------:R-:W-:Y:S02]  /*e3c20*/  LOP3.LUT P5, RZ, R251, 0x200, RZ, 0xc0, !PT ;  /* 0x00000200fbff7812 */ /* 0x000fe400078ac0ff */
[----:B------:R-:W-:Y:S02]  /*e3c30*/  LOP3.LUT R225, R225, 0xffffdfff, RZ, 0xc0, !PT ;  /* 0xffffdfffe1e17812 */ /* 0x000fe400078ec0ff */
[----:B------:R-:W-:-:S09]  /*e3c40*/  LOP3.LUT P3, RZ, R251, 0x1000, RZ, 0xc0, !PT ;  /* 0x00001000fbff7812 */ /* 0x000fd2000786c0ff */
[----:B------:R-:W-:-:S04]  /*e3c50*/  @P5 LOP3.LUT R225, R225, 0x2000, RZ, 0xfc, !PT ;  /* 0x00002000e1e15812 */ /* 0x000fc800078efcff */
[----:B------:R-:W-:-:S04]  /*e3c60*/  LOP3.LUT R225, R225, 0xfffffeff, RZ, 0xc0, !PT ;  /* 0xfffffeffe1e17812 */ /* 0x000fc800078ec0ff */
[----:B------:R-:W-:Y:S02]  /*e3c70*/  @P6 LOP3.LUT R225, R225, 0x100, RZ, 0xfc, !PT ;  /* 0x00000100e1e16812 */ /* 0x000fe400078efcff */
[----:B------:R-:W-:Y:S02]  /*e3c80*/  LOP3.LUT P6, RZ, R251, 0x10, RZ, 0xc0, !PT ;  /* 0x00000010fbff7812 */ /* 0x000fe400078cc0ff */
[----:B------:R-:W-:Y:S02]  /*e3c90*/  PRMT R2, R198, 0x7770, RZ ;  /* 0x00007770c6027816 */ /* 0x000fe400000000ff */
[----:B------:R-:W-:-:S09]  /*e3ca0*/  LOP3.LUT R225, R225, 0xfffffdff, RZ, 0xc0, !PT ;  /* 0xfffffdffe1e17812 */ /* 0x000fd200078ec0ff */
[----:B------:R-:W-:Y:S01]  /*e3cb0*/  @P6 LOP3.LUT R225, R225, 0x200, RZ, 0xfc, !PT ;  /* 0x00000200e1e16812 */ /* 0x000fe200078efcff */
[----:B--2---:R0:W-:Y:S04]  /*e3cc0*/  @P1 STG.E.U8 desc[UR52][R16.64], R194 ;  /* 0x000000c210001986 */ /* 0x0041e8000c101134 */
[----:B0-----:R-:W2:Y:S04]  /*e3cd0*/  LDL.LU.64 R16, [R1+0x700] ;  /* 0x0007000001107983 */ /* 0x001ea80000300a00 */
[----:B------:R-:W4:Y:S04]  /*e3ce0*/  LDL.LU.64 R232, [R1+0x6f8] ;  /* 0x0006f80001e87983 */ /* 0x000f280000300a00 */
[----:B------:R-:W4:Y:S04]  /*e3cf0*/  LDL.LU.64 R6, [R1+0x6f0] ;  /* 0x0006f00001067983 */ /* 0x000f280000300a00 */
[----:B------:R-:W4:Y:S04]  /*e3d00*/  LDL.LU.64 R230, [R1+0x6e8] ;  /* 0x0006e80001e67983 */ /* 0x000f280000300a00 */
[----:B------:R0:W-:Y:S01]  /*e3d10*/  @P3 STG.E.U8 desc[UR52][R228.64], R2 ;  /* 0x00000002e4003986 */ /* 0x0001e2000c101134 */
[----:B------:R-:W-:-:S03]  /*e3d20*/  LOP3.LUT P3, RZ, R225, 0x4000, RZ, 0xc0, !PT ;  /* 0x00004000e1ff7812 */ /* 0x000fc6000786c0ff */
[----:B0-----:R-:W4:Y:S01]  /*e3d30*/  LDL.LU.64 R228, [R1+0x6e0] ;  /* 0x0006e00001e47983 */ /* 0x001f220000300a00 */
[----:B------:R-:W-:Y:S02]  /*e3d40*/  LOP3.LUT P5, RZ, R251, 0x400, RZ, 0xc0, !PT ;  /* 0x00000400fbff7812 */ /* 0x000fe400078ac0ff */
[----:B------:R-:W-:-:S07]  /*e3d50*/  PRMT R3, R198, 0x7771, RZ ;  /* 0x00007771c6037816 */ /* 0x000fce00000000ff */
[----:B------:R0:W-:Y:S02]  /*e3d60*/  @P3 STG.E.U8 desc[UR52][R4.64], R3 ;  /* 0x0000000304003986 */ /* 0x0001e4000c101134 */
[----:B0-----:R-:W-:-:S05]  /*e3d70*/  PRMT R4, R198, 0x7772, RZ ;  /* 0x00007772c6047816 */ /* 0x001fca00000000ff */
[----:B------:R0:W-:Y:S04]  /*e3d80*/  @P5 STG.E.U8 desc[UR52][R226.64], R4 ;  /* 0x00000004e2005986 */ /* 0x0001e8000c101134 */
[----:B0-----:R-:W4:Y:S01]  /*e3d90*/  LDL.LU.64 R226, [R1+0x6d8] ;  /* 0x0006d80001e27983 */ /* 0x001f220000300a00 */
[----:B------:R-:W-:Y:S02]  /*e3da0*/  LOP3.LUT P5, RZ, R225, 0x2000, RZ, 0xc0, !PT ;  /* 0x00002000e1ff7812 */ /* 0x000fe400078ac0ff */
[----:B------:R-:W-:Y:S02]  /*e3db0*/  PRMT R198, R198, 0x7773, RZ ;  /* 0x00007773c6c67816 */ /* 0x000fe400000000ff */
[----:B------:R-:W-:-:S09]  /*e3dc0*/  PRMT R0, R195, 0x7770, RZ ;  /* 0x00007770c3007816 */ /* 0x000fd200000000ff */
[----:B------:R-:W-:Y:S01]  /*e3dd0*/  @P5 STG.E.U8 desc[UR52][R238.64], R198 ;  /* 0x000000c6ee005986 */ /* 0x000fe2000c101134 */
[----:B------:R-:W-:-:S13]  /*e3de0*/  LOP3.LUT P5, RZ, R225, 0x1000, RZ, 0xc0, !PT ;  /* 0x00001000e1ff7812 */ /* 0x000fda00078ac0ff */
[----:B---3--:R0:W-:Y:S04]  /*e3df0*/  @P5 STG.E.U8 desc[UR52][R18.64], R0 ;  /* 0x0000000012005986 */ /* 0x0081e8000c101134 */
[----:B0-----:R-:W3:Y:S01]  /*e3e00*/  LDL.LU.64 R18, [R1+0x6d0] ;  /* 0x0006d00001127983 */ /* 0x001ee20000300a00 */
[----:B------:R-:W-:Y:S02]  /*e3e10*/  LOP3.LUT P5, RZ, R225, 0x800, RZ, 0xc0, !PT ;  /* 0x00000800e1ff7812 */ /* 0x000fe400078ac0ff */
[----:B------:R-:W-:Y:S02]  /*e3e20*/  PRMT R5, R195, 0x7771, RZ ;  /* 0x00007771c3057816 */ /* 0x000fe400000000ff */
[----:B------:R-:W-:Y:S02]  /*e3e30*/  LOP3.LUT P6, RZ, R251, 0x20, RZ, 0xc0, !PT ;  /* 0x00000020fbff7812 */ /* 0x000fe400078cc0ff */
[----:B------:R-:W-:-:S07]  /*e3e40*/  PRMT R2, R195, 0x7772, RZ ;  /* 0x00007772c3027816 */ /* 0x000fce00000000ff */
[----:B------:R-:W-:Y:S01]  /*e3e50*/  @P5 STG.E.U8 desc[UR52][R236.64], R5 ;  /* 0x00000005ec005986 */ /* 0x000fe2000c101134 */
[----:B------:R-:W-:Y:S02]  /*e3e60*/  LOP3.LUT P5, RZ, R225, 0x400, RZ, 0xc0, !PT ;  /* 0x00000400e1ff7812 */ /* 0x000fe400078ac0ff */
[----:B------:R-:W-:Y:S02]  /*e3e70*/  PRMT R195, R195, 0x7773, RZ ;  /* 0x00007773c3c37816 */ /* 0x000fe400000000ff */
[----:B------:R-:W-:-:S09]  /*e3e80*/  PRMT R3, R199, 0x7770, RZ ;  /* 0x00007770c7037816 */ /* 0x000fd200000000ff */
[----:B------:R0:W-:Y:S04]  /*e3e90*/  @P5 STG.E.U8 desc[UR52][R234.64], R2 ;  /* 0x00000002ea005986 */ /* 0x0001e8000c101134 */
[----:B------:R-:W-:Y:S01]  /*e3ea0*/  @P6 STG.E.U8 desc[UR52][R20.64], R195 ;  /* 0x000000c314006986 */ /* 0x000fe2000c101134 */
[----:B------:R-:W-:Y:S02]  /*e3eb0*/  LOP3.LUT P6, RZ, R225, 0x200, RZ, 0xc0, !PT ;  /* 0x00000200e1ff7812 */ /* 0x000fe400078cc0ff */
[C---:B------:R-:W-:Y:S02]  /*e3ec0*/  LOP3.LUT P4, RZ, R251.reuse, 0x4, RZ, 0xc0, !PT ;  /* 0x00000004fbff7812 */ /* 0x040fe4000788c0ff */
[----:B------:R-:W-:Y:S02]  /*e3ed0*/  LOP3.LUT P0, RZ, R251, 0x2, RZ, 0xc0, !PT ;  /* 0x00000002fbff7812 */ /* 0x000fe4000780c0ff */
[----:B------:R-:W-:-:S02]  /*e3ee0*/  PRMT R4, R199, 0x7771, RZ ;  /* 0x00007771c7047816 */ /* 0x000fc400000000ff */
[C---:B------:R-:W-:Y:S02]  /*e3ef0*/  PRMT R0, R199.reuse, 0x7772, RZ ;  /* 0x00007772c7007816 */ /* 0x040fe400000000ff */
[----:B------:R-:W-:Y:S02]  /*e3f00*/  PRMT R199, R199, 0x7773, RZ ;  /* 0x00007773c7c77816 */ /* 0x000fe400000000ff */
[----:B------:R-:W-:Y:S02]  /*e3f10*/  LOP3.LUT P2, RZ, R251, 0x1, RZ, 0xc0, !PT ;  /* 0x00000001fbff7812 */ /* 0x000fe4000784c0ff */
[----:B0-----:R-:W-:Y:S02]  /*e3f20*/  PRMT R2, R200, 0x7770, RZ ;  /* 0x00007770c8027816 */ /* 0x001fe400000000ff */
[----:B------:R-:W-:Y:S02]  /*e3f30*/  LOP3.LUT P1, RZ, R252, 0x80000000, RZ, 0xc0, !PT ;  /* 0x80000000fcff7812 */ /* 0x000fe4000782c0ff */
[----:B------:R-:W-:Y:S01]  /*e3f40*/  PRMT R5, R200, 0x7771, RZ ;  /* 0x00007771c8057816 */ /* 0x000fe200000000ff */
[----:B--2---:R0:W-:Y:S01]  /*e3f50*/  @P6 STG.E.U8 desc[UR52][R16.64], R3 ;  /* 0x0000000310006986 */ /* 0x0041e2000c101134 */
[----:B------:R-:W-:-:S03]  /*e3f60*/  LOP3.LUT P6, RZ, R225, 0x100, RZ, 0xc0, !PT ;  /* 0x00000100e1ff7812 */ /* 0x000fc600078cc0ff */
[----:B0-----:R-:W2:Y:S10]  /*e3f70*/  LDL.LU.64 R16, [R1+0x6c8] ;  /* 0x0006c80001107983 */ /* 0x001eb40000300a00 */
[----:B----4-:R-:W-:Y:S04]  /*e3f80*/  @P6 STG.E.U8 desc[UR52][R232.64], R4 ;  /* 0x00000004e8006986 */ /* 0x010fe8000c101134 */
[----:B------:R-:W-:Y:S04]  /*e3f90*/  @P4 STG.E.U8 desc[UR52][R6.64], R0 ;  /* 0x0000000006004986 */ /* 0x000fe8000c101134 */
[----:B------:R0:W-:Y:S04]  /*e3fa0*/  @P0 STG.E.U8 desc[UR52][R230.64], R199 ;  /* 0x000000c7e6000986 */ /* 0x0001e8000c101134 */
[----:B0-----:R-:W4:Y:S04]  /*e3fb0*/  LDL.LU.64 R230, [R1+0x6c0] ;  /* 0x0006c00001e67983 */ /* 0x001f280000300a00 */
[----:B------:R0:W-:Y:S04]  /*e3fc0*/  @P2 STG.E.U8 desc[UR52][R228.64], R2 ;  /* 0x00000002e4002986 */ /* 0x0001e8000c101134 */
[----:B0-----:R-:W4:Y:S04]  /*e3fd0*/  LDL.LU.64 R228, [R1+0x6b8] ;  /* 0x0006b80001e47983 */ /* 0x001f280000300a00 */
[----:B------:R0:W-:Y:S04]  /*e3fe0*/  @P1 STG.E.U8 desc[UR52][R226.64], R5 ;  /* 0x00000005e2001986 */ /* 0x0001e8000c101134 */
[----:B0-----:R-:W4:Y:S01]  /*e3ff0*/  LDL.LU.64 R226, [R1+0x6b0] ;  /* 0x0006b00001e27983 */ /* 0x001f220000300a00 */
[----:B------:R-:W-:-:S03]  /*e4000*/  LOP3.LUT P3, RZ, R252, 0x40000000, RZ, 0xc0, !PT ;  /* 0x40000000fcff7812 */ /* 0x000fc6000786c0ff */
[----:B------:R-:W4:Y:S01]  /*e4010*/  LDL.LU.64 R20, [R1+0x6a8] ;  /* 0x0006a80001147983 */ /* 0x000f220000300a00 */
[----:B------:R-:W-:-:S09]  /*e4020*/  PRMT R3, R200, 0x7772, RZ ;  /* 0x00007772c8037816 */ /* 0x000fd200000000ff */
[----:B---3--:R0:W-:Y:S04]  /*e4030*/  @P3 STG.E.U8 desc[UR52][R18.64], R3 ;  /* 0x0000000312003986 */ /* 0x0081e8000c101134 */
[----:B0-----:R-:W3:Y:S04]  /*e4040*/  LDL.LU.64 R18, [R1+0x6a0] ;  /* 0x0006a00001127983 */ /* 0x001ee80000300a00 */
[----:B------:R-:W3:Y:S01]  /*e4050*/  LDL.LU.64 R232, [R1+0x698] ;  /* 0x0006980001e87983 */ /* 0x000ee20000300a00 */
[C---:B------:R-:W-:Y:S02]  /*e4060*/  LOP3.LUT P5, RZ, R252.reuse, 0x20000000, RZ, 0xc0, !PT ;  /* 0x20000000fcff7812 */ /* 0x040fe400078ac0ff */
[----:B------:R-:W-:Y:S01]  /*e4070*/  LOP3.LUT P4, RZ, R252, 0x10000000, RZ, 0xc0, !PT ;  /* 0x10000000fcff7812 */ /* 0x000fe2000788c0ff */
[----:B------:R-:W3:Y:S01]  /*e4080*/  LDL.LU.64 R234, [R1+0x690] ;  /* 0x0006900001ea7983 */ /* 0x000ee20000300a00 */
[----:B------:R-:W-:-:S02]  /*e4090*/  PRMT R200, R200, 0x7773, RZ ;  /* 0x00007773c8c87816 */ /* 0x000fc400000000ff */
[----:B------:R-:W-:Y:S02]  /*e40a0*/  PRMT R0, R204, 0x7770, RZ ;  /* 0x00007770cc007816 */ /* 0x000fe400000000ff */
[----:B------:R-:W-:Y:S02]  /*e40b0*/  LOP3.LUT P2, RZ, R252, 0x8000000, RZ, 0xc0, !PT ;  /* 0x08000000fcff7812 */ /* 0x000fe4000784c0ff */
[----:B------:R-:W-:Y:S02]  /*e40c0*/  PRMT R4, R204, 0x7771, RZ ;  /* 0x00007771cc047816 */ /* 0x000fe400000000ff */
[----:B------:R-:W-:-:S04]  /*e40d0*/  LOP3.LUT P6, RZ, R252, 0x2000000, RZ, 0xc0, !PT ;  /* 0x02000000fcff7812 */ /* 0x000fc800078cc0ff */
[----:B------:R-:W-:Y:S02]  /*e40e0*/  P2R R5, PR, RZ, 0x40 ;  /* 0x00000040ff057803 */ /* 0x000fe40000000000 */
[----:B------:R-:W-:Y:S02]  /*e40f0*/  LOP3.LUT P6, RZ, R252, 0x4000000, RZ, 0xc0, !PT ;  /* 0x04000000fcff7812 */ /* 0x000fe400078cc0ff */
[----:B------:R-:W-:Y:S02]  /*e4100*/  PRMT R2, R204, 0x7772, RZ ;  /* 0x00007772cc027816 */ /* 0x000fe400000000ff */
[----:B------:R-:W-:-:S04]  /*e4110*/  LOP3.LUT P1, RZ, R252, 0x10000, RZ, 0xc0, !PT ;  /* 0x00010000fcff7812 */ /* 0x000fc8000782c0ff */
[----:B------:R-:W-:Y:S02]  /*e4120*/  P2R R13, PR, RZ, 0x2 ;  /* 0x00000002ff0d7803 */ /* 0x000fe40000000000 */
[----:B------:R-:W-:-:S04]  /*e4130*/  LOP3.LUT P1, RZ, R252, 0x40000, RZ, 0xc0, !PT ;  /* 0x00040000fcff7812 */ /* 0x000fc8000782c0ff */
[----:B------:R-:W-:Y:S02]  /*e4140*/  P2R R8, PR, RZ, 0x2 ;  /* 0x00000002ff087803 */ /* 0x000fe40000000000 */
[----:B------:R-:W-:Y:S02]  /*e4150*/  LOP3.LUT P1, RZ, R252, 0x100000, RZ, 0xc0, !PT ;  /* 0x00100000fcff7812 */ /* 0x000fe4000782c0ff */
[----:B------:R-:W-:Y:S02]  /*e4160*/  PRMT R204, R204, 0x7773, RZ ;  /* 0x00007773cccc7816 */ /* 0x000fe400000000ff */
[----:B------:R-:W-:Y:S02]  /*e4170*/  P2R R7, PR, RZ, 0x2 ;  /* 0x00000002ff077803 */ /* 0x000fe40000000000 */
[----:B------:R-:W-:-:S04]  /*e4180*/  LOP3.LUT P1, RZ, R252, 0x400000, RZ, 0xc0, !PT ;  /* 0x00400000fcff7812 */ /* 0x000fc8000782c0ff */
[----:B------:R-:W-:Y:S02]  /*e4190*/  P2R R6, PR, RZ, 0x2 ;  /* 0x00000002ff067803 */ /* 0x000fe40000000000 */
[----:B------:R-:W-:Y:S02]  /*e41a0*/  LOP3.LUT P1, RZ, R252, 0x1000000, RZ, 0xc0, !PT ;  /* 0x01000000fcff7812 */ /* 0x000fe4000782c0ff */
[----:B------:R-:W-:Y:S01]  /*e41b0*/  PRMT R3, R201, 0x7770, RZ ;  /* 0x00007770c9037816 */ /* 0x000fe200000000ff */
[----:B--2---:R-:W-:Y:S04]  /*e41c0*/  @P5 STG.E.U8 desc[UR52][R16.64], R200 ;  /* 0x000000c810005986 */ /* 0x004fe8000c101134 */
[----:B----4-:R0:W-:Y:S04]  /*e41d0*/  @P4 STG.E.U8 desc[UR52][R230.64], R0 ;  /* 0x00000000e6004986 */ /* 0x0101e8000c101134 */
[----:B0-----:R-:W2:Y:S04]  /*e41e0*/  LDL.LU.64 R230, [R1+0x688] ;  /* 0x0006880001e67983 */ /* 0x001ea80000300a00 */
[----:B------:R-:W4:Y:S04]  /*e41f0*/  LDL.LU.64 R238, [R1+0x680] ;  /* 0x0006800001ee7983 */ /* 0x000f280000300a00 */
[----:B------:R0:W-:Y:S04]  /*e4200*/  @P2 STG.E.U8 desc[UR52][R228.64], R4 ;  /* 0x00000004e4002986 */ /* 0x0001e8000c101134 */
[----:B0-----:R-:W4:Y:S04]  /*e4210*/  LDL.LU.64 R228, [R1+0x678] ;  /* 0x0006780001e47983 */ /* 0x001f280000300a00 */
[----:B------:R0:W-:Y:S04]  /*e4220*/  @P6 STG.E.U8 desc[UR52][R226.64], R2 ;  /* 0x00000002e2006986 */ /* 0x0001e8000c101134 */
[----:B0-----:R-:W4:Y:S01]  /*e4230*/  LDL.LU.64 R226, [R1+0x670] ;  /* 0x0006700001e27983 */ /* 0x001f220000300a00 */
[----:B------:R-:W-:-:S03]  /*e4240*/  ISETP.NE.AND P6, PT, R5, RZ, PT ;  /* 0x000000ff0500720c */ /* 0x000fc60003fc5270 */
[----:B------:R-:W4:Y:S10]  /*e4250*/  LDL.LU.64 R236, [R1+0x668] ;  /* 0x0006680001ec7983 */ /* 0x000f340000300a00 */
[----:B------:R0:W-:Y:S04]  /*e4260*/  @P6 STG.E.U8 desc[UR52][R20.64], R204 ;  /* 0x000000cc14006986 */ /* 0x0001e8000c101134 */
[----:B0-----:R-:W4:Y:S04]  /*e4270*/  LDL.LU.64 R20, [R1+0x660] ;  /* 0x0006600001147983 */ /* 0x001f280000300a00 */
[----:B---3--:R0:W-:Y:S04]  /*e4280*/  @P1 STG.E.U8 desc[UR52][R18.64], R3 ;  /* 0x0000000312001986 */ /* 0x0081e8000c101134 */
[----:B0-----:R-:W3:Y:S01]  /*e4290*/  LDL.LU.64 R18, [R1+0x658] ;  /* 0x0006580001127983 */ /* 0x001ee20000300a00 */
[----:B------:R-:W-:-:S02]  /*e42a0*/  ISETP.NE.AND P1, PT, R6, RZ, PT ;  /* 0x000000ff0600720c */ /* 0x000fc40003f25270 */
[C---:B------:R-:W-:Y:S02]  /*e42b0*/  PRMT R5, R201.reuse, 0x7771, RZ ;  /* 0x00007771c9057816 */ /* 0x040fe400000000ff */
[----:B------:R-:W-:-:S09]  /*e42c0*/  PRMT R0, R201, 0x7772, RZ ;  /* 0x00007772c9007816 */ /* 0x000fd200000000ff */
[----:B------:R0:W-:Y:S01]  /*e42d0*/  @P1 STG.E.U8 desc[UR52][R232.64], R5 ;  /* 0x00000005e8001986 */ /* 0x0001e2000c101134 */
[----:B------:R-:W-:-:S03]  /*e42e0*/  ISETP.NE.AND P1, PT, R7, RZ, PT ;  /* 0x000000ff0700720c */ /* 0x000fc60003f25270 */
[----:B0-----:R-:W3:Y:S10]  /*e42f0*/  LDL.LU.64 R232, [R1+0x650] ;  /* 0x0006500001e87983 */ /* 0x001ef40000300a00 */
[----:B------:R0:W-:Y:S01]  /*e4300*/  @P1 STG.E.U8 desc[UR52][R234.64], R0 ;  /* 0x00000000ea001986 */ /* 0x0001e2000c101134 */
[----:B------:R-:W-:-:S02]  /*e4310*/  ISETP.NE.AND P1, PT, R8, RZ, PT ;  /* 0x000000ff0800720c */ /* 0x000fc40003f25270 */
[----:B------:R-:W-:Y:S02]  /*e4320*/  PRMT R201, R201, 0x7773, RZ ;  /* 0x00007773c9c97816 */ /* 0x000fe400000000ff */
[----:B------:R-:W-:-:S04]  /*e4330*/  LOP3.LUT P5, RZ, R252, 0x200, RZ, 0xc0, !PT ;  /* 0x00000200fcff7812 */ /* 0x000fc800078ac0ff */
[----:B------:R-:W-:Y:S01]  /*e4340*/  P2R R16, PR, RZ, 0x20 ;  /* 0x00000020ff107803 */ /* 0x000fe20000000000 */
[----:B0-----:R-:W3:Y:S01]  /*e4350*/  LDL.LU.64 R234, [R1+0x648] ;  /* 0x0006480001ea7983 */ /* 0x001ee20000300a00 */
[----:B------:R-:W-:-:S04]  /*e4360*/  LOP3.LUT P5, RZ, R252, 0x800, RZ, 0xc0, !PT ;  /* 0x00000800fcff7812 */ /* 0x000fc800078ac0ff */
[----:B------:R-:W-:Y:S02]  /*e4370*/  P2R R15, PR, RZ, 0x20 ;  /* 0x00000020ff0f7803 */ /* 0x000fe40000000000 */
[----:B------:R-:W-:-:S04]  /*e4380*/  LOP3.LUT P5, RZ, R252, 0x1000, RZ, 0xc0, !PT ;  /* 0x00001000fcff7812 */ /* 0x000fc800078ac0ff */
[----:B------:R-:W-:Y:S02]  /*e4390*/  P2R R14, PR, RZ, 0x20 ;  /* 0x00000020ff0e7803 */ /* 0x000fe40000000000 */
[----:B------:R-:W-:Y:S02]  /*e43a0*/  LOP3.LUT P5, RZ, R252, 0x4000, RZ, 0xc0, !PT ;  /* 0x00004000fcff7812 */ /* 0x000fe400078ac0ff */
[C---:B------:R-:W-:Y:S02]  /*e43b0*/  PRMT R2, R205.reuse, 0x7770, RZ ;  /* 0x00007770cd027816 */ /* 0x040fe400000000ff */
[C---:B------:R-:W-:Y:S02]  /*e43c0*/  PRMT R4, R205.reuse, 0x7771, RZ ;  /* 0x00007771cd047816 */ /* 0x040fe400000000ff */
[C---:B------:R-:W-:Y:S02]  /*e43d0*/  PRMT R3, R205.reuse, 0x7772, RZ ;  /* 0x00007772cd037816 */ /* 0x040fe400000000ff */
[----:B------:R-:W-:-:S02]  /*e43e0*/  PRMT R205, R205, 0x7773, RZ ;  /* 0x00007773cdcd7816 */ /* 0x000fc400000000ff */
[----:B------:R-:W-:Y:S02]  /*e43f0*/  PRMT R0, R202, 0x7770, RZ ;  /* 0x00007770ca007816 */ /* 0x000fe400000000ff */
[----:B------:R-:W-:Y:S02]  /*e4400*/  LOP3.LUT P4, RZ, R252, 0x80, RZ, 0xc0, !PT ;  /* 0x00000080fcff7812 */ /* 0x000fe4000788c0ff */
[----:B------:R-:W-:Y:S01]  /*e4410*/  PRMT R5, R202, 0x7771, RZ ;  /* 0x00007771ca057816 */ /* 0x000fe200000000ff */
[----:B--2---:R0:W-:Y:S04]  /*e4420*/  @P1 STG.E.U8 desc[UR52][R230.64], R201 ;  /* 0x000000c9e6001986 */ /* 0x0041e8000c101134 */
[----:B0-----:R-:W2:Y:S01]  /*e4430*/  LDL.LU.64 R230, [R1+0x640] ;  /* 0x0006400001e67983 */ /* 0x001ea20000300a00 */
[----:B------:R-:W-:-:S13]  /*e4440*/  ISETP.NE.AND P1, PT, R13, RZ, PT ;  /* 0x000000ff0d00720c */ /* 0x000fda0003f25270 */
[----:B----4-:R-:W-:Y:S04]  /*e4450*/  @P1 STG.E.U8 desc[UR52][R238.64], R2 ;  /* 0x00000002ee001986 */ /* 0x010fe8000c101134 */
[----:B------:R0:W-:Y:S04]  /*e4460*/  @P5 STG.E.U8 desc[UR52][R228.64], R4 ;  /* 0x00000004e4005986 */ /* 0x0001e8000c101134 */
[----:B0-----:R-:W4:Y:S01]  /*e4470*/  LDL.LU.64 R228, [R1+0x638] ;  /* 0x0006380001e47983 */ /* 0x001f220000300a00 */
[----:B------:R-:W-:-:S13]  /*e4480*/  ISETP.NE.AND P5, PT, R14, RZ, PT ;  /* 0x000000ff0e00720c */ /* 0x000fda0003fa5270 */
[----:B------:R0:W-:Y:S01]  /*e4490*/  @P5 STG.E.U8 desc[UR52][R226.64], R3 ;  /* 0x00000003e2005986 */ /* 0x0001e2000c101134 */
[----:B------:R-:W-:-:S03]  /*e44a0*/  ISETP.NE.AND P5, PT, R15, RZ, PT ;  /* 0x000000ff0f00720c */ /* 0x000fc60003fa5270 */
[----:B0-----:R-:W4:Y:S10]  /*e44b0*/  LDL.LU.64 R226, [R1+0x630] ;  /* 0x0006300001e27983 */ /* 0x001f340000300a00 */
[----:B------:R-:W-:Y:S01]  /*e44c0*/  @P5 STG.E.U8 desc[UR52][R236.64], R205 ;  /* 0x000000cdec005986 */ /* 0x000fe2000c101134 */
[----:B------:R-:W-:-:S13]  /*e44d0*/  ISETP.NE.AND P5, PT, R16, RZ, PT ;  /* 0x000000ff1000720c */ /* 0x000fda0003fa5270 */
[----:B------:R0:W-:Y:S04]  /*e44e0*/  @P5 STG.E.U8 desc[UR52][R20.64], R0 ;  /* 0x0000000014005986 */ /* 0x0001e8000c101134 */
[----:B0-----:R-:W4:Y:S04]  /*e44f0*/  LDL.LU.64 R20, [R1+0x628] ;  /* 0x0006280001147983 */ /* 0x001f280000300a00 */
[----:B---3--:R0:W-:Y:S04]  /*e4500*/  @P4 STG.E.U8 desc[UR52][R18.64], R5 ;  /* 0x0000000512004986 */ /* 0x0081e8000c101134 */
[----:B0-----:R-:W3:Y:S01]  /*e4510*/  LDL.LU.64 R18, [R1+0x620] ;  /* 0x0006200001127983 */ /* 0x001ee20000300a00 */
[----:B------:R-:W-:-:S02]  /*e4520*/  LOP3.LUT P3, RZ, R252, 0x40, RZ, 0xc0, !PT ;  /* 0x00000040fcff7812 */ /* 0x000fc4000786c0ff */
[----:B------:R-:W-:Y:S02]  /*e4530*/  PRMT R2, R202, 0x7772, RZ ;  /* 0x00007772ca027816 */ /* 0x000fe400000000ff */
[C---:B------:R-:W-:Y:S02]  /*e4540*/  LOP3.LUT P0, RZ, R252.reuse, 0x10, RZ, 0xc0, !PT ;  /* 0x00000010fcff7812 */ /* 0x040fe4000780c0ff */
[----:B------:R-:W-:-:S07]  /*e4550*/  LOP3.LUT P2, RZ, R252, 0x8, RZ, 0xc0, !PT ;  /* 0x00000008fcff7812 */ /* 0x000fce000784c0ff */
[----:B------:R0:W-:Y:S01]  /*e4560*/  @P3 STG.E.U8 desc[UR52][R232.64], R2 ;  /* 0x00000002e8003986 */ /* 0x0001e2000c101134 */
[----:B------:R-:W-:-:S03]  /*e4570*/  PRMT R202, R202, 0x7773, RZ ;  /* 0x00007773caca7816 */ /* 0x000fc600000000ff */
[----:B0-----:R-:W3:Y:S01]  /*e4580*/  LDL.LU.64 R232, [R1+0x618] ;  /* 0x0006180001e87983 */ /* 0x001ee20000300a00 */
[----:B------:R-:W-:-:S03]  /*e4590*/  PRMT R3, R206, 0x7770, RZ ;  /* 0x00007770ce037816 */ /* 0x000fc600000000ff */
[----:B------:R0:W-:Y:S01]  /*e45a0*/  @P0 STG.E.U8 desc[UR52][R234.64], R202 ;  /* 0x000000caea000986 */ /* 0x0001e2000c101134 */
[----:B------:R-:W-:-:S03]  /*e45b0*/  LOP3.LUT P6, RZ, R252, 0x4, RZ, 0xc0, !PT ;  /* 0x00000004fcff7812 */ /* 0x000fc600078cc0ff */
[----:B0-----:R-:W3:Y:S01]  /*e45c0*/  LDL.LU.64 R234, [R1+0x610] ;  /* 0x0006100001ea7983 */ /* 0x001ee20000300a00 */
[C---:B------:R-:W-:Y:S02]  /*e45d0*/  PRMT R4, R206.reuse, 0x7771, RZ ;  /* 0x00007771ce047816 */ /* 0x040fe400000000ff */
[C---:B------:R-:W-:Y:S02]  /*e45e0*/  PRMT R0, R206.reuse, 0x7772, RZ ;  /* 0x00007772ce007816 */ /* 0x040fe400000000ff */
[----:B------:R-:W-:Y:S02]  /*e45f0*/  PRMT R206, R206, 0x7773, RZ ;  /* 0x00007773cece7816 */ /* 0x000fe400000000ff */
[----:B------:R-:W-:Y:S02]  /*e4600*/  LOP3.LUT P1, RZ, R252, 0x2, RZ, 0xc0, !PT ;  /* 0x00000002fcff7812 */ /* 0x000fe4000782c0ff */
[----:B------:R-:W-:Y:S01]  /*e4610*/  PRMT R2, R203, 0x7770, RZ ;  /* 0x00007770cb027816 */ /* 0x000fe200000000ff */
[----:B--2---:R0:W-:Y:S04]  /*e4620*/  @P2 STG.E.U8 desc[UR52][R230.64], R3 ;  /* 0x00000003e6002986 */ /* 0x0041e8000c101134 */
[----:B0-----:R-:W2:Y:S01]  /*e4630*/  LDL.LU.64 R230, [R1+0x608] ;  /* 0x0006080001e67983 */ /* 0x001ea20000300a00 */
[----:B------:R-:W-:Y:S01]  /*e4640*/  ISETP.LT.AND P2, PT, R12, UR4, !P6 ;  /* 0x000000040c007c0c */ /* 0x000fe2000f741270 */
[----:B------:R-:W-:-:S12]  /*e4650*/  ULDC UR4, c[0x0][0x228] ;  /* 0x00008a0000047ab9 */ /* 0x000fd80000000800 */
[----:B----4-:R0:W-:Y:S04]  /*e4660*/  @P2 STG.E.U8 desc[UR52][R228.64], R4 ;  /* 0x00000004e4002986 */ /* 0x0101e8000c101134 */
[----:B0-----:R-:W4:Y:S01]  /*e4670*/  LDL.LU.64 R228, [R1+0x600] ;  /* 0x0006000001e47983 */ /* 0x001f220000300a00 */
[----:B------:R-:W-:Y:S01]  /*e4680*/  ISETP.LT.AND P2, PT, R11, UR4, !P6 ;  /* 0x000000040b007c0c */ /* 0x000fe2000f741270 */
[----:B------:R-:W-:-:S12]  /*e4690*/  ULDC UR4, c[0x0][0x228] ;  /* 0x00008a0000047ab9 */ /* 0x000fd80000000800 */
[----:B------:R0:W-:Y:S04]  /*e46a0*/  @P2 STG.E.U8 desc[UR52][R226.64], R0 ;  /* 0x00000000e2002986 */ /* 0x0001e8000c101134 */
[----:B0-----:R-:W4:Y:S01]  /*e46b0*/  LDL.LU.64 R226, [R1+0x5f8] ;  /* 0x0005f80001e27983 */ /* 0x001f220000300a00 */
[----:B------:R-:W-:Y:S01]  /*e46c0*/  ISETP.LT.AND P6, PT, R10, UR4, !P6 ;  /* 0x000000040a007c0c */ /* 0x000fe2000f7c1270 */
[----:B------:R-:W-:-:S12]  /*e46d0*/  ULDC UR4, c[0x0][0x228] ;  /* 0x00008a0000047ab9 */ /* 0x000fd80000000800 */
[----:B------:R0:W-:Y:S01]  /*e46e0*/  @P6 STG.E.U8 desc[UR52][R20.64], R206 ;  /* 0x000000ce14006986 */ /* 0x0001e2000c101134 */
[----:B------:R-:W-:Y:S01]  /*e46f0*/  ISETP.LT.AND P6, PT, R9, UR4, !P1 ;  /* 0x0000000409007c0c */ /* 0x000fe2000cfc1270 */
[----:B------:R-:W-:Y:S02]  /*e4700*/  ULDC UR4, c[0x0][0x228] ;  /* 0x00008a0000047ab9 */ /* 0x000fe40000000800 */
[----:B0-----:R-:W4:Y:S10]  /*e4710*/  LDL.LU.64 R20, [R1+0x5f0] ;  /* 0x0005f00001147983 */ /* 0x001f340000300a00 */
[----:B---3--:R0:W-:Y:S04]  /*e4720*/  @P6 STG.E.U8 desc[UR52][R18.64], R2 ;  /* 0x0000000212006986 */ /* 0x0081e8000c101134 */
[----:B0-----:R-:W3:Y:S01]  /*e4730*/  LDL.LU.64 R18, [R1+0x5e8] ;  /* 0x0005e80001127983 */ /* 0x001ee20000300a00 */
[----:B------:R-:W-:-:S02]  /*e4740*/  ISETP.LT.AND P6, PT, R12, UR4, !P1 ;  /* 0x000000040c007c0c */ /* 0x000fc4000cfc1270 */
[----:B------:R-:W-:Y:S01]  /*e4750*/  PRMT R3, R203, 0x7771, RZ ;  /* 0x00007771cb037816 */ /* 0x000fe200000000ff */
[----:B------:R-:W-:-:S10]  /*e4760*/  ULDC UR4, c[0x0][0x228] ;  /* 0x00008a0000047ab9 */ /* 0x000fd40000000800 */
[----:B------:R0:W-:Y:S01]  /*e4770*/  @P6 STG.E.U8 desc[UR52][R232.64], R3 ;  /* 0x00000003e8006986 */ /* 0x0001e2000c101134 */
[----:B------:R-:W-:Y:S01]  /*e4780*/  ISETP.LT.AND P6, PT, R11, UR4, !P1 ;  /* 0x000000040b007c0c */ /* 0x000fe2000cfc1270 */
[----:B------:R-:W-:Y:S02]  /*e4790*/  ULDC UR4, c[0x0][0x228] ;  /* 0x00008a0000047ab9 */ /* 0x000fe40000000800 */
[----:B------:R-:W-:Y:S02]  /*e47a0*/  ISETP.LT.AND P1, PT, R10, UR4, !P1 ;  /* 0x000000040a007c0c */ /* 0x000fe4000cf21270 */
[C---:B------:R-:W-:Y:S01]  /*e47b0*/  PRMT R0, R203.reuse, 0x7772, RZ ;  /* 0x00007772cb007816 */ /* 0x040fe200000000ff */
[----:B0-----:R-:W3:Y:S01]  /*e47c0*/  LDL.LU.64 R232, [R1+0x5e0] ;  /* 0x0005e00001e87983 */ /* 0x001ee20000300a00 */
[----:B------:R-:W-:-:S06]  /*e47d0*/  PRMT R203, R203, 0x7773, RZ ;  /* 0x00007773cbcb7816 */ /* 0x000fcc00000000ff */
[----:B------:R0:W-:Y:S01]  /*e47e0*/  @P6 STG.E.U8 desc[UR52][R234.64], R0 ;  /* 0x00000000ea006986 */ /* 0x0001e2000c101134 */
[----:B------:R-:W-:Y:S01]  /*e47f0*/  LOP3.LUT P0, RZ, R252, 0x1, RZ, 0xc0, !PT ;  /* 0x00000001fcff7812 */ /* 0x000fe2000780c0ff */
[----:B------:R-:W-:Y:S01]  /*e4800*/  ULDC UR4, c[0x0][0x228] ;  /* 0x00008a0000047ab9 */ /* 0x000fe20000000800 */
[C---:B------:R-:W-:Y:S02]  /*e4810*/  PRMT R2, R207.reuse, 0x7770, RZ ;  /* 0x00007770cf027816 */ /* 0x040fe400000000ff */
[C---:B------:R-:W-:Y:S02]  /*e4820*/  PRMT R3, R207.reuse, 0x7771, RZ ;  /* 0x00007771cf037816 */ /* 0x040fe400000000ff */
[C---:B0-----:R-:W-:Y:S02]  /*e4830*/  PRMT R0, R207.reuse, 0x7772, RZ ;  /* 0x00007772cf007816 */ /* 0x041fe400000000ff */
        /* <DEDUP_REMOVED lines=12> */
[----:B------:R-:W-:Y:S02]  /*e4900*/  ULDC UR4, c[0x0][0x228] ;  /* 0x00008a0000047ab9 */ /* 0x000fe40000000800 */
[----:B------:R-:W4:Y:S01]  /*e4910*/  LDL.LU.64 R234, [R1+0x5c0] ;  /* 0x0005c00001ea7983 */ /* 0x000f220000300a00 */
[----:B------:R-:W-:Y:S02]  /*e4920*/  ISETP.LT.AND P0, PT, R10, UR4, !P0 ;  /* 0x000000040a007c0c */ /* 0x000fe4000c701270 */
[----:B------:R-:W-:Y:S01]  /*e4930*/  LOP3.LUT P5, RZ, R225, 0x80, RZ, 0xc0, !PT ;  /* 0x00000080e1ff7812 */ /* 0x000fe200078ac0ff */
[----:B------:R-:W-:-:S06]  /*e4940*/  ULDC UR4, c[0x0][0x228] ;  /* 0x00008a0000047ab9 */ /* 0x000fcc0000000800 */
[----:B------:R-:W-:Y:S04]  /*e4950*/  @P6 STG.E.U8 desc[UR52][R20.64], R0 ;  /* 0x0000000014006986 */ /* 0x000fe8000c101134 */
[----:B---3--:R0:W-:Y:S04]  /*e4960*/  @P0 STG.E.U8 desc[UR52][R18.64], R207 ;  /* 0x000000cf12000986 */ /* 0x0081e8000c101134 */
[----:B0-----:R-:W3:Y:S01]  /*e4970*/  LDL.LU.64 R18, [R1+0x5b8] ;  /* 0x0005b80001127983 */ /* 0x001ee20000300a00 */
[----:B------:R-:W-:Y:S02]  /*e4980*/  ISETP.LT.AND P0, PT, R9, UR4, !P5 ;  /* 0x0000000409007c0c */ /* 0x000fe4000ef01270 */
[----:B------:R-:W-:Y:S01]  /*e4990*/  PRMT R2, R208, 0x7770, RZ ;  /* 0x00007770d0027816 */ /* 0x000fe200000000ff */
[----:B------:R-:W-:-:S02]  /*e49a0*/  ULDC UR4, c[0x0][0x228] ;  /* 0x00008a0000047ab9 */ /* 0x000fc40000000800 */
[----:B------:R-:W-:Y:S02]  /*e49b0*/  ISETP.LT.AND P6, PT, R12, UR4, !P5 ;  /* 0x000000040c007c0c */ /* 0x000fe4000efc1270 */
[----:B------:R-:W-:Y:S01]  /*e49c0*/  PRMT R3, R208, 0x7771, RZ ;  /* 0x00007771d0037816 */ /* 0x000fe200000000ff */
[----:B------:R-:W-:-:S05]  /*e49d0*/  ULDC UR4, c[0x0][0x228] ;  /* 0x00008a0000047ab9 */ /* 0x000fca0000000800 */
[----:B------:R0:W-:Y:S04]  /*e49e0*/  @P0 STG.E.U8 desc[UR52][R232.64], R2 ;  /* 0x00000002e8000986 */ /* 0x0001e8000c101134 */
[----:B0-----:R-:W3:Y:S01]  /*e49f0*/  LDL.LU.64 R232, [R1+0x5b0] ;  /* 0x0005b00001e87983 */ /* 0x001ee20000300a00 */
[C---:B------:R-:W-:Y:S02]  /*e4a00*/  PRMT R0, R208.reuse, 0x7772, RZ ;  /* 0x00007772d0007816 */ /* 0x040fe400000000ff */
[----:B------:R-:W-:Y:S02]  /*e4a10*/  PRMT R208, R208, 0x7773, RZ ;  /* 0x00007773d0d07816 */ /* 0x000fe400000000ff */
[----:B------:R-:W-:Y:S02]  /*e4a20*/  LOP3.LUT P1, RZ, R252, 0x20, RZ, 0xc0, !PT ;  /* 0x00000020fcff7812 */ /* 0x000fe4000782c0ff */
[----:B------:R-:W-:Y:S01]  /*e4a30*/  PRMT R2, R212, 0x7770, RZ ;  /* 0x00007770d4027816 */ /* 0x000fe200000000ff */
[----:B--2---:R0:W-:Y:S04]  /*e4a40*/  @P6 STG.E.U8 desc[UR52][R230.64], R3 ;  /* 0x00000003e6006986 */ /* 0x0041e8000c101134 */
[----:B0-----:R-:W2:Y:S01]  /*e4a50*/  LDL.LU.64 R230, [R1+0x5a8] ;  /* 0x0005a80001e67983 */ /* 0x001ea20000300a00 */
[----:B------:R-:W-:-:S03]  /*e4a60*/  ISETP.LT.AND P6, PT, R11, UR4, !P5 ;  /* 0x000000040b007c0c */ /* 0x000fc6000efc1270 */
[----:B------:R-:W2:Y:S01]  /*e4a70*/  LDL.LU.64 R20, [R1+0x5a0] ;  /* 0x0005a00001147983 */ /* 0x000ea20000300a00 */
[----:B------:R-:W-:-:S09]  /*e4a80*/  ULDC UR4, c[0x0][0x228] ;  /* 0x00008a0000047ab9 */ /* 0x000fd20000000800 */
[----:B----4-:R0:W-:Y:S04]  /*e4a90*/  @P6 STG.E.U8 desc[UR52][R228.64], R0 ;  /* 0x00000000e4006986 */ /* 0x0101e8000c101134 */
[----:B0-----:R-:W4:Y:S01]  /*e4aa0*/  LDL.LU.64 R228, [R1+0x598] ;  /* 0x0005980001e47983 */ /* 0x001f220000300a00 */
[----:B------:R-:W-:Y:S01]  /*e4ab0*/  ISETP.LT.AND P5, PT, R10, UR4, !P5 ;  /* 0x000000040a007c0c */ /* 0x000fe2000efa1270 */
[----:B------:R-:W-:-:S12]  /*e4ac0*/  ULDC UR4, c[0x0][0x228] ;  /* 0x00008a0000047ab9 */ /* 0x000fd80000000800 */
[----:B------:R0:W-:Y:S04]  /*e4ad0*/  @P5 STG.E.U8 desc[UR52][R226.64], R208 ;  /* 0x000000d0e2005986 */ /* 0x0001e8000c101134 */
[----:B0-----:R-:W4:Y:S01]  /*e4ae0*/  LDL.LU.64 R226, [R1+0x590] ;  /* 0x0005900001e27983 */ /* 0x001f220000300a00 */
[----:B------:R-:W-:Y:S01]  /*e4af0*/  ISETP.LT.AND P5, PT, R9, UR4, !P1 ;  /* 0x0000000409007c0c */ /* 0x000fe2000cfa1270 */
[----:B------:R-:W-:Y:S01]  /*e4b00*/  ULDC UR4, c[0x0][0x228] ;  /* 0x00008a0000047ab9 */ /* 0x000fe20000000800 */
[----:B------:R-:W-:-:S11]  /*e4b10*/  PRMT R3, R212, 0x7771, RZ ;  /* 0x00007771d4037816 */ /* 0x000fd600000000ff */
[----:B------:R-:W-:Y:S01]  /*e4b20*/  @P5 STG.E.U8 desc[UR52][R234.64], R2 ;  /* 0x00000002ea005986 */ /* 0x000fe2000c101134 */
[----:B------:R-:W-:Y:S01]  /*e4b30*/  ISETP.LT.AND P5, PT, R12, UR4, !P1 ;  /* 0x000000040c007c0c */ /* 0x000fe2000cfa1270 */
[----:B------:R-:W-:-:S12]  /*e4b40*/  ULDC UR4, c[0x0][0x228] ;  /* 0x00008a0000047ab9 */ /* 0x000fd80000000800 */
[----:B---3--:R0:W-:Y:S04]  /*e4b50*/  @P5 STG.E.U8 desc[UR52][R18.64], R3 ;  /* 0x0000000312005986 */ /* 0x0081e8000c101134 */
[----:B0-----:R-:W3:Y:S01]  /*e4b60*/  LDL.LU.64 R18, [R1+0x588] ;  /* 0x0005880001127983 */ /* 0x001ee20000300a00 */
[----:B------:R-:W-:Y:S02]  /*e4b70*/  ISETP.LT.AND P5, PT, R11, UR4, !P1 ;  /* 0x000000040b007c0c */ /* 0x000fe4000cfa1270 */
[C---:B------:R-:W-:Y:S01]  /*e4b80*/  PRMT R0, R212.reuse, 0x7772, RZ ;  /* 0x00007772d4007816 */ /* 0x040fe200000000ff */
[----:B------:R-:W-:Y:S01]  /*e4b90*/  ULDC UR4, c[0x0][0x228] ;  /* 0x00008a0000047ab9 */ /* 0x000fe20000000800 */
[----:B------:R-:W3:Y:S01]  /*e4ba0*/  LDL.LU.64 R234, [R1+0x580] ;  /* 0x0005800001ea7983 */ /* 0x000ee20000300a00 */
[----:B------:R-:W-:-:S08]  /*e4bb0*/  PRMT R212, R212, 0x7773, RZ ;  /* 0x00007773d4d47816 */ /* 0x000fd000000000ff */
[----:B------:R0:W-:Y:S01]  /*e4bc0*/  @P5 STG.E.U8 desc[UR52][R232.64], R0 ;  /* 0x00000000e8005986 */ /* 0x0001e2000c101134 */
[----:B------:R-:W-:Y:S02]  /*e4bd0*/  ISETP.LT.AND P5, PT, R10, UR4, !P1 ;  /* 0x000000040a007c0c */ /* 0x000fe4000cfa1270 */
[----:B------:R-:W-:Y:S01]  /*e4be0*/  LOP3.LUT P0, RZ, R252, 0x100, RZ, 0xc0, !PT ;  /* 0x00000100fcff7812 */ /* 0x000fe2000780c0ff */
[----:B------:R-:W-:Y:S01]  /*e4bf0*/  ULDC UR4, c[0x0][0x228] ;  /* 0x00008a0000047ab9 */ /* 0x000fe20000000800 */
[C---:B------:R-:W-:Y:S01]  /*e4c00*/  PRMT R2, R209.reuse, 0x7770, RZ ;  /* 0x00007770d1027816 */ /* 0x040fe200000000ff */
[----:B0-----:R-:W3:Y:S01]  /*e4c10*/  LDL.LU.64 R232, [R1+0x578] ;  /* 0x0005780001e87983 */ /* 0x001ee20000300a00 */
[C---:B------:R-:W-:Y:S02]  /*e4c20*/  PRMT R3, R209.reuse, 0x7771, RZ ;  /* 0x00007771d1037816 */ /* 0x040fe400000000ff */
[C---:B------:R-:W-:Y:S02]  /*e4c30*/  PRMT R0, R209.reuse, 0x7772, RZ ;  /* 0x00007772d1007816 */ /* 0x040fe400000000ff */
[----:B------:R-:W-:-:S03]  /*e4c40*/  PRMT R209, R209, 0x7773, RZ ;  /* 0x00007773d1d17816 */ /* 0x000fc600000000ff */
[----:B--2---:R0:W-:Y:S01]  /*e4c50*/  @P5 STG.E.U8 desc[UR52][R230.64], R212 ;  /* 0x000000d4e6005986 */ /* 0x0041e2000c101134 */
[----:B------:R-:W-:Y:S01]  /*e4c60*/  ISETP.LT.AND P5, PT, R9, UR4, !P0 ;  /* 0x0000000409007c0c */ /* 0x000fe2000c7a1270 */
[----:B------:R-:W-:Y:S02]  /*e4c70*/  ULDC UR4, c[0x0][0x228] ;  /* 0x00008a0000047ab9 */ /* 0x000fe40000000800 */
[----:B0-----:R-:W2:Y:S10]  /*e4c80*/  LDL.LU.64 R230, [R1+0x570] ;  /* 0x0005700001e67983 */ /* 0x001eb40000300a00 */
[----:B------:R-:W-:Y:S01]  /*e4c90*/  @P5 STG.E.U8 desc[UR52][R20.64], R2 ;  /* 0x0000000214005986 */ /* 0x000fe2000c101134 */
[----:B------:R-:W-:Y:S01]  /*e4ca0*/  ISETP.LT.AND P5, PT, R12, UR4, !P0 ;  /* 0x000000040c007c0c */ /* 0x000fe2000c7a1270 */
[----:B------:R-:W-:-:S12]  /*e4cb0*/  ULDC UR4, c[0x0][0x228] ;  /* 0x00008a0000047ab9 */ /* 0x000fd80000000800 */
[----:B----4-:R0:W-:Y:S04]  /*e4cc0*/  @P5 STG.E.U8 desc[UR52][R228.64], R3 ;  /* 0x00000003e4005986 */ /* 0x0101e8000c101134 */
[----:B0-----:R-:W4:Y:S01]  /*e4cd0*/  LDL.LU.64 R228, [R1+0x568] ;  /* 0x0005680001e47983 */ /* 0x001f220000300a00 */
[----:B------:R-:W-:-:S03]  /*e4ce0*/  ISETP.LT.AND P5, PT, R11, UR4, !P0 ;  /* 0x000000040b007c0c */ /* 0x000fc6000c7a1270 */
[----:B------:R-:W4:Y:S01]  /*e4cf0*/  LDL.LU.64 R20, [R1+0x560] ;  /* 0x0005600001147983 */ /* 0x000f220000300a00 */
[----:B------:R-:W-:-:S09]  /*e4d00*/  ULDC UR4, c[0x0][0x228] ;  /* 0x00008a0000047ab9 */ /* 0x000fd20000000800 */
[----:B------:R0:W-:Y:S04]  /*e4d10*/  @P5 STG.E.U8 desc[UR52][R226.64], R0 ;  /* 0x00000000e2005986 */ /* 0x0001e8000c101134 */
[----:B0-----:R-:W4:Y:S01]  /*e4d20*/  LDL.LU.64 R226, [R1+0x558] ;  /* 0x0005580001e27983 */ /* 0x001f220000300a00 */
[----:B------:R-:W-:Y:S02]  /*e4d30*/  ISETP.LT.AND P5, PT, R10, UR4, !P0 ;  /* 0x000000040a007c0c */ /* 0x000fe4000c7a1270 */
[----:B------:R-:W-:Y:S01]  /*e4d40*/  LOP3.LUT P6, RZ, R252, 0x400, RZ, 0xc0, !PT ;  /* 0x00000400fcff7812 */ /* 0x000fe200078cc0ff */
[----:B------:R-:W-:-:S10]  /*e4d50*/  ULDC UR4, c[0x0][0x228] ;  /* 0x00008a0000047ab9 */ /* 0x000fd40000000800 */
[----:B---3--:R0:W-:Y:S04]  /*e4d60*/  @P5 STG.E.U8 desc[UR52][R18.64], R209 ;  /* 0x000000d112005986 */ /* 0x0081e8000c101134 */
[----:B0-----:R-:W3:Y:S01]  /*e4d70*/  LDL.LU.64 R18, [R1+0x550] ;  /* 0x0005500001127983 */ /* 0x001ee20000300a00 */
[----:B------:R-:W-:Y:S02]  /*e4d80*/  ISETP.LT.AND P5, PT, R9, UR4, !P6 ;  /* 0x0000000409007c0c */ /* 0x000fe4000f7a1270 */
[C---:B------:R-:W-:Y:S01]  /*e4d90*/  PRMT R2, R213.reuse, 0x7770, RZ ;  /* 0x00007770d5027816 */ /* 0x040fe200000000ff */
[----:B------:R-:W-:Y:S01]  /*e4da0*/  ULDC UR4, c[0x0][0x228] ;  /* 0x00008a0000047ab9 */ /* 0x000fe20000000800 */
[----:B------:R-:W-:-:S09]  /*e4db0*/  PRMT R3, R213, 0x7771, RZ ;  /* 0x00007771d5037816 */ /* 0x000fd200000000ff */
[----:B------:R0:W-:Y:S01]  /*e4dc0*/  @P5 STG.E.U8 desc[UR52][R234.64], R2 ;  /* 0x00000002ea005986 */ /* 0x0001e2000c101134 */
[----:B------:R-:W-:Y:S01]  /*e4dd0*/  ISETP.LT.AND P5, PT, R12, UR4, !P6 ;  /* 0x000000040c007c0c */ /* 0x000fe2000f7a1270 */
[----:B------:R-:W-:Y:S01]  /*e4de0*/  ULDC UR4, c[0x0][0x228] ;  /* 0x00008a0000047ab9 */ /* 0x000fe20000000800 */
[----:B------:R-:W-:Y:S01]  /*e4df0*/  PRMT R0, R213, 0x7772, RZ ;  /* 0x00007772d5007816 */ /* 0x000fe200000000ff */
[----:B0-----:R-:W3:Y:S10]  /*e4e00*/  LDL.LU.64 R234, [R1+0x548] ;  /* 0x0005480001ea7983 */ /* 0x001ef40000300a00 */
[----:B------:R0:W-:Y:S01]  /*e4e10*/  @P5 STG.E.U8 desc[UR52][R232.64], R3 ;  /* 0x00000003e8005986 */ /* 0x0001e2000c101134 */
[----:B------:R-:W-:Y:S01]  /*e4e20*/  ISETP.LT.AND P5, PT, R11, UR4, !P6 ;  /* 0x000000040b007c0c */ /* 0x000fe2000f7a1270 */
[----:B------:R-:W-:Y:S01]  /*e4e30*/  ULDC UR4, c[0x0][0x228] ;  /* 0x00008a0000047ab9 */ /* 0x000fe20000000800 */
[----:B------:R-:W-:Y:S01]  /*e4e40*/  PRMT R213, R213, 0x7773, RZ ;  /* 0x00007773d5d57816 */ /* 0x000fe200000000ff */
[----:B0-----:R-:W3:Y:S01]  /*e4e50*/  LDL.LU.64 R232, [R1+0x540] ;  /* 0x0005400001e87983 */ /* 0x001ee20000300a00 */
[----:B------:R-:W-:-:S02]  /*e4e60*/  LOP3.LUT P1, RZ, R252, 0x2000, RZ, 0xc0, !PT ;  /* 0x00002000fcff7812 */ /* 0x000fc4000782c0ff */
[C---:B------:R-:W-:Y:S02]  /*e4e70*/  PRMT R2, R210.reuse, 0x7770, RZ ;  /* 0x00007770d2027816 */ /* 0x040fe400000000ff */
[----:B------:R-:W-:-:S05]  /*e4e80*/  PRMT R3, R210, 0x7771, RZ ;  /* 0x00007771d2037816 */ /* 0x000fca00000000ff */
[----:B--2---:R0:W-:Y:S01]  /*e4e90*/  @P5 STG.E.U8 desc[UR52][R230.64], R0 ;  /* 0x00000000e6005986 */ /* 0x0041e2000c101134 */
[----:B------:R-:W-:Y:S01]  /*e4ea0*/  ISETP.LT.AND P5, PT, R10, UR4, !P6 ;  /* 0x000000040a007c0c */ /* 0x000fe2000f7a1270 */
[----:B------:R-:W-:Y:S02]  /*e4eb0*/  ULDC UR4, c[0x0][0x228] ;  /* 0x00008a0000047ab9 */ /* 0x000fe40000000800 */
[----:B0-----:R-:W2:Y:S10]  /*e4ec0*/  LDL.LU.64 R230, [R1+0x538] ;  /* 0x0005380001e67983 */ /* 0x001eb40000300a00 */
[----:B----4-:R0:W-:Y:S01]  /*e4ed0*/  @P5 STG.E.U8 desc[UR52][R228.64], R213 ;  /* 0x000000d5e4005986 */ /* 0x0101e2000c101134 */
[----:B------:R-:W-:Y:S01]  /*e4ee0*/  ISETP.LT.AND P5, PT, R9, UR4, !P1 ;  /* 0x0000000409007c0c */ /* 0x000fe2000cfa1270 */
[----:B------:R-:W-:-:S02]  /*e4ef0*/  ULDC UR4, c[0x0][0x228] ;  /* 0x00008a0000047ab9 */ /* 0x000fc40000000800 */
[----:B0-----:R-:W4:Y:S10]  /*e4f00*/  LDL.LU.64 R228, [R1+0x530] ;  /* 0x0005300001e47983 */ /* 0x001f340000300a00 */
[----:B------:R-:W-:Y:S01]  /*e4f10*/  @P5 STG.E.U8 desc[UR52][R20.64], R2 ;  /* 0x0000000214005986 */ /* 0x000fe2000c101134 */
[----:B------:R-:W-:Y:S01]  /*e4f20*/  ISETP.LT.AND P5, PT, R12, UR4, !P1 ;  /* 0x000000040c007c0c */ /* 0x000fe2000cfa1270 */
[----:B------:R-:W-:-:S12]  /*e4f30*/  ULDC UR4, c[0x0][0x228] ;  /* 0x00008a0000047ab9 */ /* 0x000fd80000000800 */
[----:B------:R0:W-:Y:S04]  /*e4f40*/  @P5 STG.E.U8 desc[UR52][R226.64], R3 ;  /* 0x00000003e2005986 */ /* 0x0001e8000c101134 */
[----:B0-----:R-:W4:Y:S01]  /*e4f50*/  LDL.LU.64 R226, [R1+0x528] ;  /* 0x0005280001e27983 */ /* 0x001f220000300a00 */
[----:B------:R-:W-:Y:S02]  /*e4f60*/  ISETP.LT.AND P5, PT, R11, UR4, !P1 ;  /* 0x000000040b007c0c */ /* 0x000fe4000cfa1270 */
[----:B------:R-:W-:Y:S01]  /*e4f70*/  PRMT R0, R210, 0x7772, RZ ;  /* 0x00007772d2007816 */ /* 0x000fe200000000ff */
[----:B------:R-:W-:-:S10]  /*e4f80*/  ULDC UR4, c[0x0][0x228] ;  /* 0x00008a0000047ab9 */ /* 0x000fd40000000800 */
[----:B---3--:R0:W-:Y:S04]  /*e4f90*/  @P5 STG.E.U8 desc[UR52][R18.64], R0 ;  /* 0x0000000012005986 */ /* 0x0081e8000c101134 */
[----:B0-----:R-:W3:Y:S01]  /*e4fa0*/  LDL.LU.64 R18, [R1+0x520] ;  /* 0x0005200001127983 */ /* 0x001ee20000300a00 */
[----:B------:R-:W-:Y:S02]  /*e4fb0*/  ISETP.LT.AND P5, PT, R10, UR4, !P1 ;  /* 0x000000040a007c0c */ /* 0x000fe4000cfa1270 */
[----:B------:R-:W-:Y:S02]  /*e4fc0*/  PRMT R210, R210, 0x7773, RZ ;  /* 0x00007773d2d27816 */ /* 0x000fe400000000ff */
[----:B------:R-:W-:Y:S01]  /*e4fd0*/  LOP3.LUT P0, RZ, R252, 0x8000, RZ, 0xc0, !PT ;  /* 0x00008000fcff7812 */ /* 0x000fe2000780c0ff */
[----:B------:R-:W-:Y:S01]  /*e4fe0*/  ULDC UR4, c[0x0][0x228] ;  /* 0x00008a0000047ab9 */ /* 0x000fe20000000800 */
[----:B------:R-:W3:Y:S07]  /*e4ff0*/  LDL.LU.64 R20, [R1+0x518] ;  /* 0x0005180001147983 */ /* 0x000eee0000300a00 */
[----:B------:R-:W-:Y:S01]  /*e5000*/  @P5 STG.E.U8 desc[UR52][R234.64], R210 ;  /* 0x000000d2ea005986 */ /* 0x000fe2000c101134 */
[----:B------:R-:W-:-:S02]  /*e5010*/  ISETP.LT.AND P5, PT, R9, UR4, !P0 ;  /* 0x0000000409007c0c */ /* 0x000fc4000c7a1270 */
[C---:B------:R-:W-:Y:S01]  /*e5020*/  PRMT R2, R214.reuse, 0x7770, RZ ;  /* 0x00007770d6027816 */ /* 0x040fe200000000ff */
[----:B------:R-:W-:Y:S01]  /*e5030*/  ULDC UR4, c[0x0][0x228] ;  /* 0x00008a0000047ab9 */ /* 0x000fe20000000800 */
[----:B------:R-:W-:-:S09]  /*e5040*/  PRMT R3, R214, 0x7771, RZ ;  /* 0x00007771d6037816 */ /* 0x000fd200000000ff */
[----:B------:R0:W-:Y:S01]  /*e5050*/  @P5 STG.E.U8 desc[UR52][R232.64], R2 ;  /* 0x00000002e8005986 */ /* 0x0001e2000c101134 */
[----:B------:R-:W-:Y:S01]  /*e5060*/  ISETP.LT.AND P5, PT, R12, UR4, !P0 ;  /* 0x000000040c007c0c */ /* 0x000fe2000c7a1270 */
[----:B------:R-:W-:Y:S02]  /*e5070*/  ULDC UR4, c[0x0][0x228] ;  /* 0x00008a0000047ab9 */ /* 0x000fe40000000800 */
[----:B0-----:R-:W3:Y:S01]  /*e5080*/  LDL.LU.64 R232, [R1+0x510] ;  /* 0x0005100001e87983 */ /* 0x001ee20000300a00 */
[C---:B------:R-:W-:Y:S02]  /*e5090*/  PRMT R0, R214.reuse, 0x7772, RZ ;  /* 0x00007772d6007816 */ /* 0x040fe400000000ff */
[----:B------:R-:W-:Y:S02]  /*e50a0*/  PRMT R214, R214, 0x7773, RZ ;  /* 0x00007773d6d67816 */ /* 0x000fe400000000ff */
[----:B------:R-:W-:Y:S02]  /*e50b0*/  LOP3.LUT P6, RZ, R252, 0x20000, RZ, 0xc0, !PT ;  /* 0x00020000fcff7812 */ /* 0x000fe400078cc0ff */
[----:B------:R-:W-:-:S03]  /*e50c0*/  PRMT R2, R211, 0x7770, RZ ;  /* 0x00007770d3027816 */ /* 0x000fc600000000ff */
        /* <DEDUP_REMOVED lines=8> */
[----:B------:R0:W-:Y:S04]  /*e5150*/  @P5 STG.E.U8 desc[UR52][R226.64], R214 ;  /* 0x000000d6e2005986 */ /* 0x0001e8000c101134 */
[----:B0-----:R-:W4:Y:S01]  /*e5160*/  LDL.LU.64 R226, [R1+0x4f8] ;  /* 0x0004f80001e27983 */ /* 0x001f220000300a00 */
[----:B------:R-:W-:Y:S01]  /*e5170*/  ISETP.LT.AND P5, PT, R9, UR4, !P6 ;  /* 0x0000000409007c0c */ /* 0x000fe2000f7a1270 */
[----:B------:R-:W-:-:S12]  /*e5180*/  ULDC UR4, c[0x0][0x228] ;  /* 0x00008a0000047ab9 */ /* 0x000fd80000000800 */
        /* <DEDUP_REMOVED lines=9> */
[----:B------:R-:W-:Y:S02]  /*e5220*/  PRMT R211, R211, 0x7773, RZ ;  /* 0x00007773d3d37816 */ /* 0x000fe400000000ff */
[----:B------:R-:W-:Y:S02]  /*e5230*/  LOP3.LUT P1, RZ, R252, 0x80000, RZ, 0xc0, !PT ;  /* 0x00080000fcff7812 */ /* 0x000fe4000782c0ff */
[----:B------:R-:W-:Y:S01]  /*e5240*/  PRMT R2, R215, 0x7770, RZ ;  /* 0x00007770d7027816 */ /* 0x000fe200000000ff */
[----:B0-----:R-:W3:Y:S06]  /*e5250*/  LDL.LU.64 R20, [R1+0x4e8] ;  /* 0x0004e80001147983 */ /* 0x001eec0000300a00 */
[----:B------:R0:W-:Y:S01]  /*e5260*/  @P5 STG.E.U8 desc[UR52][R232.64], R0 ;  /* 0x00000000e8005986 */ /* 0x0001e2000c101134 */
[----:B------:R-:W-:Y:S01]  /*e5270*/  ISETP.LT.AND P5, PT, R10, UR4, !P6 ;  /* 0x000000040a007c0c */ /* 0x000fe2000f7a1270 */
[----:B------:R-:W-:-:S02]  /*e5280*/  ULDC UR4, c[0x0][0x228] ;  /* 0x00008a0000047ab9 */ /* 0x000fc40000000800 */
[----:B------:R-:W3:Y:S01]  /*e5290*/  LDL.LU R235, [R1+0x330] ;  /* 0x0003300001eb7983 */ /* 0x000ee20000300800 */
[----:B------:R-:W-:-:S03]  /*e52a0*/  PRMT R3, R215, 0x7771, RZ ;  /* 0x00007771d7037816 */ /* 0x000fc600000000ff */
[----:B0-----:R-:W3:Y:S01]  /*e52b0*/  LDL.LU.64 R232, [R1+0x4e0] ;  /* 0x0004e00001e87983 */ /* 0x001ee20000300a00 */
        /* <DEDUP_REMOVED lines=10> */
[----:B0-----:R-:W4:Y:S04]  /*e5360*/  LDL.LU.64 R226, [R1+0x4c8] ;  /* 0x0004c80001e27983 */ /* 0x001f280000300a00 */
[----:B------:R-:W4:Y:S01]  /*e5370*/  LDL.LU R234, [R1+0x400] ;  /* 0x0004000001ea7983 */ /* 0x000f220000300800 */
[----:B------:R-:W-:Y:S01]  /*e5380*/  ISETP.LT.AND P5, PT, R11, UR4, !P1 ;  /* 0x000000040b007c0c */ /* 0x000fe2000cfa1270 */
[----:B------:R-:W-:-:S12]  /*e5390*/  ULDC UR4, c[0x0][0x228] ;  /* 0x00008a0000047ab9 */ /* 0x000fd80000000800 */
[----:B---3--:R0:W-:Y:S04]  /*e53a0*/  @P5 STG.E.U8 desc[UR52][R18.64], R0 ;  /* 0x0000000012005986 */ /* 0x0081e8000c101134 */
[----:B0-----:R-:W3:Y:S01]  /*e53b0*/  LDL.LU.64 R18, [R1+0x4c0] ;  /* 0x0004c00001127983 */ /* 0x001ee20000300a00 */
[----:B------:R-:W-:Y:S02]  /*e53c0*/  ISETP.LT.AND P5, PT, R10, UR4, !P1 ;  /* 0x000000040a007c0c */ /* 0x000fe4000cfa1270 */
[----:B------:R-:W-:Y:S02]  /*e53d0*/  PRMT R215, R215, 0x7773, RZ ;  /* 0x00007773d7d77816 */ /* 0x000fe400000000ff */
[----:B------:R-:W-:Y:S01]  /*e53e0*/  LOP3.LUT P0, RZ, R252, 0x200000, RZ, 0xc0, !PT ;  /* 0x00200000fcff7812 */ /* 0x000fe2000780c0ff */
[----:B------:R-:W-:-:S08]  /*e53f0*/  ULDC UR4, c[0x0][0x228] ;  /* 0x00008a0000047ab9 */ /* 0x000fd00000000800 */
[----:B------:R0:W-:Y:S01]  /*e5400*/  @P5 STG.E.U8 desc[UR52][R20.64], R215 ;  /* 0x000000d714005986 */ /* 0x0001e2000c101134 */
[----:B------:R-:W-:Y:S01]  /*e5410*/  ISETP.LT.AND P5, PT, R9, UR4, !P0 ;  /* 0x0000000409007c0c */ /* 0x000fe2000c7a1270 */
[----:B------:R-:W-:Y:S01]  /*e5420*/  ULDC UR4, c[0x0][0x228] ;  /* 0x00008a0000047ab9 */ /* 0x000fe20000000800 */
[----:B------:R-:W-:Y:S01]  /*e5430*/  PRMT R2, R235, 0x7770, RZ ;  /* 0x00007770eb027816 */ /* 0x000fe200000000ff */
[----:B0-----:R-:W3:Y:S10]  /*e5440*/  LDL.LU.64 R20, [R1+0x4b8] ;  /* 0x0004b80001147983 */ /* 0x001ef40000300a00 */
[----:B------:R0:W-:Y:S01]  /*e5450*/  @P5 STG.E.U8 desc[UR52][R232.64], R2 ;  /* 0x00000002e8005986 */ /* 0x0001e2000c101134 */
[----:B------:R-:W-:-:S02]  /*e5460*/  ISETP.LT.AND P5, PT, R12, UR4, !P0 ;  /* 0x000000040c007c0c */ /* 0x000fc4000c7a1270 */
[C---:B------:R-:W-:Y:S01]  /*e5470*/  PRMT R3, R235.reuse, 0x7771, RZ ;  /* 0x00007771eb037816 */ /* 0x040fe200000000ff */
[----:B------:R-:W-:Y:S01]  /*e5480*/  ULDC UR4, c[0x0][0x228] ;  /* 0x00008a0000047ab9 */ /* 0x000fe20000000800 */
[----:B0-----:R-:W3:Y:S01]  /*e5490*/  LDL.LU.64 R232, [R1+0x4b0] ;  /* 0x0004b00001e87983 */ /* 0x001ee20000300a00 */
[C---:B------:R-:W-:Y:S02]  /*e54a0*/  PRMT R0, R235.reuse, 0x7772, RZ ;  /* 0x00007772eb007816 */ /* 0x040fe400000000ff */
[----:B------:R-:W-:Y:S02]  /*e54b0*/  PRMT R2, R235, 0x7773, RZ ;  /* 0x00007773eb027816 */ /* 0x000fe400000000ff */
[----:B------:R-:W-:-:S04]  /*e54c0*/  LOP3.LUT P6, RZ, R252, 0x800000, RZ, 0xc0, !PT ;  /* 0x00800000fcff7812 */ /* 0x000fc800078cc0ff */
[----:B--2---:R0:W-:Y:S01]  /*e54d0*/  @P5 STG.E.U8 desc[UR52][R230.64], R3 ;  /* 0x00000003e6005986 */ /* 0x0041e2000c101134 */
[----:B------:R-:W-:Y:S01]  /*e54e0*/  ISETP.LT.AND P5, PT, R11, UR4, !P0 ;  /* 0x000000040b007c0c */ /* 0x000fe2000c7a1270 */
[----:B------:R-:W-:Y:S02]  /*e54f0*/  ULDC UR4, c[0x0][0x228] ;  /* 0x00008a0000047ab9 */ /* 0x000fe40000000800 */
[----:B0-----:R-:W2:Y:S04]  /*e5500*/  LDL.LU.64 R230, [R1+0x4a8] ;  /* 0x0004a80001e67983 */ /* 0x001ea80000300a00 */
[----:B------:R-:W2:Y:S06]  /*e5510*/  LDL.LU R17, [R1+0x334] ;  /* 0x0003340001117983 */ /* 0x000eac0000300800 */
[----:B----4-:R0:W-:Y:S01]  /*e5520*/  @P5 STG.E.U8 desc[UR52][R228.64], R0 ;  /* 0x00000000e4005986 */ /* 0x0101e2000c101134 */
[----:B------:R-:W-:Y:S01]  /*e5530*/  ISETP.LT.AND P5, PT, R10, UR4, !P0 ;  /* 0x000000040a007c0c */ /* 0x000fe2000c7a1270 */
[----:B------:R-:W-:-:S02]  /*e5540*/  ULDC UR4, c[0x0][0x228] ;  /* 0x00008a0000047ab9 */ /* 0x000fc40000000800 */
[----:B0-----:R-:W4:Y:S04]  /*e5550*/  LDL.LU.64 R228, [R1+0x4a0] ;  /* 0x0004a00001e47983 */ /* 0x001f280000300a00 */
[----:B------:R-:W0:Y:S06]  /*e5560*/  LDS.128 R4, [R234] ;  /* 0x00000000ea047984 */ /* 0x000e2c0000000c00 */
[----:B------:R1:W-:Y:S01]  /*e5570*/  @P5 STG.E.U8 desc[UR52][R226.64], R2 ;  /* 0x00000002e2005986 */ /* 0x0003e2000c101134 */
[----:B------:R-:W-:Y:S01]  /*e5580*/  ISETP.LT.AND P5, PT, R9, UR4, !P6 ;  /* 0x0000000409007c0c */ /* 0x000fe2000f7a1270 */
[----:B------:R-:W-:-:S02]  /*e5590*/  ULDC UR4, c[0x0][0x228] ;  /* 0x00008a0000047ab9 */ /* 0x000fc40000000800 */
[----:B-1----:R-:W4:Y:S01]  /*e55a0*/  LDL.LU.64 R226, [R1+0x408] ;  /* 0x0004080001e27983 */ /* 0x002f220000300a00 */
[----:B0-----:R-:W-:-:S09]  /*e55b0*/  PRMT R3, R4, 0x7770, RZ ;  /* 0x0000777004037816 */ /* 0x001fd200000000ff */
        /* <DEDUP_REMOVED lines=10> */
[----:B------:R-:W-:Y:S01]  /*e5660*/  LOP3.LUT P4, RZ, R225, 0x40, RZ, 0xc0, !PT ;  /* 0x00000040e1ff7812 */ /* 0x000fe2000788c0ff */
[----:B0-----:R-:W3:Y:S08]  /*e5670*/  LDL.LU.64 R20, [R1+0x3f0] ;  /* 0x0003f00001147983 */ /* 0x001ef00000300a00 */
[----:B------:R0:W-:Y:S01]  /*e5680*/  @P5 STG.E.U8 desc[UR52][R232.64], R2 ;  /* 0x00000002e8005986 */ /* 0x0001e2000c101134 */
[----:B------:R-:W-:Y:S01]  /*e5690*/  ISETP.LT.AND P5, PT, R10, UR4, !P6 ;  /* 0x000000040a007c0c */ /* 0x000fe2000f7a1270 */
[----:B------:R-:W-:-:S02]  /*e56a0*/  ULDC UR4, c[0x0][0x228] ;  /* 0x00008a0000047ab9 */ /* 0x000fc40000000800 */
[----:B0-----:R-:W3:Y:S01]  /*e56b0*/  LDL.LU.64 R232, [R1+0x3e8] ;  /* 0x0003e80001e87983 */ /* 0x001ee20000300a00 */
[C---:B------:R-:W-:Y:S02]  /*e56c0*/  LOP3.LUT P3, RZ, R225.reuse, 0x20, RZ, 0xc0, !PT ;  /* 0x00000020e1ff7812 */ /* 0x040fe4000786c0ff */
[C---:B------:R-:W-:Y:S02]  /*e56d0*/  LOP3.LUT P2, RZ, R225.reuse, 0x10, RZ, 0xc0, !PT ;  /* 0x00000010e1ff7812 */ /* 0x040fe4000784c0ff */
[C---:B------:R-:W-:Y:S02]  /*e56e0*/  LOP3.LUT P1, RZ, R225.reuse, 0x8, RZ, 0xc0, !PT ;  /* 0x00000008e1ff7812 */ /* 0x040fe4000782c0ff */
[C---:B------:R-:W-:Y:S02]  /*e56f0*/  LOP3.LUT P0, RZ, R225.reuse, 0x4, RZ, 0xc0, !PT ;  /* 0x00000004e1ff7812 */ /* 0x040fe4000780c0ff */
[----:B------:R-:W-:Y:S01]  /*e5700*/  LOP3.LUT P6, RZ, R225, 0x2, RZ, 0xc0, !PT ;  /* 0x00000002e1ff7812 */ /* 0x000fe200078cc0ff */
[----:B--2---:R0:W-:Y:S01]  /*e5710*/  @P5 STG.E.U8 desc[UR52][R230.64], R4 ;  /* 0x00000004e6005986 */ /* 0x0041e2000c101134 */
[----:B------:R-:W-:-:S02]  /*e5720*/  ISETP.LT.AND P5, PT, R9, UR4, !P4 ;  /* 0x0000000409007c0c */ /* 0x000fc4000e7a1270 */
[C---:B------:R-:W-:Y:S01]  /*e5730*/  PRMT R0, R17.reuse, 0x7770, RZ ;  /* 0x0000777011007816 */ /* 0x040fe200000000ff */
[----:B------:R-:W-:Y:S01]  /*e5740*/  ULDC UR4, c[0x0][0x228] ;  /* 0x00008a0000047ab9 */ /* 0x000fe20000000800 */
[C---:B------:R-:W-:Y:S01]  /*e5750*/  PRMT R2, R17.reuse, 0x7771, RZ ;  /* 0x0000777111027816 */ /* 0x040fe200000000ff */
[----:B0-----:R-:W2:Y:S08]  /*e5760*/  LDL.LU.64 R230, [R1+0x3e0] ;  /* 0x0003e00001e67983 */ /* 0x001eb00000300a00 */
[----:B----4-:R0:W-:Y:S01]  /*e5770*/  @P5 STG.E.U8 desc[UR52][R228.64], R0 ;  /* 0x00000000e4005986 */ /* 0x0101e2000c101134 */
[----:B------:R-:W-:Y:S01]  /*e5780*/  ISETP.LT.AND P5, PT, R12, UR4, !P4 ;  /* 0x000000040c007c0c */ /* 0x000fe2000e7a1270 */
[----:B------:R-:W-:Y:S01]  /*e5790*/  ULDC UR4, c[0x0][0x228] ;  /* 0x00008a0000047ab9 */ /* 0x000fe20000000800 */
[----:B------:R-:W-:Y:S01]  /*e57a0*/  PRMT R3, R17, 0x7772, RZ ;  /* 0x0000777211037816 */ /* 0x000fe200000000ff */
[----:B0-----:R-:W4:Y:S10]  /*e57b0*/  LDL.LU.64 R228, [R1+0x3d8] ;  /* 0x0003d80001e47983 */ /* 0x001f340000300a00 */
[----:B------:R0:W-:Y:S01]  /*e57c0*/  @P5 STG.E.U8 desc[UR52][R226.64], R2 ;  /* 0x00000002e2005986 */ /* 0x0001e2000c101134 */
[----:B------:R-:W-:Y:S01]  /*e57d0*/  ISETP.LT.AND P5, PT, R11, UR4, !P4 ;  /* 0x000000040b007c0c */ /* 0x000fe2000e7a1270 */
[----:B------:R-:W-:-:S02]  /*e57e0*/  ULDC UR4, c[0x0][0x228] ;  /* 0x00008a0000047ab9 */ /* 0x000fc40000000800 */
[----:B0-----:R-:W4:Y:S04]  /*e57f0*/  LDL.LU.64 R226, [R1+0x3d0] ;  /* 0x0003d00001e27983 */ /* 0x001f280000300a00 */
[----:B------:R-:W4:Y:S06]  /*e5800*/  LDL.LU R225, [R1+0x338] ;  /* 0x0003380001e17983 */ /* 0x000f2c0000300800 */
[----:B---3--:R0:W-:Y:S04]  /*e5810*/  @P5 STG.E.U8 desc[UR52][R18.64], R3 ;  /* 0x0000000312005986 */ /* 0x0081e8000c101134 */
[----:B0-----:R-:W3:Y:S01]  /*e5820*/  LDL.LU.64 R18, [R1+0x3c8] ;  /* 0x0003c80001127983 */ /* 0x001ee20000300a00 */
[----:B------:R-:W-:Y:S01]  /*e5830*/  ISETP.LT.AND P4, PT, R10, UR4, !P4 ;  /* 0x000000040a007c0c */ /* 0x000fe2000e781270 */
[----:B------:R-:W-:Y:S01]  /*e5840*/  ULDC UR4, c[0x0][0x228] ;  /* 0x00008a0000047ab9 */ /* 0x000fe20000000800 */
[----:B------:R-:W-:-:S02]  /*e5850*/  PRMT R0, R17, 0x7773, RZ ;  /* 0x0000777311007816 */ /* 0x000fc400000000ff */
[----:B------:R-:W-:Y:S01]  /*e5860*/  ISETP.LT.AND P5, PT, R9, UR4, !P3 ;  /* 0x0000000409007c0c */ /* 0x000fe2000dfa1270 */
[----:B------:R-:W-:Y:S01]  /*e5870*/  ULDC UR4, c[0x0][0x228] ;  /* 0x00008a0000047ab9 */ /* 0x000fe20000000800 */
[C---:B------:R-:W-:Y:S02]  /*e5880*/  PRMT R4, R5.reuse, 0x7770, RZ ;  /* 0x0000777005047816 */ /* 0x040fe400000000ff */
[C---:B------:R-:W-:Y:S01]  /*e5890*/  PRMT R2, R5.reuse, 0x7771, RZ ;  /* 0x0000777105027816 */ /* 0x040fe200000000ff */
[----:B------:R-:W3:Y:S04]  /*e58a0*/  LDL.LU.64 R236, [R1+0x3c0] ;  /* 0x0003c00001ec7983 */ /* 0x000ee80000300a00 */
[----:B------:R-:W3:Y:S04]  /*e58b0*/  LDL.LU.64 R234, [R1+0x3b8] ;  /* 0x0003b80001ea7983 */ /* 0x000ee80000300a00 */
[----:B------:R0:W-:Y:S01]  /*e58c0*/  @P4 STG.E.U8 desc[UR52][R20.64], R0 ;  /* 0x0000000014004986 */ /* 0x0001e2000c101134 */
[----:B------:R-:W-:Y:S01]  /*e58d0*/  ISETP.LT.AND P4, PT, R12, UR4, !P3 ;  /* 0x000000040c007c0c */ /* 0x000fe2000df81270 */
[----:B------:R-:W-:Y:S01]  /*e58e0*/  ULDC UR4, c[0x0][0x228] ;  /* 0x00008a0000047ab9 */ /* 0x000fe20000000800 */
[----:B------:R-:W-:Y:S01]  /*e58f0*/  PRMT R3, R5, 0x7772, RZ ;  /* 0x0000777205037816 */ /* 0x000fe200000000ff */
[----:B0-----:R-:W3:Y:S04]  /*e5900*/  LDL.LU.64 R20, [R1+0x3b0] ;  /* 0x0003b00001147983 */ /* 0x001ee80000300a00 */
[----:B------:R0:W-:Y:S01]  /*e5910*/  @P5 STG.E.U8 desc[UR52][R232.64], R4 ;  /* 0x00000004e8005986 */ /* 0x0001e2000c101134 */
[----:B------:R-:W-:Y:S01]  /*e5920*/  ISETP.LT.AND P5, PT, R11, UR4, !P3 ;  /* 0x000000040b007c0c */ /* 0x000fe2000dfa1270 */
[----:B------:R-:W-:Y:S01]  /*e5930*/  ULDC UR4, c[0x0][0x228] ;  /* 0x00008a0000047ab9 */ /* 0x000fe20000000800 */
[----:B------:R-:W-:-:S02]  /*e5940*/  ISETP.LT.AND P3, PT, R10, UR5, !P3 ;  /* 0x000000050a007c0c */ /* 0x000fc4000df61270 */
[----:B------:R-:W-:Y:S01]  /*e5950*/  PRMT R5, R5, 0x7773, RZ ;  /* 0x0000777305057816 */ /* 0x000fe200000000ff */
[----:B------:R-:W-:Y:S01]  /*e5960*/  ULDC UR5, c[0x0][0x228] ;  /* 0x00008a0000057ab9 */ /* 0x000fe20000000800 */
[----:B0-----:R-:W3:Y:S04]  /*e5970*/  LDL.LU.64 R232, [R1+0x3a8] ;  /* 0x0003a80001e87983 */ /* 0x001ee80000300a00 */
[----:B--2---:R0:W-:Y:S01]  /*e5980*/  @P4 STG.E.U8 desc[UR52][R230.64], R2 ;  /* 0x00000002e6004986 */ /* 0x0041e2000c101134 */
[----:B------:R-:W-:Y:S01]  /*e5990*/  ISETP.LT.AND P4, PT, R9, UR4, !P2 ;  /* 0x0000000409007c0c */ /* 0x000fe2000d781270 */
[----:B------:R-:W-:Y:S02]  /*e59a0*/  ULDC UR4, c[0x0][0x228] ;  /* 0x00008a0000047ab9 */ /* 0x000fe40000000800 */
[----:B0-----:R-:W2:Y:S04]  /*e59b0*/  LDL.LU.64 R230, [R1+0x3a0] ;  /* 0x0003a00001e67983 */ /* 0x001ea80000300a00 */
[----:B----4-:R0:W-:Y:S04]  /*e59c0*/  @P5 STG.E.U8 desc[UR52][R228.64], R3 ;  /* 0x00000003e4005986 */ /* 0x0101e8000c101134 */
[----:B0-----:R-:W4:Y:S04]  /*e59d0*/  LDL.LU.64 R228, [R1+0x398] ;  /* 0x0003980001e47983 */ /* 0x001f280000300a00 */
[----:B------:R-:W4:Y:S01]  /*e59e0*/  LDL.LU R17, [R1+0x33c] ;  /* 0x00033c0001117983 */ /* 0x000f220000300800 */
[----:B------:R-:W-:-:S03]  /*e59f0*/  PRMT R0, R225, 0x7770, RZ ;  /* 0x00007770e1007816 */ /* 0x000fc600000000ff */
[----:B------:R0:W-:Y:S04]  /*e5a00*/  @P3 STG.E.U8 desc[UR52][R226.64], R5 ;  /* 0x00000005e2003986 */ /* 0x0001e8000c101134 */
[----:B0-----:R-:W4:Y:S04]  /*e5a10*/  LDL.LU.64 R226, [R1+0x390] ;  /* 0x0003900001e27983 */ /* 0x001f280000300a00 */
[----:B---3--:R0:W-:Y:S04]  /*e5a20*/  @P4 STG.E.U8 desc[UR52][R18.64], R0 ;  /* 0x0000000012004986 */ /* 0x0081e8000c101134 */
[----:B0-----:R-:W3:Y:S01]  /*e5a30*/  LDL.LU.64 R18, [R1+0x388] ;  /* 0x0003880001127983 */ /* 0x001ee20000300a00 */
[----:B------:R-:W-:Y:S01]  /*e5a40*/  ISETP.LT.AND P3, PT, R12, UR4, !P2 ;  /* 0x000000040c007c0c */ /* 0x000fe2000d761270 */
[----:B------:R-:W-:Y:S01]  /*e5a50*/  ULDC UR4, c[0x0][0x228] ;  /* 0x00008a0000047ab9 */ /* 0x000fe20000000800 */
[----:B------:R-:W-:-:S02]  /*e5a60*/  ISETP.LT.AND P5, PT, R11, UR5, !P2 ;  /* 0x000000050b007c0c */ /* 0x000fc4000d7a1270 */
[----:B------:R-:W-:Y:S02]  /*e5a70*/  ISETP.LT.AND P2, PT, R10, UR4, !P2 ;  /* 0x000000040a007c0c */ /* 0x000fe4000d741270 */
[C---:B------:R-:W-:Y:S02]  /*e5a80*/  PRMT R2, R225.reuse, 0x7771, RZ ;  /* 0x00007771e1027816 */ /* 0x040fe400000000ff */
[C---:B------:R-:W-:Y:S01]  /*e5a90*/  PRMT R3, R225.reuse, 0x7772, RZ ;  /* 0x00007772e1037816 */ /* 0x040fe200000000ff */
[----:B------:R-:W-:Y:S01]  /*e5aa0*/  ULDC UR4, c[0x0][0x228] ;  /* 0x00008a0000047ab9 */ /* 0x000fe20000000800 */
[----:B------:R-:W-:Y:S02]  /*e5ab0*/  PRMT R4, R225, 0x7773, RZ ;  /* 0x00007773e1047816 */ /* 0x000fe400000000ff */
[----:B------:R-:W-:Y:S01]  /*e5ac0*/  ISETP.LT.AND P4, PT, R9, UR4, !P1 ;  /* 0x0000000409007c0c */ /* 0x000fe2000cf81270 */
[----:B------:R-:W-:Y:S01]  /*e5ad0*/  ULDC UR4, c[0x0][0x228] ;  /* 0x00008a0000047ab9 */ /* 0x000fe20000000800 */
[----:B------:R-:W-:Y:S01]  /*e5ae0*/  ULDC UR5, c[0x0][0x228] ;  /* 0x00008a0000057ab9 */ /* 0x000fe20000000800 */
[----:B------:R0:W-:Y:S04]  /*e5af0*/  @P3 STG.E.U8 desc[UR52][R236.64], R2 ;  /* 0x00000002ec003986 */ /* 0x0001e8000c101134 */
[----:B------:R1:W-:Y:S01]  /*e5b00*/  @P5 STG.E.U8 desc[UR52][R234.64], R3 ;  /* 0x00000003ea005986 */ /* 0x0003e2000c101134 */
[----:B------:R-:W-:-:S03]  /*e5b10*/  ISETP.LT.AND P3, PT, R12, UR4, !P1 ;  /* 0x000000040c007c0c */ /* 0x000fc6000cf61270 */
[----:B------:R-:W-:Y:S01]  /*e5b20*/  @P2 STG.E.U8 desc[UR52][R20.64], R4 ;  /* 0x0000000414002986 */ /* 0x000fe2000c101134 */
[----:B------:R-:W-:Y:S01]  /*e5b30*/  ISETP.LT.AND P2, PT, R11, UR5, !P1 ;  /* 0x000000050b007c0c */ /* 0x000fe2000cf41270 */
[----:B------:R-:W-:Y:S01]  /*e5b40*/  ULDC UR4, c[0x0][0x228] ;  /* 0x00008a0000047ab9 */ /* 0x000fe20000000800 */
[----:B------:R-:W-:Y:S01]  /*e5b50*/  ULDC UR5, c[0x0][0x228] ;  /* 0x00008a0000057ab9 */ /* 0x000fe20000000800 */
[----:B------:R-:W-:Y:S02]  /*e5b60*/  ISETP.LT.AND P1, PT, R10, UR4, !P1 ;  /* 0x000000040a007c0c */ /* 0x000fe4000cf21270 */
[----:B------:R-:W-:Y:S02]  /*e5b70*/  ISETP.LT.AND P5, PT, R9, UR5, !P0 ;  /* 0x0000000509007c0c */ /* 0x000fe4000c7a1270 */
[C---:B------:R-:W-:Y:S01]  /*e5b80*/  PRMT R0, R6.reuse, 0x7770, RZ ;  /* 0x0000777006007816 */ /* 0x040fe200000000ff */
[----:B------:R-:W-:Y:S01]  /*e5b90*/  ULDC UR4, c[0x0][0x228] ;  /* 0x00008a0000047ab9 */ /* 0x000fe20000000800 */
[----:B------:R-:W-:Y:S01]  /*e5ba0*/  ULDC UR5, c[0x0][0x228] ;  /* 0x00008a0000057ab9 */ /* 0x000fe20000000800 */
[----:B0-----:R-:W-:-:S02]  /*e5bb0*/  PRMT R2, R6, 0x7771, RZ ;  /* 0x0000777106027816 */ /* 0x001fc400000000ff */
[C---:B-1----:R-:W-:Y:S01]  /*e5bc0*/  PRMT R3, R6.reuse, 0x7772, RZ ;  /* 0x0000777206037816 */ /* 0x042fe200000000ff */
[----:B------:R4:W-:Y:S01]  /*e5bd0*/  @P4 STG.E.U8 desc[UR52][R232.64], R0 ;  /* 0x00000000e8004986 */ /* 0x0009e2000c101134 */
[----:B------:R-:W-:Y:S02]  /*e5be0*/  PRMT R6, R6, 0x7773, RZ ;  /* 0x0000777306067816 */ /* 0x000fe400000000ff */
[----:B------:R-:W-:Y:S01]  /*e5bf0*/  ISETP.LT.AND P4, PT, R9, UR6, !P6 ;  /* 0x0000000609007c0c */ /* 0x000fe2000f781270 */
[----:B------:R-:W-:Y:S01]  /*e5c00*/  ULDC UR6, c[0x0][0x228] ;  /* 0x00008a0000067ab9 */ /* 0x000fe20000000800 */
[----:B--2---:R0:W-:Y:S01]  /*e5c10*/  @P3 STG.E.U8 desc[UR52][R230.64], R2 ;  /* 0x00000002e6003986 */ /* 0x0041e2000c101134 */
[C---:B------:R-:W-:Y:S01]  /*e5c20*/  ISETP.LT.AND P3, PT, R12.reuse, UR4, !P0 ;  /* 0x000000040c007c0c */ /* 0x040fe2000c761270 */
[----:B------:R-:W-:Y:S01]  /*e5c30*/  ULDC UR4, c[0x0][0x228] ;  /* 0x00008a0000047ab9 */ /* 0x000fe20000000800 */
[C---:B----4-:R-:W-:Y:S01]  /*e5c40*/  PRMT R0, R17.reuse, 0x7770, RZ ;  /* 0x0000777011007816 */ /* 0x050fe200000000ff */
[----:B------:R1:W-:Y:S01]  /*e5c50*/  @P2 STG.E.U8 desc[UR52][R228.64], R3 ;  /* 0x00000003e4002986 */ /* 0x0003e2000c101134 */
[----:B------:R-:W-:Y:S01]  /*e5c60*/  ISETP.LT.AND P2, PT, R12, UR5, !P6 ;  /* 0x000000050c007c0c */ /* 0x000fe2000f741270 */
[----:B------:R-:W-:Y:S01]  /*e5c70*/  ULDC UR5, c[0x0][0x228] ;  /* 0x00008a0000057ab9 */ /* 0x000fe20000000800 */
[----:B0-----:R-:W-:-:S02]  /*e5c80*/  PRMT R2, R17, 0x7771, RZ ;  /* 0x0000777111027816 */ /* 0x001fc400000000ff */
[C---:B------:R-:W-:Y:S02]  /*e5c90*/  PRMT R4, R17.reuse, 0x7773, RZ ;  /* 0x0000777311047816 */ /* 0x040fe400000000ff */
[----:B-1----:R-:W-:Y:S01]  /*e5ca0*/  PRMT R3, R17, 0x7772, RZ ;  /* 0x0000777211037816 */ /* 0x002fe200000000ff */
[----:B------:R0:W-:Y:S01]  /*e5cb0*/  @P1 STG.E.U8 desc[UR52][R226.64], R6 ;  /* 0x00000006e2001986 */ /* 0x0001e2000c101134 */
[----:B------:R-:W-:-:S03]  /*e5cc0*/  ISETP.LT.AND P1, PT, R11, UR6, !P6 ;  /* 0x000000060b007c0c */ /* 0x000fc6000f721270 */
[----:B---3--:R1:W-:Y:S01]  /*e5cd0*/  @P5 STG.E.U8 desc[UR52][R18.64], R0 ;  /* 0x0000000012005986 */ /* 0x0083e2000c101134 */
[----:B------:R-:W-:Y:S02]  /*e5ce0*/  ISETP.LT.AND P5, PT, R11, UR4, !P0 ;  /* 0x000000040b007c0c */ /* 0x000fe4000c7a1270 */
[C---:B------:R-:W-:Y:S01]  /*e5cf0*/  ISETP.LT.AND P0, PT, R10.reuse, UR5, !P0 ;  /* 0x000000050a007c0c */ /* 0x040fe2000c701270 */
[----:B------:R-:W2:Y:S04]  /*e5d00*/  LDL.LU.64 R20, [R1+0x378] ;  /* 0x0003780001147983 */ /* 0x000ea80000300a00 */
[----:B------:R-:W3:Y:S04]  /*e5d10*/  LDL.LU.64 R232, [R1+0x368] ;  /* 0x0003680001e87983 */ /* 0x000ee80000300a00 */
[----:B------:R-:W4:Y:S04]  /*e5d20*/  LDL.LU.64 R230, [R1+0x350] ;  /* 0x0003500001e67983 */ /* 0x000f280000300a00 */
[----:B------:R-:W4:Y:S04]  /*e5d30*/  LDL.LU.64 R228, [R1+0x380] ;  /* 0x0003800001e47983 */ /* 0x000f280000300a00 */
[----:B0-----:R-:W4:Y:S04]  /*e5d40*/  LDL.LU.64 R226, [R1+0x370] ;  /* 0x0003700001e27983 */ /* 0x001f280000300a00 */
[----:B-1----:R-:W4:Y:S01]  /*e5d50*/  LDL.LU.64 R18, [R1+0x360] ;  /* 0x0003600001127983 */ /* 0x002f220000300a00 */
[----:B------:R-:W-:-:S02]  /*e5d60*/  ISETP.LT.AND P6, PT, R10, UR6, !P6 ;  /* 0x000000060a007c0c */ /* 0x000fc4000f7c1270 */
[C---:B------:R-:W-:Y:S02]  /*e5d70*/  PRMT R0, R7.reuse, 0x7770, RZ ;  /* 0x0000777007007816 */ /* 0x040fe400000000ff */
[C---:B------:R-:W-:Y:S02]  /*e5d80*/  PRMT R5, R7.reuse, 0x7771, RZ ;  /* 0x0000777107057816 */ /* 0x040fe400000000ff */
[C---:B------:R-:W-:Y:S02]  /*e5d90*/  PRMT R6, R7.reuse, 0x7772, RZ ;  /* 0x0000777207067816 */ /* 0x040fe400000000ff */
[----:B------:R-:W-:Y:S01]  /*e5da0*/  PRMT R7, R7, 0x7773, RZ ;  /* 0x0000777307077816 */ /* 0x000fe200000000ff */
[----:B--2---:R0:W-:Y:S04]  /*e5db0*/  @P3 STG.E.U8 desc[UR52][R20.64], R2 ;  /* 0x0000000214003986 */ /* 0x0041e8000c101134 */
[----:B---3--:R0:W-:Y:S04]  /*e5dc0*/  @P5 STG.E.U8 desc[UR52][R232.64], R3 ;  /* 0x00000003e8005986 */ /* 0x0081e8000c101134 */
[----:B----4-:R0:W-:Y:S04]  /*e5dd0*/  @P0 STG.E.U8 desc[UR52][R230.64], R4 ;  /* 0x00000004e6000986 */ /* 0x0101e8000c101134 */
[----:B------:R0:W-:Y:S04]  /*e5de0*/  @P4 STG.E.U8 desc[UR52][R228.64], R0 ;  /* 0x00000000e4004986 */ /* 0x0001e8000c101134 */
[----:B------:R0:W-:Y:S04]  /*e5df0*/  @P2 STG.E.U8 desc[UR52][R226.64], R5 ;  /* 0x00000005e2002986 */ /* 0x0001e8000c101134 */
[----:B------:R0:W-:Y:S01]  /*e5e00*/  @P1 STG.E.U8 desc[UR52][R18.64], R6 ;  /* 0x0000000612001986 */ /* 0x0001e2000c101134 */
[----:B------:R-:W-:Y:S05]  /*e5e10*/  @!P6 EXIT ;  /* 0x000000000000e94d */ /* 0x000fea0003800000 */
[----:B0-----:R-:W2:Y:S04]  /*e5e20*/  LDL.LU.64 R18, [R1+0x358] ;  /* 0x0003580001127983 */ /* 0x001ea80000300a00 */
[----:B--2---:R-:W-:Y:S01]  /*e5e30*/  STG.E.U8 desc[UR52][R18.64], R7 ;  /* 0x0000000712007986 */ /* 0x004fe2000c101134 */
[----:B------:R-:W-:Y:S05]  /*e5e40*/  EXIT ;  /* 0x000000000000794d */ /* 0x000fea0003800000 */
.L_x_2:
[----:B------:R-:W-:-:S00]  /*e5e50*/  BRA `(.L_x_2) ;  /* 0xfffffffc00fc7947 */ /* 0x000fc0000383ffff */
[----:B------:R-:W-:-:S00]  /*e5e60*/  NOP ;  /* 0x0000000000007918 */ /* 0x000fc00000000000 */
        /* <DEDUP_REMOVED lines=9> */
.L_x_3:


//--------------------- .nv.shared.matmul_kernel  --------------------------
	.section	.nv.shared.matmul_kernel,"aw",@nobits
	.sectionflags	@""
	.align	16
	.zero		1024


//--------------------- .nv.shared.reserved.0     --------------------------
	.section	.nv.shared.reserved.0,"aw",@nobits
	.weak		__nv_reservedSMEM_offset_0_alias
	.size		__nv_reservedSMEM_offset_0_alias, 0, 0
	.other		__nv_reservedSMEM_offset_0_alias,@"STO_CUDA_RESERVED_SHARED STV_DEFAULT"
__nv_reservedSMEM_offset_0_alias:
	.zero		0


//--------------------- .nv.constant0.matmul_kernel --------------------------
	.section	.nv.constant0.matmul_kernel,"a",@progbits
	.sectionflags	@""
	.align	4
.nv.constant0.matmul_kernel:
	.zero		608


//--------------------- SYMBOLS --------------------------

	.type		.nv.reservedSmem.offset0,@object
	.size		.nv.reservedSmem.offset0,0x4
